//
// Generated by NVIDIA NVVM Compiler
//
// Compiler Build ID: CL-36424714
// Cuda compilation tools, release 13.0, V13.0.88
// Based on NVVM 20.0.0
//

.version 9.0
.target sm_100
.address_size 64

	// .globl	_Z20smoothFirstOrderOnlyPKfPKiS2_Pfib
// _ZZN3cub18CUB_300001_SM_10006detail10merge_sort30DeviceMergeSortBlockSortKernelINS2_10policy_hubIN6thrust24THRUST_300001_SM_1000_NS6detail15normal_iteratorINS6_10device_ptrI12BisectionKeyEEEEE9Policy600ESC_PNS0_8NullTypeESC_SG_j19BisectionKeyCompareSA_SF_EEvbT0_T1_T2_T3_T4_PT6_PT7_T5_NS1_7vsmem_tEE19static_temp_storage has been demoted
// _ZZN3cub18CUB_300001_SM_10006detail10merge_sort26DeviceMergeSortMergeKernelINS2_10policy_hubIN6thrust24THRUST_300001_SM_1000_NS6detail15normal_iteratorINS6_10device_ptrI12BisectionKeyEEEEE9Policy600ESC_PNS0_8NullTypeESC_SG_j19BisectionKeyCompareSA_SF_EEvbT2_T3_T4_PT6_PT7_T5_PSK_SK_NS1_7vsmem_tEE19static_temp_storage has been demoted
// _ZZN3cub18CUB_300001_SM_10006detail10merge_sort30DeviceMergeSortBlockSortKernelINS2_10policy_hubIN6thrust24THRUST_300001_SM_1000_NS6detail15normal_iteratorINS6_10device_ptrI12BisectionKeyEEEEE9Policy600ESC_PNS0_8NullTypeESC_SG_m19BisectionKeyCompareSA_SF_EEvbT0_T1_T2_T3_T4_PT6_PT7_T5_NS1_7vsmem_tEE19static_temp_storage has been demoted
// _ZZN3cub18CUB_300001_SM_10006detail10merge_sort26DeviceMergeSortMergeKernelINS2_10policy_hubIN6thrust24THRUST_300001_SM_1000_NS6detail15normal_iteratorINS6_10device_ptrI12BisectionKeyEEEEE9Policy600ESC_PNS0_8NullTypeESC_SG_m19BisectionKeyCompareSA_SF_EEvbT2_T3_T4_PT6_PT7_T5_PSK_SK_NS1_7vsmem_tEE19static_temp_storage has been demoted
.global .align 1 .b8 _ZN34_INTERNAL_cb29b915_4_k_cu_d29a44ae4cuda3std3__45__cpo5beginE[1];
.global .align 1 .b8 _ZN34_INTERNAL_cb29b915_4_k_cu_d29a44ae4cuda3std3__45__cpo3endE[1];
.global .align 1 .b8 _ZN34_INTERNAL_cb29b915_4_k_cu_d29a44ae4cuda3std3__45__cpo6cbeginE[1];
.global .align 1 .b8 _ZN34_INTERNAL_cb29b915_4_k_cu_d29a44ae4cuda3std3__45__cpo4cendE[1];
.global .align 1 .b8 _ZN34_INTERNAL_cb29b915_4_k_cu_d29a44ae4cuda3std3__45__cpo6rbeginE[1];
.global .align 1 .b8 _ZN34_INTERNAL_cb29b915_4_k_cu_d29a44ae4cuda3std3__45__cpo4rendE[1];
.global .align 1 .b8 _ZN34_INTERNAL_cb29b915_4_k_cu_d29a44ae4cuda3std3__45__cpo7crbeginE[1];
.global .align 1 .b8 _ZN34_INTERNAL_cb29b915_4_k_cu_d29a44ae4cuda3std3__45__cpo5crendE[1];
.global .align 1 .b8 _ZN34_INTERNAL_cb29b915_4_k_cu_d29a44ae4cuda3std3__436_GLOBAL__N__cb29b915_4_k_cu_d29a44ae6ignoreE[1];
.global .align 1 .b8 _ZN34_INTERNAL_cb29b915_4_k_cu_d29a44ae4cuda3std3__419piecewise_constructE[1];
.global .align 1 .b8 _ZN34_INTERNAL_cb29b915_4_k_cu_d29a44ae4cuda3std3__48in_placeE[1];
.global .align 1 .b8 _ZN34_INTERNAL_cb29b915_4_k_cu_d29a44ae4cuda3std3__420unreachable_sentinelE[1];
.global .align 1 .b8 _ZN34_INTERNAL_cb29b915_4_k_cu_d29a44ae4cuda3std3__47nulloptE[1];
.global .align 1 .b8 _ZN34_INTERNAL_cb29b915_4_k_cu_d29a44ae4cuda3std3__48unexpectE[1];
.global .align 1 .b8 _ZN34_INTERNAL_cb29b915_4_k_cu_d29a44ae4cuda3std6ranges3__45__cpo4swapE[1];
.global .align 1 .b8 _ZN34_INTERNAL_cb29b915_4_k_cu_d29a44ae4cuda3std6ranges3__45__cpo9iter_moveE[1];
.global .align 1 .b8 _ZN34_INTERNAL_cb29b915_4_k_cu_d29a44ae4cuda3std6ranges3__45__cpo5beginE[1];
.global .align 1 .b8 _ZN34_INTERNAL_cb29b915_4_k_cu_d29a44ae4cuda3std6ranges3__45__cpo3endE[1];
.global .align 1 .b8 _ZN34_INTERNAL_cb29b915_4_k_cu_d29a44ae4cuda3std6ranges3__45__cpo6cbeginE[1];
.global .align 1 .b8 _ZN34_INTERNAL_cb29b915_4_k_cu_d29a44ae4cuda3std6ranges3__45__cpo4cendE[1];
.global .align 1 .b8 _ZN34_INTERNAL_cb29b915_4_k_cu_d29a44ae4cuda3std6ranges3__45__cpo7advanceE[1];
.global .align 1 .b8 _ZN34_INTERNAL_cb29b915_4_k_cu_d29a44ae4cuda3std6ranges3__45__cpo9iter_swapE[1];
.global .align 1 .b8 _ZN34_INTERNAL_cb29b915_4_k_cu_d29a44ae4cuda3std6ranges3__45__cpo4nextE[1];
.global .align 1 .b8 _ZN34_INTERNAL_cb29b915_4_k_cu_d29a44ae4cuda3std6ranges3__45__cpo4prevE[1];
.global .align 1 .b8 _ZN34_INTERNAL_cb29b915_4_k_cu_d29a44ae4cuda3std6ranges3__45__cpo4dataE[1];
.global .align 1 .b8 _ZN34_INTERNAL_cb29b915_4_k_cu_d29a44ae4cuda3std6ranges3__45__cpo5cdataE[1];
.global .align 1 .b8 _ZN34_INTERNAL_cb29b915_4_k_cu_d29a44ae4cuda3std6ranges3__45__cpo4sizeE[1];
.global .align 1 .b8 _ZN34_INTERNAL_cb29b915_4_k_cu_d29a44ae4cuda3std6ranges3__45__cpo5ssizeE[1];
.global .align 1 .b8 _ZN34_INTERNAL_cb29b915_4_k_cu_d29a44ae4cuda3std6ranges3__45__cpo8distanceE[1];
.global .align 1 .b8 _ZN34_INTERNAL_cb29b915_4_k_cu_d29a44ae6thrust24THRUST_300001_SM_1000_NS8cuda_cub3parE[1];
.global .align 1 .b8 _ZN34_INTERNAL_cb29b915_4_k_cu_d29a44ae6thrust24THRUST_300001_SM_1000_NS8cuda_cub10par_nosyncE[1];
.global .align 1 .b8 _ZN34_INTERNAL_cb29b915_4_k_cu_d29a44ae6thrust24THRUST_300001_SM_1000_NS6system6detail10sequential3seqE[1];
.global .align 1 .b8 _ZN34_INTERNAL_cb29b915_4_k_cu_d29a44ae6thrust24THRUST_300001_SM_1000_NS6system3cpp3parE[1];
.global .align 1 .b8 _ZN34_INTERNAL_cb29b915_4_k_cu_d29a44ae6thrust24THRUST_300001_SM_1000_NS12placeholders2_1E[1];
.global .align 1 .b8 _ZN34_INTERNAL_cb29b915_4_k_cu_d29a44ae6thrust24THRUST_300001_SM_1000_NS12placeholders2_2E[1];
.global .align 1 .b8 _ZN34_INTERNAL_cb29b915_4_k_cu_d29a44ae6thrust24THRUST_300001_SM_1000_NS12placeholders2_3E[1];
.global .align 1 .b8 _ZN34_INTERNAL_cb29b915_4_k_cu_d29a44ae6thrust24THRUST_300001_SM_1000_NS12placeholders2_4E[1];
.global .align 1 .b8 _ZN34_INTERNAL_cb29b915_4_k_cu_d29a44ae6thrust24THRUST_300001_SM_1000_NS12placeholders2_5E[1];
.global .align 1 .b8 _ZN34_INTERNAL_cb29b915_4_k_cu_d29a44ae6thrust24THRUST_300001_SM_1000_NS12placeholders2_6E[1];
.global .align 1 .b8 _ZN34_INTERNAL_cb29b915_4_k_cu_d29a44ae6thrust24THRUST_300001_SM_1000_NS12placeholders2_7E[1];
.global .align 1 .b8 _ZN34_INTERNAL_cb29b915_4_k_cu_d29a44ae6thrust24THRUST_300001_SM_1000_NS12placeholders2_8E[1];
.global .align 1 .b8 _ZN34_INTERNAL_cb29b915_4_k_cu_d29a44ae6thrust24THRUST_300001_SM_1000_NS12placeholders2_9E[1];
.global .align 1 .b8 _ZN34_INTERNAL_cb29b915_4_k_cu_d29a44ae6thrust24THRUST_300001_SM_1000_NS12placeholders3_10E[1];
.global .align 1 .b8 _ZN34_INTERNAL_cb29b915_4_k_cu_d29a44ae6thrust24THRUST_300001_SM_1000_NS3seqE[1];
.global .align 1 .b8 _ZN34_INTERNAL_cb29b915_4_k_cu_d29a44ae6thrust24THRUST_300001_SM_1000_NS6deviceE[1];

.visible .entry _Z20smoothFirstOrderOnlyPKfPKiS2_Pfib(
	.param .u64 .ptr .align 1 _Z20smoothFirstOrderOnlyPKfPKiS2_Pfib_param_0,
	.param .u64 .ptr .align 1 _Z20smoothFirstOrderOnlyPKfPKiS2_Pfib_param_1,
	.param .u64 .ptr .align 1 _Z20smoothFirstOrderOnlyPKfPKiS2_Pfib_param_2,
	.param .u64 .ptr .align 1 _Z20smoothFirstOrderOnlyPKfPKiS2_Pfib_param_3,
	.param .u32 _Z20smoothFirstOrderOnlyPKfPKiS2_Pfib_param_4,
	.param .u8 _Z20smoothFirstOrderOnlyPKfPKiS2_Pfib_param_5
)
{
	.reg .pred 	%p<51>;
	.reg .b16 	%rs<2>;
	.reg .b32 	%r<33>;
	.reg .b32 	%f<89>;
	.reg .b64 	%rd<62>;

	ld.param.u64 	%rd5, [_Z20smoothFirstOrderOnlyPKfPKiS2_Pfib_param_0];
	ld.param.u64 	%rd6, [_Z20smoothFirstOrderOnlyPKfPKiS2_Pfib_param_1];
	ld.param.u64 	%rd3, [_Z20smoothFirstOrderOnlyPKfPKiS2_Pfib_param_2];
	ld.param.u64 	%rd4, [_Z20smoothFirstOrderOnlyPKfPKiS2_Pfib_param_3];
	ld.param.u32 	%r15, [_Z20smoothFirstOrderOnlyPKfPKiS2_Pfib_param_4];
	ld.param.s8 	%rs1, [_Z20smoothFirstOrderOnlyPKfPKiS2_Pfib_param_5];
	cvta.to.global.u64 	%rd1, %rd6;
	cvta.to.global.u64 	%rd2, %rd5;
	mov.u32 	%r16, %ctaid.x;
	mov.u32 	%r17, %ntid.x;
	mov.u32 	%r18, %tid.x;
	mad.lo.s32 	%r1, %r16, %r17, %r18;
	setp.ge.s32 	%p1, %r1, %r15;
	@%p1 bra 	$L__BB0_39;
	cvta.to.global.u64 	%rd7, %rd3;
	mul.wide.s32 	%rd8, %r1, 4;
	add.s64 	%rd9, %rd2, %rd8;
	add.s64 	%rd10, %rd7, %rd8;
	ld.global.nc.u32 	%r2, [%rd10];
	ld.global.nc.f32 	%f69, [%rd9];
	setp.ne.s16 	%p2, %rs1, 0;
	mov.f32 	%f70, 0f3F800000;
	mov.f32 	%f66, 0f3F800000;
	@%p2 bra 	$L__BB0_20;
	setp.lt.s32 	%p27, %r2, 1;
	@%p27 bra 	$L__BB0_5;
	add.s64 	%rd36, %rd1, %rd8;
	ld.global.nc.u32 	%r3, [%rd36];
	setp.lt.s32 	%p28, %r3, 0;
	setp.ge.s32 	%p29, %r3, %r15;
	or.pred  	%p30, %p28, %p29;
	@%p30 bra 	$L__BB0_5;
	mul.wide.u32 	%rd37, %r3, 4;
	add.s64 	%rd38, %rd2, %rd37;
	ld.global.nc.f32 	%f58, [%rd38];
	add.f32 	%f69, %f69, %f58;
	mov.f32 	%f70, 0f40000000;
$L__BB0_5:
	setp.lt.s32 	%p31, %r2, 2;
	@%p31 bra 	$L__BB0_8;
	add.s32 	%r26, %r15, %r1;
	mul.wide.s32 	%rd39, %r26, 4;
	add.s64 	%rd40, %rd1, %rd39;
	ld.global.nc.u32 	%r4, [%rd40];
	setp.lt.s32 	%p32, %r4, 0;
	setp.ge.s32 	%p33, %r4, %r15;
	or.pred  	%p34, %p32, %p33;
	@%p34 bra 	$L__BB0_8;
	mul.wide.u32 	%rd41, %r4, 4;
	add.s64 	%rd42, %rd2, %rd41;
	ld.global.nc.f32 	%f59, [%rd42];
	add.f32 	%f69, %f69, %f59;
	add.f32 	%f70, %f70, 0f3F800000;
$L__BB0_8:
	setp.lt.s32 	%p35, %r2, 3;
	@%p35 bra 	$L__BB0_11;
	shl.b32 	%r27, %r15, 1;
	add.s32 	%r28, %r27, %r1;
	mul.wide.s32 	%rd43, %r28, 4;
	add.s64 	%rd44, %rd1, %rd43;
	ld.global.nc.u32 	%r5, [%rd44];
	setp.lt.s32 	%p36, %r5, 0;
	setp.ge.s32 	%p37, %r5, %r15;
	or.pred  	%p38, %p36, %p37;
	@%p38 bra 	$L__BB0_11;
	mul.wide.u32 	%rd45, %r5, 4;
	add.s64 	%rd46, %rd2, %rd45;
	ld.global.nc.f32 	%f60, [%rd46];
	add.f32 	%f69, %f69, %f60;
	add.f32 	%f70, %f70, 0f3F800000;
$L__BB0_11:
	setp.lt.s32 	%p39, %r2, 4;
	@%p39 bra 	$L__BB0_14;
	mad.lo.s32 	%r29, %r15, 3, %r1;
	mul.wide.s32 	%rd47, %r29, 4;
	add.s64 	%rd48, %rd1, %rd47;
	ld.global.nc.u32 	%r6, [%rd48];
	setp.lt.s32 	%p40, %r6, 0;
	setp.ge.s32 	%p41, %r6, %r15;
	or.pred  	%p42, %p40, %p41;
	@%p42 bra 	$L__BB0_14;
	mul.wide.u32 	%rd49, %r6, 4;
	add.s64 	%rd50, %rd2, %rd49;
	ld.global.nc.f32 	%f61, [%rd50];
	add.f32 	%f69, %f69, %f61;
	add.f32 	%f70, %f70, 0f3F800000;
$L__BB0_14:
	setp.lt.s32 	%p43, %r2, 5;
	@%p43 bra 	$L__BB0_17;
	shl.b32 	%r30, %r15, 2;
	add.s32 	%r31, %r30, %r1;
	mul.wide.s32 	%rd51, %r31, 4;
	add.s64 	%rd52, %rd1, %rd51;
	ld.global.nc.u32 	%r7, [%rd52];
	setp.lt.s32 	%p44, %r7, 0;
	setp.ge.s32 	%p45, %r7, %r15;
	or.pred  	%p46, %p44, %p45;
	@%p46 bra 	$L__BB0_17;
	mul.wide.u32 	%rd53, %r7, 4;
	add.s64 	%rd54, %rd2, %rd53;
	ld.global.nc.f32 	%f62, [%rd54];
	add.f32 	%f69, %f69, %f62;
	add.f32 	%f70, %f70, 0f3F800000;
$L__BB0_17:
	setp.lt.s32 	%p47, %r2, 6;
	@%p47 bra 	$L__BB0_38;
	mad.lo.s32 	%r32, %r15, 5, %r1;
	mul.wide.s32 	%rd55, %r32, 4;
	add.s64 	%rd56, %rd1, %rd55;
	ld.global.nc.u32 	%r8, [%rd56];
	setp.lt.s32 	%p48, %r8, 0;
	setp.ge.s32 	%p49, %r8, %r15;
	or.pred  	%p50, %p48, %p49;
	@%p50 bra 	$L__BB0_38;
	mul.wide.u32 	%rd57, %r8, 4;
	add.s64 	%rd58, %rd2, %rd57;
	ld.global.nc.f32 	%f63, [%rd58];
	add.f32 	%f69, %f69, %f63;
	add.f32 	%f70, %f70, 0f3F800000;
	bra.uni 	$L__BB0_38;
$L__BB0_20:
	setp.lt.s32 	%p3, %r2, 1;
	mov.f32 	%f70, %f66;
	@%p3 bra 	$L__BB0_23;
	add.s64 	%rd12, %rd1, %rd8;
	ld.global.nc.u32 	%r9, [%rd12];
	setp.lt.s32 	%p4, %r9, 0;
	setp.ge.s32 	%p5, %r9, %r15;
	or.pred  	%p6, %p4, %p5;
	@%p6 bra 	$L__BB0_23;
	mul.wide.u32 	%rd13, %r9, 4;
	add.s64 	%rd14, %rd2, %rd13;
	ld.global.nc.f32 	%f49, [%rd14];
	fma.rn.f32 	%f69, %f49, 0f3F1B4396, %f69;
	mov.f32 	%f70, 0f3FCDA1CB;
$L__BB0_23:
	setp.lt.s32 	%p7, %r2, 2;
	@%p7 bra 	$L__BB0_26;
	add.s32 	%r19, %r15, %r1;
	mul.wide.s32 	%rd15, %r19, 4;
	add.s64 	%rd16, %rd1, %rd15;
	ld.global.nc.u32 	%r10, [%rd16];
	setp.lt.s32 	%p8, %r10, 0;
	setp.ge.s32 	%p9, %r10, %r15;
	or.pred  	%p10, %p8, %p9;
	@%p10 bra 	$L__BB0_26;
	mul.wide.u32 	%rd17, %r10, 4;
	add.s64 	%rd18, %rd2, %rd17;
	ld.global.nc.f32 	%f50, [%rd18];
	fma.rn.f32 	%f69, %f50, 0f3F1B4396, %f69;
	add.f32 	%f70, %f70, 0f3F1B4396;
$L__BB0_26:
	setp.lt.s32 	%p11, %r2, 3;
	@%p11 bra 	$L__BB0_29;
	shl.b32 	%r20, %r15, 1;
	add.s32 	%r21, %r20, %r1;
	mul.wide.s32 	%rd19, %r21, 4;
	add.s64 	%rd20, %rd1, %rd19;
	ld.global.nc.u32 	%r11, [%rd20];
	setp.lt.s32 	%p12, %r11, 0;
	setp.ge.s32 	%p13, %r11, %r15;
	or.pred  	%p14, %p12, %p13;
	@%p14 bra 	$L__BB0_29;
	mul.wide.u32 	%rd21, %r11, 4;
	add.s64 	%rd22, %rd2, %rd21;
	ld.global.nc.f32 	%f51, [%rd22];
	fma.rn.f32 	%f69, %f51, 0f3F1B4396, %f69;
	add.f32 	%f70, %f70, 0f3F1B4396;
$L__BB0_29:
	setp.lt.s32 	%p15, %r2, 4;
	@%p15 bra 	$L__BB0_32;
	mad.lo.s32 	%r22, %r15, 3, %r1;
	mul.wide.s32 	%rd23, %r22, 4;
	add.s64 	%rd24, %rd1, %rd23;
	ld.global.nc.u32 	%r12, [%rd24];
	setp.lt.s32 	%p16, %r12, 0;
	setp.ge.s32 	%p17, %r12, %r15;
	or.pred  	%p18, %p16, %p17;
	@%p18 bra 	$L__BB0_32;
	mul.wide.u32 	%rd25, %r12, 4;
	add.s64 	%rd26, %rd2, %rd25;
	ld.global.nc.f32 	%f52, [%rd26];
	fma.rn.f32 	%f69, %f52, 0f3F1B4396, %f69;
	add.f32 	%f70, %f70, 0f3F1B4396;
$L__BB0_32:
	setp.lt.s32 	%p19, %r2, 5;
	@%p19 bra 	$L__BB0_35;
	shl.b32 	%r23, %r15, 2;
	add.s32 	%r24, %r23, %r1;
	mul.wide.s32 	%rd27, %r24, 4;
	add.s64 	%rd28, %rd1, %rd27;
	ld.global.nc.u32 	%r13, [%rd28];
	setp.lt.s32 	%p20, %r13, 0;
	setp.ge.s32 	%p21, %r13, %r15;
	or.pred  	%p22, %p20, %p21;
	@%p22 bra 	$L__BB0_35;
	mul.wide.u32 	%rd29, %r13, 4;
	add.s64 	%rd30, %rd2, %rd29;
	ld.global.nc.f32 	%f53, [%rd30];
	fma.rn.f32 	%f69, %f53, 0f3F1B4396, %f69;
	add.f32 	%f70, %f70, 0f3F1B4396;
$L__BB0_35:
	setp.lt.s32 	%p23, %r2, 6;
	@%p23 bra 	$L__BB0_38;
	mad.lo.s32 	%r25, %r15, 5, %r1;
	mul.wide.s32 	%rd31, %r25, 4;
	add.s64 	%rd32, %rd1, %rd31;
	ld.global.nc.u32 	%r14, [%rd32];
	setp.lt.s32 	%p24, %r14, 0;
	setp.ge.s32 	%p25, %r14, %r15;
	or.pred  	%p26, %p24, %p25;
	@%p26 bra 	$L__BB0_38;
	mul.wide.u32 	%rd33, %r14, 4;
	add.s64 	%rd34, %rd2, %rd33;
	ld.global.nc.f32 	%f54, [%rd34];
	fma.rn.f32 	%f69, %f54, 0f3F1B4396, %f69;
	add.f32 	%f70, %f70, 0f3F1B4396;
$L__BB0_38:
	div.rn.f32 	%f64, %f69, %f70;
	cvta.to.global.u64 	%rd59, %rd4;
	add.s64 	%rd61, %rd59, %rd8;
	st.global.f32 	[%rd61], %f64;
$L__BB0_39:
	ret;

}
	// .globl	_Z16smoothBothOrdersPKfPKiS2_S2_S2_Pfib
.visible .entry _Z16smoothBothOrdersPKfPKiS2_S2_S2_Pfib(
	.param .u64 .ptr .align 1 _Z16smoothBothOrdersPKfPKiS2_S2_S2_Pfib_param_0,
	.param .u64 .ptr .align 1 _Z16smoothBothOrdersPKfPKiS2_S2_S2_Pfib_param_1,
	.param .u64 .ptr .align 1 _Z16smoothBothOrdersPKfPKiS2_S2_S2_Pfib_param_2,
	.param .u64 .ptr .align 1 _Z16smoothBothOrdersPKfPKiS2_S2_S2_Pfib_param_3,
	.param .u64 .ptr .align 1 _Z16smoothBothOrdersPKfPKiS2_S2_S2_Pfib_param_4,
	.param .u64 .ptr .align 1 _Z16smoothBothOrdersPKfPKiS2_S2_S2_Pfib_param_5,
	.param .u32 _Z16smoothBothOrdersPKfPKiS2_S2_S2_Pfib_param_6,
	.param .u8 _Z16smoothBothOrdersPKfPKiS2_S2_S2_Pfib_param_7
)
{
	.reg .pred 	%p<148>;
	.reg .b16 	%rs<2>;
	.reg .b32 	%r<86>;
	.reg .b32 	%f<253>;
	.reg .b64 	%rd<164>;

	ld.param.u64 	%rd7, [_Z16smoothBothOrdersPKfPKiS2_S2_S2_Pfib_param_0];
	ld.param.u64 	%rd8, [_Z16smoothBothOrdersPKfPKiS2_S2_S2_Pfib_param_1];
	ld.param.u64 	%rd9, [_Z16smoothBothOrdersPKfPKiS2_S2_S2_Pfib_param_2];
	ld.param.u64 	%rd4, [_Z16smoothBothOrdersPKfPKiS2_S2_S2_Pfib_param_3];
	ld.param.u64 	%rd5, [_Z16smoothBothOrdersPKfPKiS2_S2_S2_Pfib_param_4];
	ld.param.u64 	%rd6, [_Z16smoothBothOrdersPKfPKiS2_S2_S2_Pfib_param_5];
	ld.param.u32 	%r40, [_Z16smoothBothOrdersPKfPKiS2_S2_S2_Pfib_param_6];
	ld.param.s8 	%rs1, [_Z16smoothBothOrdersPKfPKiS2_S2_S2_Pfib_param_7];
	cvta.to.global.u64 	%rd1, %rd8;
	cvta.to.global.u64 	%rd2, %rd9;
	cvta.to.global.u64 	%rd3, %rd7;
	mov.u32 	%r41, %ctaid.x;
	mov.u32 	%r42, %ntid.x;
	mov.u32 	%r43, %tid.x;
	mad.lo.s32 	%r1, %r41, %r42, %r43;
	setp.ge.s32 	%p1, %r1, %r40;
	@%p1 bra 	$L__BB1_112;
	cvta.to.global.u64 	%rd10, %rd4;
	mul.wide.s32 	%rd11, %r1, 4;
	add.s64 	%rd12, %rd3, %rd11;
	add.s64 	%rd13, %rd10, %rd11;
	ld.global.nc.u32 	%r2, [%rd13];
	ld.global.nc.f32 	%f209, [%rd12];
	setp.ne.s16 	%p2, %rs1, 0;
	mov.f32 	%f210, 0f3F800000;
	mov.f32 	%f184, 0f3F800000;
	@%p2 bra 	$L__BB1_20;
	setp.lt.s32 	%p27, %r2, 1;
	@%p27 bra 	$L__BB1_5;
	add.s64 	%rd39, %rd1, %rd11;
	ld.global.nc.u32 	%r3, [%rd39];
	setp.lt.s32 	%p28, %r3, 0;
	setp.ge.s32 	%p29, %r3, %r40;
	or.pred  	%p30, %p28, %p29;
	@%p30 bra 	$L__BB1_5;
	mul.wide.u32 	%rd40, %r3, 4;
	add.s64 	%rd41, %rd3, %rd40;
	ld.global.nc.f32 	%f152, [%rd41];
	add.f32 	%f209, %f209, %f152;
	mov.f32 	%f210, 0f40000000;
$L__BB1_5:
	setp.lt.s32 	%p31, %r2, 2;
	@%p31 bra 	$L__BB1_8;
	add.s32 	%r51, %r40, %r1;
	mul.wide.s32 	%rd42, %r51, 4;
	add.s64 	%rd43, %rd1, %rd42;
	ld.global.nc.u32 	%r4, [%rd43];
	setp.lt.s32 	%p32, %r4, 0;
	setp.ge.s32 	%p33, %r4, %r40;
	or.pred  	%p34, %p32, %p33;
	@%p34 bra 	$L__BB1_8;
	mul.wide.u32 	%rd44, %r4, 4;
	add.s64 	%rd45, %rd3, %rd44;
	ld.global.nc.f32 	%f153, [%rd45];
	add.f32 	%f209, %f209, %f153;
	add.f32 	%f210, %f210, 0f3F800000;
$L__BB1_8:
	setp.lt.s32 	%p35, %r2, 3;
	@%p35 bra 	$L__BB1_11;
	shl.b32 	%r52, %r40, 1;
	add.s32 	%r53, %r52, %r1;
	mul.wide.s32 	%rd46, %r53, 4;
	add.s64 	%rd47, %rd1, %rd46;
	ld.global.nc.u32 	%r5, [%rd47];
	setp.lt.s32 	%p36, %r5, 0;
	setp.ge.s32 	%p37, %r5, %r40;
	or.pred  	%p38, %p36, %p37;
	@%p38 bra 	$L__BB1_11;
	mul.wide.u32 	%rd48, %r5, 4;
	add.s64 	%rd49, %rd3, %rd48;
	ld.global.nc.f32 	%f154, [%rd49];
	add.f32 	%f209, %f209, %f154;
	add.f32 	%f210, %f210, 0f3F800000;
$L__BB1_11:
	setp.lt.s32 	%p39, %r2, 4;
	@%p39 bra 	$L__BB1_14;
	mad.lo.s32 	%r54, %r40, 3, %r1;
	mul.wide.s32 	%rd50, %r54, 4;
	add.s64 	%rd51, %rd1, %rd50;
	ld.global.nc.u32 	%r6, [%rd51];
	setp.lt.s32 	%p40, %r6, 0;
	setp.ge.s32 	%p41, %r6, %r40;
	or.pred  	%p42, %p40, %p41;
	@%p42 bra 	$L__BB1_14;
	mul.wide.u32 	%rd52, %r6, 4;
	add.s64 	%rd53, %rd3, %rd52;
	ld.global.nc.f32 	%f155, [%rd53];
	add.f32 	%f209, %f209, %f155;
	add.f32 	%f210, %f210, 0f3F800000;
$L__BB1_14:
	setp.lt.s32 	%p43, %r2, 5;
	@%p43 bra 	$L__BB1_17;
	shl.b32 	%r55, %r40, 2;
	add.s32 	%r56, %r55, %r1;
	mul.wide.s32 	%rd54, %r56, 4;
	add.s64 	%rd55, %rd1, %rd54;
	ld.global.nc.u32 	%r7, [%rd55];
	setp.lt.s32 	%p44, %r7, 0;
	setp.ge.s32 	%p45, %r7, %r40;
	or.pred  	%p46, %p44, %p45;
	@%p46 bra 	$L__BB1_17;
	mul.wide.u32 	%rd56, %r7, 4;
	add.s64 	%rd57, %rd3, %rd56;
	ld.global.nc.f32 	%f156, [%rd57];
	add.f32 	%f209, %f209, %f156;
	add.f32 	%f210, %f210, 0f3F800000;
$L__BB1_17:
	setp.lt.s32 	%p47, %r2, 6;
	@%p47 bra 	$L__BB1_38;
	mad.lo.s32 	%r57, %r40, 5, %r1;
	mul.wide.s32 	%rd58, %r57, 4;
	add.s64 	%rd59, %rd1, %rd58;
	ld.global.nc.u32 	%r8, [%rd59];
	setp.lt.s32 	%p48, %r8, 0;
	setp.ge.s32 	%p49, %r8, %r40;
	or.pred  	%p50, %p48, %p49;
	@%p50 bra 	$L__BB1_38;
	mul.wide.u32 	%rd60, %r8, 4;
	add.s64 	%rd61, %rd3, %rd60;
	ld.global.nc.f32 	%f157, [%rd61];
	add.f32 	%f209, %f209, %f157;
	add.f32 	%f210, %f210, 0f3F800000;
	bra.uni 	$L__BB1_38;
$L__BB1_20:
	setp.lt.s32 	%p3, %r2, 1;
	mov.f32 	%f210, %f184;
	@%p3 bra 	$L__BB1_23;
	add.s64 	%rd15, %rd1, %rd11;
	ld.global.nc.u32 	%r9, [%rd15];
	setp.lt.s32 	%p4, %r9, 0;
	setp.ge.s32 	%p5, %r9, %r40;
	or.pred  	%p6, %p4, %p5;
	@%p6 bra 	$L__BB1_23;
	mul.wide.u32 	%rd16, %r9, 4;
	add.s64 	%rd17, %rd3, %rd16;
	ld.global.nc.f32 	%f143, [%rd17];
	fma.rn.f32 	%f209, %f143, 0f3F1B4396, %f209;
	mov.f32 	%f210, 0f3FCDA1CB;
$L__BB1_23:
	setp.lt.s32 	%p7, %r2, 2;
	@%p7 bra 	$L__BB1_26;
	add.s32 	%r44, %r40, %r1;
	mul.wide.s32 	%rd18, %r44, 4;
	add.s64 	%rd19, %rd1, %rd18;
	ld.global.nc.u32 	%r10, [%rd19];
	setp.lt.s32 	%p8, %r10, 0;
	setp.ge.s32 	%p9, %r10, %r40;
	or.pred  	%p10, %p8, %p9;
	@%p10 bra 	$L__BB1_26;
	mul.wide.u32 	%rd20, %r10, 4;
	add.s64 	%rd21, %rd3, %rd20;
	ld.global.nc.f32 	%f144, [%rd21];
	fma.rn.f32 	%f209, %f144, 0f3F1B4396, %f209;
	add.f32 	%f210, %f210, 0f3F1B4396;
$L__BB1_26:
	setp.lt.s32 	%p11, %r2, 3;
	@%p11 bra 	$L__BB1_29;
	shl.b32 	%r45, %r40, 1;
	add.s32 	%r46, %r45, %r1;
	mul.wide.s32 	%rd22, %r46, 4;
	add.s64 	%rd23, %rd1, %rd22;
	ld.global.nc.u32 	%r11, [%rd23];
	setp.lt.s32 	%p12, %r11, 0;
	setp.ge.s32 	%p13, %r11, %r40;
	or.pred  	%p14, %p12, %p13;
	@%p14 bra 	$L__BB1_29;
	mul.wide.u32 	%rd24, %r11, 4;
	add.s64 	%rd25, %rd3, %rd24;
	ld.global.nc.f32 	%f145, [%rd25];
	fma.rn.f32 	%f209, %f145, 0f3F1B4396, %f209;
	add.f32 	%f210, %f210, 0f3F1B4396;
$L__BB1_29:
	setp.lt.s32 	%p15, %r2, 4;
	@%p15 bra 	$L__BB1_32;
	mad.lo.s32 	%r47, %r40, 3, %r1;
	mul.wide.s32 	%rd26, %r47, 4;
	add.s64 	%rd27, %rd1, %rd26;
	ld.global.nc.u32 	%r12, [%rd27];
	setp.lt.s32 	%p16, %r12, 0;
	setp.ge.s32 	%p17, %r12, %r40;
	or.pred  	%p18, %p16, %p17;
	@%p18 bra 	$L__BB1_32;
	mul.wide.u32 	%rd28, %r12, 4;
	add.s64 	%rd29, %rd3, %rd28;
	ld.global.nc.f32 	%f146, [%rd29];
	fma.rn.f32 	%f209, %f146, 0f3F1B4396, %f209;
	add.f32 	%f210, %f210, 0f3F1B4396;
$L__BB1_32:
	setp.lt.s32 	%p19, %r2, 5;
	@%p19 bra 	$L__BB1_35;
	shl.b32 	%r48, %r40, 2;
	add.s32 	%r49, %r48, %r1;
	mul.wide.s32 	%rd30, %r49, 4;
	add.s64 	%rd31, %rd1, %rd30;
	ld.global.nc.u32 	%r13, [%rd31];
	setp.lt.s32 	%p20, %r13, 0;
	setp.ge.s32 	%p21, %r13, %r40;
	or.pred  	%p22, %p20, %p21;
	@%p22 bra 	$L__BB1_35;
	mul.wide.u32 	%rd32, %r13, 4;
	add.s64 	%rd33, %rd3, %rd32;
	ld.global.nc.f32 	%f147, [%rd33];
	fma.rn.f32 	%f209, %f147, 0f3F1B4396, %f209;
	add.f32 	%f210, %f210, 0f3F1B4396;
$L__BB1_35:
	setp.lt.s32 	%p23, %r2, 6;
	@%p23 bra 	$L__BB1_38;
	mad.lo.s32 	%r50, %r40, 5, %r1;
	mul.wide.s32 	%rd34, %r50, 4;
	add.s64 	%rd35, %rd1, %rd34;
	ld.global.nc.u32 	%r14, [%rd35];
	setp.lt.s32 	%p24, %r14, 0;
	setp.ge.s32 	%p25, %r14, %r40;
	or.pred  	%p26, %p24, %p25;
	@%p26 bra 	$L__BB1_38;
	mul.wide.u32 	%rd36, %r14, 4;
	add.s64 	%rd37, %rd3, %rd36;
	ld.global.nc.f32 	%f148, [%rd37];
	fma.rn.f32 	%f209, %f148, 0f3F1B4396, %f209;
	add.f32 	%f210, %f210, 0f3F1B4396;
$L__BB1_38:
	setp.ne.s16 	%p51, %rs1, 0;
	cvta.to.global.u64 	%rd62, %rd5;
	add.s64 	%rd64, %rd62, %rd11;
	ld.global.nc.u32 	%r15, [%rd64];
	@%p51 bra 	$L__BB1_75;
	setp.lt.s32 	%p100, %r15, 1;
	@%p100 bra 	$L__BB1_42;
	add.s64 	%rd114, %rd2, %rd11;
	ld.global.nc.u32 	%r16, [%rd114];
	setp.lt.s32 	%p101, %r16, 0;
	setp.ge.s32 	%p102, %r16, %r40;
	or.pred  	%p103, %p101, %p102;
	@%p103 bra 	$L__BB1_42;
	mul.wide.u32 	%rd115, %r16, 4;
	add.s64 	%rd116, %rd3, %rd115;
	ld.global.nc.f32 	%f170, [%rd116];
	add.f32 	%f209, %f209, %f170;
	add.f32 	%f210, %f210, 0f3F800000;
$L__BB1_42:
	setp.lt.s32 	%p104, %r15, 2;
	@%p104 bra 	$L__BB1_45;
	add.s32 	%r72, %r40, %r1;
	mul.wide.s32 	%rd117, %r72, 4;
	add.s64 	%rd118, %rd2, %rd117;
	ld.global.nc.u32 	%r17, [%rd118];
	setp.lt.s32 	%p105, %r17, 0;
	setp.ge.s32 	%p106, %r17, %r40;
	or.pred  	%p107, %p105, %p106;
	@%p107 bra 	$L__BB1_45;
	mul.wide.u32 	%rd119, %r17, 4;
	add.s64 	%rd120, %rd3, %rd119;
	ld.global.nc.f32 	%f171, [%rd120];
	add.f32 	%f209, %f209, %f171;
	add.f32 	%f210, %f210, 0f3F800000;
$L__BB1_45:
	setp.lt.s32 	%p108, %r15, 3;
	@%p108 bra 	$L__BB1_48;
	shl.b32 	%r73, %r40, 1;
	add.s32 	%r74, %r73, %r1;
	mul.wide.s32 	%rd121, %r74, 4;
	add.s64 	%rd122, %rd2, %rd121;
	ld.global.nc.u32 	%r18, [%rd122];
	setp.lt.s32 	%p109, %r18, 0;
	setp.ge.s32 	%p110, %r18, %r40;
	or.pred  	%p111, %p109, %p110;
	@%p111 bra 	$L__BB1_48;
	mul.wide.u32 	%rd123, %r18, 4;
	add.s64 	%rd124, %rd3, %rd123;
	ld.global.nc.f32 	%f172, [%rd124];
	add.f32 	%f209, %f209, %f172;
	add.f32 	%f210, %f210, 0f3F800000;
$L__BB1_48:
	setp.lt.s32 	%p112, %r15, 4;
	@%p112 bra 	$L__BB1_51;
	mad.lo.s32 	%r75, %r40, 3, %r1;
	mul.wide.s32 	%rd125, %r75, 4;
	add.s64 	%rd126, %rd2, %rd125;
	ld.global.nc.u32 	%r19, [%rd126];
	setp.lt.s32 	%p113, %r19, 0;
	setp.ge.s32 	%p114, %r19, %r40;
	or.pred  	%p115, %p113, %p114;
	@%p115 bra 	$L__BB1_51;
	mul.wide.u32 	%rd127, %r19, 4;
	add.s64 	%rd128, %rd3, %rd127;
	ld.global.nc.f32 	%f173, [%rd128];
	add.f32 	%f209, %f209, %f173;
	add.f32 	%f210, %f210, 0f3F800000;
$L__BB1_51:
	setp.lt.s32 	%p116, %r15, 5;
	@%p116 bra 	$L__BB1_54;
	shl.b32 	%r76, %r40, 2;
	add.s32 	%r77, %r76, %r1;
	mul.wide.s32 	%rd129, %r77, 4;
	add.s64 	%rd130, %rd2, %rd129;
	ld.global.nc.u32 	%r20, [%rd130];
	setp.lt.s32 	%p117, %r20, 0;
	setp.ge.s32 	%p118, %r20, %r40;
	or.pred  	%p119, %p117, %p118;
	@%p119 bra 	$L__BB1_54;
	mul.wide.u32 	%rd131, %r20, 4;
	add.s64 	%rd132, %rd3, %rd131;
	ld.global.nc.f32 	%f174, [%rd132];
	add.f32 	%f209, %f209, %f174;
	add.f32 	%f210, %f210, 0f3F800000;
$L__BB1_54:
	setp.lt.s32 	%p120, %r15, 6;
	@%p120 bra 	$L__BB1_57;
	mad.lo.s32 	%r78, %r40, 5, %r1;
	mul.wide.s32 	%rd133, %r78, 4;
	add.s64 	%rd134, %rd2, %rd133;
	ld.global.nc.u32 	%r21, [%rd134];
	setp.lt.s32 	%p121, %r21, 0;
	setp.ge.s32 	%p122, %r21, %r40;
	or.pred  	%p123, %p121, %p122;
	@%p123 bra 	$L__BB1_57;
	mul.wide.u32 	%rd135, %r21, 4;
	add.s64 	%rd136, %rd3, %rd135;
	ld.global.nc.f32 	%f175, [%rd136];
	add.f32 	%f209, %f209, %f175;
	add.f32 	%f210, %f210, 0f3F800000;
$L__BB1_57:
	setp.lt.s32 	%p124, %r15, 7;
	@%p124 bra 	$L__BB1_60;
	mad.lo.s32 	%r79, %r40, 6, %r1;
	mul.wide.s32 	%rd137, %r79, 4;
	add.s64 	%rd138, %rd2, %rd137;
	ld.global.nc.u32 	%r22, [%rd138];
	setp.lt.s32 	%p125, %r22, 0;
	setp.ge.s32 	%p126, %r22, %r40;
	or.pred  	%p127, %p125, %p126;
	@%p127 bra 	$L__BB1_60;
	mul.wide.u32 	%rd139, %r22, 4;
	add.s64 	%rd140, %rd3, %rd139;
	ld.global.nc.f32 	%f176, [%rd140];
	add.f32 	%f209, %f209, %f176;
	add.f32 	%f210, %f210, 0f3F800000;
$L__BB1_60:
	setp.lt.s32 	%p128, %r15, 8;
	@%p128 bra 	$L__BB1_63;
	mad.lo.s32 	%r80, %r40, 7, %r1;
	mul.wide.s32 	%rd141, %r80, 4;
	add.s64 	%rd142, %rd2, %rd141;
	ld.global.nc.u32 	%r23, [%rd142];
	setp.lt.s32 	%p129, %r23, 0;
	setp.ge.s32 	%p130, %r23, %r40;
	or.pred  	%p131, %p129, %p130;
	@%p131 bra 	$L__BB1_63;
	mul.wide.u32 	%rd143, %r23, 4;
	add.s64 	%rd144, %rd3, %rd143;
	ld.global.nc.f32 	%f177, [%rd144];
	add.f32 	%f209, %f209, %f177;
	add.f32 	%f210, %f210, 0f3F800000;
$L__BB1_63:
	setp.lt.s32 	%p132, %r15, 9;
	@%p132 bra 	$L__BB1_66;
	shl.b32 	%r81, %r40, 3;
	add.s32 	%r82, %r81, %r1;
	mul.wide.s32 	%rd145, %r82, 4;
	add.s64 	%rd146, %rd2, %rd145;
	ld.global.nc.u32 	%r24, [%rd146];
	setp.lt.s32 	%p133, %r24, 0;
	setp.ge.s32 	%p134, %r24, %r40;
	or.pred  	%p135, %p133, %p134;
	@%p135 bra 	$L__BB1_66;
	mul.wide.u32 	%rd147, %r24, 4;
	add.s64 	%rd148, %rd3, %rd147;
	ld.global.nc.f32 	%f178, [%rd148];
	add.f32 	%f209, %f209, %f178;
	add.f32 	%f210, %f210, 0f3F800000;
$L__BB1_66:
	setp.lt.s32 	%p136, %r15, 10;
	@%p136 bra 	$L__BB1_69;
	mad.lo.s32 	%r83, %r40, 9, %r1;
	mul.wide.s32 	%rd149, %r83, 4;
	add.s64 	%rd150, %rd2, %rd149;
	ld.global.nc.u32 	%r25, [%rd150];
	setp.lt.s32 	%p137, %r25, 0;
	setp.ge.s32 	%p138, %r25, %r40;
	or.pred  	%p139, %p137, %p138;
	@%p139 bra 	$L__BB1_69;
	mul.wide.u32 	%rd151, %r25, 4;
	add.s64 	%rd152, %rd3, %rd151;
	ld.global.nc.f32 	%f179, [%rd152];
	add.f32 	%f209, %f209, %f179;
	add.f32 	%f210, %f210, 0f3F800000;
$L__BB1_69:
	setp.lt.s32 	%p140, %r15, 11;
	@%p140 bra 	$L__BB1_72;
	mad.lo.s32 	%r84, %r40, 10, %r1;
	mul.wide.s32 	%rd153, %r84, 4;
	add.s64 	%rd154, %rd2, %rd153;
	ld.global.nc.u32 	%r26, [%rd154];
	setp.lt.s32 	%p141, %r26, 0;
	setp.ge.s32 	%p142, %r26, %r40;
	or.pred  	%p143, %p141, %p142;
	@%p143 bra 	$L__BB1_72;
	mul.wide.u32 	%rd155, %r26, 4;
	add.s64 	%rd156, %rd3, %rd155;
	ld.global.nc.f32 	%f180, [%rd156];
	add.f32 	%f209, %f209, %f180;
	add.f32 	%f210, %f210, 0f3F800000;
$L__BB1_72:
	setp.lt.s32 	%p144, %r15, 12;
	@%p144 bra 	$L__BB1_111;
	mad.lo.s32 	%r85, %r40, 11, %r1;
	mul.wide.s32 	%rd157, %r85, 4;
	add.s64 	%rd158, %rd2, %rd157;
	ld.global.nc.u32 	%r27, [%rd158];
	setp.lt.s32 	%p145, %r27, 0;
	setp.ge.s32 	%p146, %r27, %r40;
	or.pred  	%p147, %p145, %p146;
	@%p147 bra 	$L__BB1_111;
	mul.wide.u32 	%rd159, %r27, 4;
	add.s64 	%rd160, %rd3, %rd159;
	ld.global.nc.f32 	%f181, [%rd160];
	add.f32 	%f209, %f209, %f181;
	add.f32 	%f210, %f210, 0f3F800000;
	bra.uni 	$L__BB1_111;
$L__BB1_75:
	setp.lt.s32 	%p52, %r15, 1;
	@%p52 bra 	$L__BB1_78;
	add.s64 	%rd66, %rd2, %rd11;
	ld.global.nc.u32 	%r28, [%rd66];
	setp.lt.s32 	%p53, %r28, 0;
	setp.ge.s32 	%p54, %r28, %r40;
	or.pred  	%p55, %p53, %p54;
	@%p55 bra 	$L__BB1_78;
	mul.wide.u32 	%rd67, %r28, 4;
	add.s64 	%rd68, %rd3, %rd67;
	ld.global.nc.f32 	%f158, [%rd68];
	fma.rn.f32 	%f209, %f158, 0f3E0A8C15, %f209;
	add.f32 	%f210, %f210, 0f3E0A8C15;
$L__BB1_78:
	setp.lt.s32 	%p56, %r15, 2;
	@%p56 bra 	$L__BB1_81;
	add.s32 	%r58, %r40, %r1;
	mul.wide.s32 	%rd69, %r58, 4;
	add.s64 	%rd70, %rd2, %rd69;
	ld.global.nc.u32 	%r29, [%rd70];
	setp.lt.s32 	%p57, %r29, 0;
	setp.ge.s32 	%p58, %r29, %r40;
	or.pred  	%p59, %p57, %p58;
	@%p59 bra 	$L__BB1_81;
	mul.wide.u32 	%rd71, %r29, 4;
	add.s64 	%rd72, %rd3, %rd71;
	ld.global.nc.f32 	%f159, [%rd72];
	fma.rn.f32 	%f209, %f159, 0f3E0A8C15, %f209;
	add.f32 	%f210, %f210, 0f3E0A8C15;
$L__BB1_81:
	setp.lt.s32 	%p60, %r15, 3;
	@%p60 bra 	$L__BB1_84;
	shl.b32 	%r59, %r40, 1;
	add.s32 	%r60, %r59, %r1;
	mul.wide.s32 	%rd73, %r60, 4;
	add.s64 	%rd74, %rd2, %rd73;
	ld.global.nc.u32 	%r30, [%rd74];
	setp.lt.s32 	%p61, %r30, 0;
	setp.ge.s32 	%p62, %r30, %r40;
	or.pred  	%p63, %p61, %p62;
	@%p63 bra 	$L__BB1_84;
	mul.wide.u32 	%rd75, %r30, 4;
	add.s64 	%rd76, %rd3, %rd75;
	ld.global.nc.f32 	%f160, [%rd76];
	fma.rn.f32 	%f209, %f160, 0f3E0A8C15, %f209;
	add.f32 	%f210, %f210, 0f3E0A8C15;
$L__BB1_84:
	setp.lt.s32 	%p64, %r15, 4;
	@%p64 bra 	$L__BB1_87;
	mad.lo.s32 	%r61, %r40, 3, %r1;
	mul.wide.s32 	%rd77, %r61, 4;
	add.s64 	%rd78, %rd2, %rd77;
	ld.global.nc.u32 	%r31, [%rd78];
	setp.lt.s32 	%p65, %r31, 0;
	setp.ge.s32 	%p66, %r31, %r40;
	or.pred  	%p67, %p65, %p66;
	@%p67 bra 	$L__BB1_87;
	mul.wide.u32 	%rd79, %r31, 4;
	add.s64 	%rd80, %rd3, %rd79;
	ld.global.nc.f32 	%f161, [%rd80];
	fma.rn.f32 	%f209, %f161, 0f3E0A8C15, %f209;
	add.f32 	%f210, %f210, 0f3E0A8C15;
$L__BB1_87:
	setp.lt.s32 	%p68, %r15, 5;
	@%p68 bra 	$L__BB1_90;
	shl.b32 	%r62, %r40, 2;
	add.s32 	%r63, %r62, %r1;
	mul.wide.s32 	%rd81, %r63, 4;
	add.s64 	%rd82, %rd2, %rd81;
	ld.global.nc.u32 	%r32, [%rd82];
	setp.lt.s32 	%p69, %r32, 0;
	setp.ge.s32 	%p70, %r32, %r40;
	or.pred  	%p71, %p69, %p70;
	@%p71 bra 	$L__BB1_90;
	mul.wide.u32 	%rd83, %r32, 4;
	add.s64 	%rd84, %rd3, %rd83;
	ld.global.nc.f32 	%f162, [%rd84];
	fma.rn.f32 	%f209, %f162, 0f3E0A8C15, %f209;
	add.f32 	%f210, %f210, 0f3E0A8C15;
$L__BB1_90:
	setp.lt.s32 	%p72, %r15, 6;
	@%p72 bra 	$L__BB1_93;
	mad.lo.s32 	%r64, %r40, 5, %r1;
	mul.wide.s32 	%rd85, %r64, 4;
	add.s64 	%rd86, %rd2, %rd85;
	ld.global.nc.u32 	%r33, [%rd86];
	setp.lt.s32 	%p73, %r33, 0;
	setp.ge.s32 	%p74, %r33, %r40;
	or.pred  	%p75, %p73, %p74;
	@%p75 bra 	$L__BB1_93;
	mul.wide.u32 	%rd87, %r33, 4;
	add.s64 	%rd88, %rd3, %rd87;
	ld.global.nc.f32 	%f163, [%rd88];
	fma.rn.f32 	%f209, %f163, 0f3E0A8C15, %f209;
	add.f32 	%f210, %f210, 0f3E0A8C15;
$L__BB1_93:
	setp.lt.s32 	%p76, %r15, 7;
	@%p76 bra 	$L__BB1_96;
	mad.lo.s32 	%r65, %r40, 6, %r1;
	mul.wide.s32 	%rd89, %r65, 4;
	add.s64 	%rd90, %rd2, %rd89;
	ld.global.nc.u32 	%r34, [%rd90];
	setp.lt.s32 	%p77, %r34, 0;
	setp.ge.s32 	%p78, %r34, %r40;
	or.pred  	%p79, %p77, %p78;
	@%p79 bra 	$L__BB1_96;
	mul.wide.u32 	%rd91, %r34, 4;
	add.s64 	%rd92, %rd3, %rd91;
	ld.global.nc.f32 	%f164, [%rd92];
	fma.rn.f32 	%f209, %f164, 0f3E0A8C15, %f209;
	add.f32 	%f210, %f210, 0f3E0A8C15;
$L__BB1_96:
	setp.lt.s32 	%p80, %r15, 8;
	@%p80 bra 	$L__BB1_99;
	mad.lo.s32 	%r66, %r40, 7, %r1;
	mul.wide.s32 	%rd93, %r66, 4;
	add.s64 	%rd94, %rd2, %rd93;
	ld.global.nc.u32 	%r35, [%rd94];
	setp.lt.s32 	%p81, %r35, 0;
	setp.ge.s32 	%p82, %r35, %r40;
	or.pred  	%p83, %p81, %p82;
	@%p83 bra 	$L__BB1_99;
	mul.wide.u32 	%rd95, %r35, 4;
	add.s64 	%rd96, %rd3, %rd95;
	ld.global.nc.f32 	%f165, [%rd96];
	fma.rn.f32 	%f209, %f165, 0f3E0A8C15, %f209;
	add.f32 	%f210, %f210, 0f3E0A8C15;
$L__BB1_99:
	setp.lt.s32 	%p84, %r15, 9;
	@%p84 bra 	$L__BB1_102;
	shl.b32 	%r67, %r40, 3;
	add.s32 	%r68, %r67, %r1;
	mul.wide.s32 	%rd97, %r68, 4;
	add.s64 	%rd98, %rd2, %rd97;
	ld.global.nc.u32 	%r36, [%rd98];
	setp.lt.s32 	%p85, %r36, 0;
	setp.ge.s32 	%p86, %r36, %r40;
	or.pred  	%p87, %p85, %p86;
	@%p87 bra 	$L__BB1_102;
	mul.wide.u32 	%rd99, %r36, 4;
	add.s64 	%rd100, %rd3, %rd99;
	ld.global.nc.f32 	%f166, [%rd100];
	fma.rn.f32 	%f209, %f166, 0f3E0A8C15, %f209;
	add.f32 	%f210, %f210, 0f3E0A8C15;
$L__BB1_102:
	setp.lt.s32 	%p88, %r15, 10;
	@%p88 bra 	$L__BB1_105;
	mad.lo.s32 	%r69, %r40, 9, %r1;
	mul.wide.s32 	%rd101, %r69, 4;
	add.s64 	%rd102, %rd2, %rd101;
	ld.global.nc.u32 	%r37, [%rd102];
	setp.lt.s32 	%p89, %r37, 0;
	setp.ge.s32 	%p90, %r37, %r40;
	or.pred  	%p91, %p89, %p90;
	@%p91 bra 	$L__BB1_105;
	mul.wide.u32 	%rd103, %r37, 4;
	add.s64 	%rd104, %rd3, %rd103;
	ld.global.nc.f32 	%f167, [%rd104];
	fma.rn.f32 	%f209, %f167, 0f3E0A8C15, %f209;
	add.f32 	%f210, %f210, 0f3E0A8C15;
$L__BB1_105:
	setp.lt.s32 	%p92, %r15, 11;
	@%p92 bra 	$L__BB1_108;
	mad.lo.s32 	%r70, %r40, 10, %r1;
	mul.wide.s32 	%rd105, %r70, 4;
	add.s64 	%rd106, %rd2, %rd105;
	ld.global.nc.u32 	%r38, [%rd106];
	setp.lt.s32 	%p93, %r38, 0;
	setp.ge.s32 	%p94, %r38, %r40;
	or.pred  	%p95, %p93, %p94;
	@%p95 bra 	$L__BB1_108;
	mul.wide.u32 	%rd107, %r38, 4;
	add.s64 	%rd108, %rd3, %rd107;
	ld.global.nc.f32 	%f168, [%rd108];
	fma.rn.f32 	%f209, %f168, 0f3E0A8C15, %f209;
	add.f32 	%f210, %f210, 0f3E0A8C15;
$L__BB1_108:
	setp.lt.s32 	%p96, %r15, 12;
	@%p96 bra 	$L__BB1_111;
	mad.lo.s32 	%r71, %r40, 11, %r1;
	mul.wide.s32 	%rd109, %r71, 4;
	add.s64 	%rd110, %rd2, %rd109;
	ld.global.nc.u32 	%r39, [%rd110];
	setp.lt.s32 	%p97, %r39, 0;
	setp.ge.s32 	%p98, %r39, %r40;
	or.pred  	%p99, %p97, %p98;
	@%p99 bra 	$L__BB1_111;
	mul.wide.u32 	%rd111, %r39, 4;
	add.s64 	%rd112, %rd3, %rd111;
	ld.global.nc.f32 	%f169, [%rd112];
	fma.rn.f32 	%f209, %f169, 0f3E0A8C15, %f209;
	add.f32 	%f210, %f210, 0f3E0A8C15;
$L__BB1_111:
	div.rn.f32 	%f182, %f209, %f210;
	cvta.to.global.u64 	%rd161, %rd6;
	add.s64 	%rd163, %rd161, %rd11;
	st.global.f32 	[%rd163], %f182;
$L__BB1_112:
	ret;

}
	// .globl	_Z21smoothFirstOrderFusedPfS_S_S_PKiS1_S_S_S_S_ib
.visible .entry _Z21smoothFirstOrderFusedPfS_S_S_PKiS1_S_S_S_S_ib(
	.param .u64 .ptr .align 1 _Z21smoothFirstOrderFusedPfS_S_S_PKiS1_S_S_S_S_ib_param_0,
	.param .u64 .ptr .align 1 _Z21smoothFirstOrderFusedPfS_S_S_PKiS1_S_S_S_S_ib_param_1,
	.param .u64 .ptr .align 1 _Z21smoothFirstOrderFusedPfS_S_S_PKiS1_S_S_S_S_ib_param_2,
	.param .u64 .ptr .align 1 _Z21smoothFirstOrderFusedPfS_S_S_PKiS1_S_S_S_S_ib_param_3,
	.param .u64 .ptr .align 1 _Z21smoothFirstOrderFusedPfS_S_S_PKiS1_S_S_S_S_ib_param_4,
	.param .u64 .ptr .align 1 _Z21smoothFirstOrderFusedPfS_S_S_PKiS1_S_S_S_S_ib_param_5,
	.param .u64 .ptr .align 1 _Z21smoothFirstOrderFusedPfS_S_S_PKiS1_S_S_S_S_ib_param_6,
	.param .u64 .ptr .align 1 _Z21smoothFirstOrderFusedPfS_S_S_PKiS1_S_S_S_S_ib_param_7,
	.param .u64 .ptr .align 1 _Z21smoothFirstOrderFusedPfS_S_S_PKiS1_S_S_S_S_ib_param_8,
	.param .u64 .ptr .align 1 _Z21smoothFirstOrderFusedPfS_S_S_PKiS1_S_S_S_S_ib_param_9,
	.param .u32 _Z21smoothFirstOrderFusedPfS_S_S_PKiS1_S_S_S_S_ib_param_10,
	.param .u8 _Z21smoothFirstOrderFusedPfS_S_S_PKiS1_S_S_S_S_ib_param_11
)
{
	.reg .pred 	%p<27>;
	.reg .b16 	%rs<2>;
	.reg .b32 	%r<20>;
	.reg .b32 	%f<128>;
	.reg .b64 	%rd<77>;

	ld.param.u64 	%rd11, [_Z21smoothFirstOrderFusedPfS_S_S_PKiS1_S_S_S_S_ib_param_0];
	ld.param.u64 	%rd12, [_Z21smoothFirstOrderFusedPfS_S_S_PKiS1_S_S_S_S_ib_param_1];
	ld.param.u64 	%rd13, [_Z21smoothFirstOrderFusedPfS_S_S_PKiS1_S_S_S_S_ib_param_2];
	ld.param.u64 	%rd14, [_Z21smoothFirstOrderFusedPfS_S_S_PKiS1_S_S_S_S_ib_param_3];
	ld.param.u64 	%rd15, [_Z21smoothFirstOrderFusedPfS_S_S_PKiS1_S_S_S_S_ib_param_4];
	ld.param.u64 	%rd9, [_Z21smoothFirstOrderFusedPfS_S_S_PKiS1_S_S_S_S_ib_param_8];
	ld.param.u64 	%rd10, [_Z21smoothFirstOrderFusedPfS_S_S_PKiS1_S_S_S_S_ib_param_9];
	ld.param.u32 	%r9, [_Z21smoothFirstOrderFusedPfS_S_S_PKiS1_S_S_S_S_ib_param_10];
	ld.param.s8 	%rs1, [_Z21smoothFirstOrderFusedPfS_S_S_PKiS1_S_S_S_S_ib_param_11];
	cvta.to.global.u64 	%rd1, %rd15;
	cvta.to.global.u64 	%rd2, %rd14;
	cvta.to.global.u64 	%rd3, %rd13;
	cvta.to.global.u64 	%rd4, %rd12;
	cvta.to.global.u64 	%rd5, %rd11;
	mov.u32 	%r10, %ctaid.x;
	mov.u32 	%r11, %ntid.x;
	mov.u32 	%r12, %tid.x;
	mad.lo.s32 	%r1, %r10, %r11, %r12;
	setp.ge.s32 	%p1, %r1, %r9;
	mov.f32 	%f107, 0f3F800000;
	@%p1 bra 	$L__BB2_20;
	ld.param.u64 	%rd74, [_Z21smoothFirstOrderFusedPfS_S_S_PKiS1_S_S_S_S_ib_param_5];
	cvta.to.global.u64 	%rd16, %rd74;
	mul.wide.s32 	%rd17, %r1, 4;
	add.s64 	%rd18, %rd5, %rd17;
	add.s64 	%rd19, %rd4, %rd17;
	add.s64 	%rd20, %rd3, %rd17;
	add.s64 	%rd21, %rd2, %rd17;
	add.s64 	%rd22, %rd16, %rd17;
	ld.global.nc.u32 	%r2, [%rd22];
	ld.global.nc.f32 	%f103, [%rd21];
	ld.global.nc.f32 	%f104, [%rd20];
	ld.global.nc.f32 	%f105, [%rd19];
	ld.global.nc.f32 	%f106, [%rd18];
	setp.eq.s16 	%p2, %rs1, 0;
	selp.f32 	%f5, 0f3F800000, 0f3F1B4396, %p2;
	setp.lt.s32 	%p3, %r2, 1;
	@%p3 bra 	$L__BB2_4;
	add.s64 	%rd24, %rd1, %rd17;
	ld.global.nc.u32 	%r3, [%rd24];
	setp.lt.s32 	%p4, %r3, 0;
	setp.ge.s32 	%p5, %r3, %r9;
	or.pred  	%p6, %p4, %p5;
	@%p6 bra 	$L__BB2_4;
	mul.wide.u32 	%rd25, %r3, 4;
	add.s64 	%rd26, %rd5, %rd25;
	ld.global.nc.f32 	%f68, [%rd26];
	fma.rn.f32 	%f106, %f5, %f68, %f106;
	add.s64 	%rd27, %rd4, %rd25;
	ld.global.nc.f32 	%f69, [%rd27];
	fma.rn.f32 	%f105, %f5, %f69, %f105;
	add.s64 	%rd28, %rd3, %rd25;
	ld.global.nc.f32 	%f70, [%rd28];
	fma.rn.f32 	%f104, %f5, %f70, %f104;
	add.s64 	%rd29, %rd2, %rd25;
	ld.global.nc.f32 	%f71, [%rd29];
	fma.rn.f32 	%f103, %f5, %f71, %f103;
	add.f32 	%f107, %f5, 0f3F800000;
$L__BB2_4:
	setp.lt.s32 	%p7, %r2, 2;
	@%p7 bra 	$L__BB2_7;
	add.s32 	%r13, %r9, %r1;
	mul.wide.s32 	%rd30, %r13, 4;
	add.s64 	%rd31, %rd1, %rd30;
	ld.global.nc.u32 	%r4, [%rd31];
	setp.lt.s32 	%p8, %r4, 0;
	setp.ge.s32 	%p9, %r4, %r9;
	or.pred  	%p10, %p8, %p9;
	@%p10 bra 	$L__BB2_7;
	mul.wide.u32 	%rd32, %r4, 4;
	add.s64 	%rd33, %rd5, %rd32;
	ld.global.nc.f32 	%f72, [%rd33];
	fma.rn.f32 	%f106, %f5, %f72, %f106;
	add.s64 	%rd34, %rd4, %rd32;
	ld.global.nc.f32 	%f73, [%rd34];
	fma.rn.f32 	%f105, %f5, %f73, %f105;
	add.s64 	%rd35, %rd3, %rd32;
	ld.global.nc.f32 	%f74, [%rd35];
	fma.rn.f32 	%f104, %f5, %f74, %f104;
	add.s64 	%rd36, %rd2, %rd32;
	ld.global.nc.f32 	%f75, [%rd36];
	fma.rn.f32 	%f103, %f5, %f75, %f103;
	add.f32 	%f107, %f5, %f107;
$L__BB2_7:
	setp.lt.s32 	%p11, %r2, 3;
	@%p11 bra 	$L__BB2_10;
	shl.b32 	%r14, %r9, 1;
	add.s32 	%r15, %r14, %r1;
	mul.wide.s32 	%rd37, %r15, 4;
	add.s64 	%rd38, %rd1, %rd37;
	ld.global.nc.u32 	%r5, [%rd38];
	setp.lt.s32 	%p12, %r5, 0;
	setp.ge.s32 	%p13, %r5, %r9;
	or.pred  	%p14, %p12, %p13;
	@%p14 bra 	$L__BB2_10;
	mul.wide.u32 	%rd39, %r5, 4;
	add.s64 	%rd40, %rd5, %rd39;
	ld.global.nc.f32 	%f76, [%rd40];
	fma.rn.f32 	%f106, %f5, %f76, %f106;
	add.s64 	%rd41, %rd4, %rd39;
	ld.global.nc.f32 	%f77, [%rd41];
	fma.rn.f32 	%f105, %f5, %f77, %f105;
	add.s64 	%rd42, %rd3, %rd39;
	ld.global.nc.f32 	%f78, [%rd42];
	fma.rn.f32 	%f104, %f5, %f78, %f104;
	add.s64 	%rd43, %rd2, %rd39;
	ld.global.nc.f32 	%f79, [%rd43];
	fma.rn.f32 	%f103, %f5, %f79, %f103;
	add.f32 	%f107, %f5, %f107;
$L__BB2_10:
	setp.lt.s32 	%p15, %r2, 4;
	@%p15 bra 	$L__BB2_13;
	mad.lo.s32 	%r16, %r9, 3, %r1;
	mul.wide.s32 	%rd44, %r16, 4;
	add.s64 	%rd45, %rd1, %rd44;
	ld.global.nc.u32 	%r6, [%rd45];
	setp.lt.s32 	%p16, %r6, 0;
	setp.ge.s32 	%p17, %r6, %r9;
	or.pred  	%p18, %p16, %p17;
	@%p18 bra 	$L__BB2_13;
	mul.wide.u32 	%rd46, %r6, 4;
	add.s64 	%rd47, %rd5, %rd46;
	ld.global.nc.f32 	%f80, [%rd47];
	fma.rn.f32 	%f106, %f5, %f80, %f106;
	add.s64 	%rd48, %rd4, %rd46;
	ld.global.nc.f32 	%f81, [%rd48];
	fma.rn.f32 	%f105, %f5, %f81, %f105;
	add.s64 	%rd49, %rd3, %rd46;
	ld.global.nc.f32 	%f82, [%rd49];
	fma.rn.f32 	%f104, %f5, %f82, %f104;
	add.s64 	%rd50, %rd2, %rd46;
	ld.global.nc.f32 	%f83, [%rd50];
	fma.rn.f32 	%f103, %f5, %f83, %f103;
	add.f32 	%f107, %f5, %f107;
$L__BB2_13:
	setp.lt.s32 	%p19, %r2, 5;
	@%p19 bra 	$L__BB2_16;
	shl.b32 	%r17, %r9, 2;
	add.s32 	%r18, %r17, %r1;
	mul.wide.s32 	%rd51, %r18, 4;
	add.s64 	%rd52, %rd1, %rd51;
	ld.global.nc.u32 	%r7, [%rd52];
	setp.lt.s32 	%p20, %r7, 0;
	setp.ge.s32 	%p21, %r7, %r9;
	or.pred  	%p22, %p20, %p21;
	@%p22 bra 	$L__BB2_16;
	mul.wide.u32 	%rd53, %r7, 4;
	add.s64 	%rd54, %rd5, %rd53;
	ld.global.nc.f32 	%f84, [%rd54];
	fma.rn.f32 	%f106, %f5, %f84, %f106;
	add.s64 	%rd55, %rd4, %rd53;
	ld.global.nc.f32 	%f85, [%rd55];
	fma.rn.f32 	%f105, %f5, %f85, %f105;
	add.s64 	%rd56, %rd3, %rd53;
	ld.global.nc.f32 	%f86, [%rd56];
	fma.rn.f32 	%f104, %f5, %f86, %f104;
	add.s64 	%rd57, %rd2, %rd53;
	ld.global.nc.f32 	%f87, [%rd57];
	fma.rn.f32 	%f103, %f5, %f87, %f103;
	add.f32 	%f107, %f5, %f107;
$L__BB2_16:
	setp.lt.s32 	%p23, %r2, 6;
	@%p23 bra 	$L__BB2_19;
	mad.lo.s32 	%r19, %r9, 5, %r1;
	mul.wide.s32 	%rd58, %r19, 4;
	add.s64 	%rd59, %rd1, %rd58;
	ld.global.nc.u32 	%r8, [%rd59];
	setp.lt.s32 	%p24, %r8, 0;
	setp.ge.s32 	%p25, %r8, %r9;
	or.pred  	%p26, %p24, %p25;
	@%p26 bra 	$L__BB2_19;
	mul.wide.u32 	%rd60, %r8, 4;
	add.s64 	%rd61, %rd5, %rd60;
	ld.global.nc.f32 	%f88, [%rd61];
	fma.rn.f32 	%f106, %f5, %f88, %f106;
	add.s64 	%rd62, %rd4, %rd60;
	ld.global.nc.f32 	%f89, [%rd62];
	fma.rn.f32 	%f105, %f5, %f89, %f105;
	add.s64 	%rd63, %rd3, %rd60;
	ld.global.nc.f32 	%f90, [%rd63];
	fma.rn.f32 	%f104, %f5, %f90, %f104;
	add.s64 	%rd64, %rd2, %rd60;
	ld.global.nc.f32 	%f91, [%rd64];
	fma.rn.f32 	%f103, %f5, %f91, %f103;
	add.f32 	%f107, %f5, %f107;
$L__BB2_19:
	ld.param.u64 	%rd76, [_Z21smoothFirstOrderFusedPfS_S_S_PKiS1_S_S_S_S_ib_param_7];
	ld.param.u64 	%rd75, [_Z21smoothFirstOrderFusedPfS_S_S_PKiS1_S_S_S_S_ib_param_6];
	rcp.rn.f32 	%f92, %f107;
	mul.f32 	%f93, %f106, %f92;
	cvta.to.global.u64 	%rd65, %rd75;
	add.s64 	%rd67, %rd65, %rd17;
	st.global.f32 	[%rd67], %f93;
	mul.f32 	%f94, %f105, %f92;
	cvta.to.global.u64 	%rd68, %rd76;
	add.s64 	%rd69, %rd68, %rd17;
	st.global.f32 	[%rd69], %f94;
	mul.f32 	%f95, %f104, %f92;
	cvta.to.global.u64 	%rd70, %rd9;
	add.s64 	%rd71, %rd70, %rd17;
	st.global.f32 	[%rd71], %f95;
	mul.f32 	%f96, %f103, %f92;
	cvta.to.global.u64 	%rd72, %rd10;
	add.s64 	%rd73, %rd72, %rd17;
	st.global.f32 	[%rd73], %f96;
$L__BB2_20:
	ret;

}
	// .globl	_Z21smoothBothOrdersFusedPfS_S_S_PKiS1_S1_S1_S_S_S_S_ib
.visible .entry _Z21smoothBothOrdersFusedPfS_S_S_PKiS1_S1_S1_S_S_S_S_ib(
	.param .u64 .ptr .align 1 _Z21smoothBothOrdersFusedPfS_S_S_PKiS1_S1_S1_S_S_S_S_ib_param_0,
	.param .u64 .ptr .align 1 _Z21smoothBothOrdersFusedPfS_S_S_PKiS1_S1_S1_S_S_S_S_ib_param_1,
	.param .u64 .ptr .align 1 _Z21smoothBothOrdersFusedPfS_S_S_PKiS1_S1_S1_S_S_S_S_ib_param_2,
	.param .u64 .ptr .align 1 _Z21smoothBothOrdersFusedPfS_S_S_PKiS1_S1_S1_S_S_S_S_ib_param_3,
	.param .u64 .ptr .align 1 _Z21smoothBothOrdersFusedPfS_S_S_PKiS1_S1_S1_S_S_S_S_ib_param_4,
	.param .u64 .ptr .align 1 _Z21smoothBothOrdersFusedPfS_S_S_PKiS1_S1_S1_S_S_S_S_ib_param_5,
	.param .u64 .ptr .align 1 _Z21smoothBothOrdersFusedPfS_S_S_PKiS1_S1_S1_S_S_S_S_ib_param_6,
	.param .u64 .ptr .align 1 _Z21smoothBothOrdersFusedPfS_S_S_PKiS1_S1_S1_S_S_S_S_ib_param_7,
	.param .u64 .ptr .align 1 _Z21smoothBothOrdersFusedPfS_S_S_PKiS1_S1_S1_S_S_S_S_ib_param_8,
	.param .u64 .ptr .align 1 _Z21smoothBothOrdersFusedPfS_S_S_PKiS1_S1_S1_S_S_S_S_ib_param_9,
	.param .u64 .ptr .align 1 _Z21smoothBothOrdersFusedPfS_S_S_PKiS1_S1_S1_S_S_S_S_ib_param_10,
	.param .u64 .ptr .align 1 _Z21smoothBothOrdersFusedPfS_S_S_PKiS1_S1_S1_S_S_S_S_ib_param_11,
	.param .u32 _Z21smoothBothOrdersFusedPfS_S_S_PKiS1_S1_S1_S_S_S_S_ib_param_12,
	.param .u8 _Z21smoothBothOrdersFusedPfS_S_S_PKiS1_S1_S1_S_S_S_S_ib_param_13
)
{
	.reg .pred 	%p<76>;
	.reg .b16 	%rs<2>;
	.reg .b32 	%r<47>;
	.reg .b32 	%f<357>;
	.reg .b64 	%rd<169>;

	ld.param.u64 	%rd13, [_Z21smoothBothOrdersFusedPfS_S_S_PKiS1_S1_S1_S_S_S_S_ib_param_0];
	ld.param.u64 	%rd14, [_Z21smoothBothOrdersFusedPfS_S_S_PKiS1_S1_S1_S_S_S_S_ib_param_1];
	ld.param.u64 	%rd15, [_Z21smoothBothOrdersFusedPfS_S_S_PKiS1_S1_S1_S_S_S_S_ib_param_2];
	ld.param.u64 	%rd16, [_Z21smoothBothOrdersFusedPfS_S_S_PKiS1_S1_S1_S_S_S_S_ib_param_3];
	ld.param.u64 	%rd17, [_Z21smoothBothOrdersFusedPfS_S_S_PKiS1_S1_S1_S_S_S_S_ib_param_4];
	ld.param.u64 	%rd18, [_Z21smoothBothOrdersFusedPfS_S_S_PKiS1_S1_S1_S_S_S_S_ib_param_5];
	ld.param.u64 	%rd7, [_Z21smoothBothOrdersFusedPfS_S_S_PKiS1_S1_S1_S_S_S_S_ib_param_6];
	ld.param.u32 	%r22, [_Z21smoothBothOrdersFusedPfS_S_S_PKiS1_S1_S1_S_S_S_S_ib_param_12];
	ld.param.s8 	%rs1, [_Z21smoothBothOrdersFusedPfS_S_S_PKiS1_S1_S1_S_S_S_S_ib_param_13];
	cvta.to.global.u64 	%rd1, %rd17;
	cvta.to.global.u64 	%rd2, %rd18;
	cvta.to.global.u64 	%rd3, %rd16;
	cvta.to.global.u64 	%rd4, %rd15;
	cvta.to.global.u64 	%rd5, %rd14;
	cvta.to.global.u64 	%rd6, %rd13;
	mov.u32 	%r23, %ctaid.x;
	mov.u32 	%r24, %ntid.x;
	mov.u32 	%r25, %tid.x;
	mad.lo.s32 	%r1, %r23, %r24, %r25;
	setp.ge.s32 	%p1, %r1, %r22;
	mov.f32 	%f276, 0f3F800000;
	@%p1 bra 	$L__BB3_56;
	cvta.to.global.u64 	%rd19, %rd7;
	mul.wide.s32 	%rd20, %r1, 4;
	add.s64 	%rd21, %rd6, %rd20;
	add.s64 	%rd22, %rd5, %rd20;
	add.s64 	%rd23, %rd4, %rd20;
	add.s64 	%rd24, %rd3, %rd20;
	add.s64 	%rd25, %rd19, %rd20;
	ld.global.nc.u32 	%r2, [%rd25];
	ld.global.nc.f32 	%f272, [%rd24];
	ld.global.nc.f32 	%f273, [%rd23];
	ld.global.nc.f32 	%f274, [%rd22];
	ld.global.nc.f32 	%f275, [%rd21];
	setp.eq.s16 	%p2, %rs1, 0;
	selp.f32 	%f5, 0f3F800000, 0f3F1B4396, %p2;
	setp.lt.s32 	%p3, %r2, 1;
	@%p3 bra 	$L__BB3_4;
	add.s64 	%rd27, %rd1, %rd20;
	ld.global.nc.u32 	%r3, [%rd27];
	setp.lt.s32 	%p4, %r3, 0;
	setp.ge.s32 	%p5, %r3, %r22;
	or.pred  	%p6, %p4, %p5;
	@%p6 bra 	$L__BB3_4;
	mul.wide.u32 	%rd28, %r3, 4;
	add.s64 	%rd29, %rd6, %rd28;
	ld.global.nc.f32 	%f189, [%rd29];
	fma.rn.f32 	%f275, %f5, %f189, %f275;
	add.s64 	%rd30, %rd5, %rd28;
	ld.global.nc.f32 	%f190, [%rd30];
	fma.rn.f32 	%f274, %f5, %f190, %f274;
	add.s64 	%rd31, %rd4, %rd28;
	ld.global.nc.f32 	%f191, [%rd31];
	fma.rn.f32 	%f273, %f5, %f191, %f273;
	add.s64 	%rd32, %rd3, %rd28;
	ld.global.nc.f32 	%f192, [%rd32];
	fma.rn.f32 	%f272, %f5, %f192, %f272;
	add.f32 	%f276, %f5, 0f3F800000;
$L__BB3_4:
	setp.lt.s32 	%p7, %r2, 2;
	@%p7 bra 	$L__BB3_7;
	add.s32 	%r26, %r22, %r1;
	mul.wide.s32 	%rd33, %r26, 4;
	add.s64 	%rd34, %rd1, %rd33;
	ld.global.nc.u32 	%r4, [%rd34];
	setp.lt.s32 	%p8, %r4, 0;
	setp.ge.s32 	%p9, %r4, %r22;
	or.pred  	%p10, %p8, %p9;
	@%p10 bra 	$L__BB3_7;
	mul.wide.u32 	%rd35, %r4, 4;
	add.s64 	%rd36, %rd6, %rd35;
	ld.global.nc.f32 	%f193, [%rd36];
	fma.rn.f32 	%f275, %f5, %f193, %f275;
	add.s64 	%rd37, %rd5, %rd35;
	ld.global.nc.f32 	%f194, [%rd37];
	fma.rn.f32 	%f274, %f5, %f194, %f274;
	add.s64 	%rd38, %rd4, %rd35;
	ld.global.nc.f32 	%f195, [%rd38];
	fma.rn.f32 	%f273, %f5, %f195, %f273;
	add.s64 	%rd39, %rd3, %rd35;
	ld.global.nc.f32 	%f196, [%rd39];
	fma.rn.f32 	%f272, %f5, %f196, %f272;
	add.f32 	%f276, %f5, %f276;
$L__BB3_7:
	setp.lt.s32 	%p11, %r2, 3;
	@%p11 bra 	$L__BB3_10;
	shl.b32 	%r27, %r22, 1;
	add.s32 	%r28, %r27, %r1;
	mul.wide.s32 	%rd40, %r28, 4;
	add.s64 	%rd41, %rd1, %rd40;
	ld.global.nc.u32 	%r5, [%rd41];
	setp.lt.s32 	%p12, %r5, 0;
	setp.ge.s32 	%p13, %r5, %r22;
	or.pred  	%p14, %p12, %p13;
	@%p14 bra 	$L__BB3_10;
	mul.wide.u32 	%rd42, %r5, 4;
	add.s64 	%rd43, %rd6, %rd42;
	ld.global.nc.f32 	%f197, [%rd43];
	fma.rn.f32 	%f275, %f5, %f197, %f275;
	add.s64 	%rd44, %rd5, %rd42;
	ld.global.nc.f32 	%f198, [%rd44];
	fma.rn.f32 	%f274, %f5, %f198, %f274;
	add.s64 	%rd45, %rd4, %rd42;
	ld.global.nc.f32 	%f199, [%rd45];
	fma.rn.f32 	%f273, %f5, %f199, %f273;
	add.s64 	%rd46, %rd3, %rd42;
	ld.global.nc.f32 	%f200, [%rd46];
	fma.rn.f32 	%f272, %f5, %f200, %f272;
	add.f32 	%f276, %f5, %f276;
$L__BB3_10:
	setp.lt.s32 	%p15, %r2, 4;
	@%p15 bra 	$L__BB3_13;
	mad.lo.s32 	%r29, %r22, 3, %r1;
	mul.wide.s32 	%rd47, %r29, 4;
	add.s64 	%rd48, %rd1, %rd47;
	ld.global.nc.u32 	%r6, [%rd48];
	setp.lt.s32 	%p16, %r6, 0;
	setp.ge.s32 	%p17, %r6, %r22;
	or.pred  	%p18, %p16, %p17;
	@%p18 bra 	$L__BB3_13;
	mul.wide.u32 	%rd49, %r6, 4;
	add.s64 	%rd50, %rd6, %rd49;
	ld.global.nc.f32 	%f201, [%rd50];
	fma.rn.f32 	%f275, %f5, %f201, %f275;
	add.s64 	%rd51, %rd5, %rd49;
	ld.global.nc.f32 	%f202, [%rd51];
	fma.rn.f32 	%f274, %f5, %f202, %f274;
	add.s64 	%rd52, %rd4, %rd49;
	ld.global.nc.f32 	%f203, [%rd52];
	fma.rn.f32 	%f273, %f5, %f203, %f273;
	add.s64 	%rd53, %rd3, %rd49;
	ld.global.nc.f32 	%f204, [%rd53];
	fma.rn.f32 	%f272, %f5, %f204, %f272;
	add.f32 	%f276, %f5, %f276;
$L__BB3_13:
	setp.lt.s32 	%p19, %r2, 5;
	@%p19 bra 	$L__BB3_16;
	shl.b32 	%r30, %r22, 2;
	add.s32 	%r31, %r30, %r1;
	mul.wide.s32 	%rd54, %r31, 4;
	add.s64 	%rd55, %rd1, %rd54;
	ld.global.nc.u32 	%r7, [%rd55];
	setp.lt.s32 	%p20, %r7, 0;
	setp.ge.s32 	%p21, %r7, %r22;
	or.pred  	%p22, %p20, %p21;
	@%p22 bra 	$L__BB3_16;
	mul.wide.u32 	%rd56, %r7, 4;
	add.s64 	%rd57, %rd6, %rd56;
	ld.global.nc.f32 	%f205, [%rd57];
	fma.rn.f32 	%f275, %f5, %f205, %f275;
	add.s64 	%rd58, %rd5, %rd56;
	ld.global.nc.f32 	%f206, [%rd58];
	fma.rn.f32 	%f274, %f5, %f206, %f274;
	add.s64 	%rd59, %rd4, %rd56;
	ld.global.nc.f32 	%f207, [%rd59];
	fma.rn.f32 	%f273, %f5, %f207, %f273;
	add.s64 	%rd60, %rd3, %rd56;
	ld.global.nc.f32 	%f208, [%rd60];
	fma.rn.f32 	%f272, %f5, %f208, %f272;
	add.f32 	%f276, %f5, %f276;
$L__BB3_16:
	setp.lt.s32 	%p23, %r2, 6;
	@%p23 bra 	$L__BB3_19;
	mad.lo.s32 	%r32, %r22, 5, %r1;
	mul.wide.s32 	%rd61, %r32, 4;
	add.s64 	%rd62, %rd1, %rd61;
	ld.global.nc.u32 	%r8, [%rd62];
	setp.lt.s32 	%p24, %r8, 0;
	setp.ge.s32 	%p25, %r8, %r22;
	or.pred  	%p26, %p24, %p25;
	@%p26 bra 	$L__BB3_19;
	mul.wide.u32 	%rd63, %r8, 4;
	add.s64 	%rd64, %rd6, %rd63;
	ld.global.nc.f32 	%f209, [%rd64];
	fma.rn.f32 	%f275, %f5, %f209, %f275;
	add.s64 	%rd65, %rd5, %rd63;
	ld.global.nc.f32 	%f210, [%rd65];
	fma.rn.f32 	%f274, %f5, %f210, %f274;
	add.s64 	%rd66, %rd4, %rd63;
	ld.global.nc.f32 	%f211, [%rd66];
	fma.rn.f32 	%f273, %f5, %f211, %f273;
	add.s64 	%rd67, %rd3, %rd63;
	ld.global.nc.f32 	%f212, [%rd67];
	fma.rn.f32 	%f272, %f5, %f212, %f272;
	add.f32 	%f276, %f5, %f276;
$L__BB3_19:
	ld.param.u64 	%rd164, [_Z21smoothBothOrdersFusedPfS_S_S_PKiS1_S1_S1_S_S_S_S_ib_param_7];
	setp.eq.s16 	%p27, %rs1, 0;
	cvta.to.global.u64 	%rd68, %rd164;
	add.s64 	%rd70, %rd68, %rd20;
	ld.global.nc.u32 	%r9, [%rd70];
	selp.f32 	%f66, 0f3F800000, 0f3E0A8C15, %p27;
	setp.lt.s32 	%p28, %r9, 1;
	@%p28 bra 	$L__BB3_22;
	add.s64 	%rd72, %rd2, %rd20;
	ld.global.nc.u32 	%r10, [%rd72];
	setp.lt.s32 	%p29, %r10, 0;
	setp.ge.s32 	%p30, %r10, %r22;
	or.pred  	%p31, %p29, %p30;
	@%p31 bra 	$L__BB3_22;
	mul.wide.u32 	%rd73, %r10, 4;
	add.s64 	%rd74, %rd6, %rd73;
	ld.global.nc.f32 	%f213, [%rd74];
	fma.rn.f32 	%f275, %f66, %f213, %f275;
	add.s64 	%rd75, %rd5, %rd73;
	ld.global.nc.f32 	%f214, [%rd75];
	fma.rn.f32 	%f274, %f66, %f214, %f274;
	add.s64 	%rd76, %rd4, %rd73;
	ld.global.nc.f32 	%f215, [%rd76];
	fma.rn.f32 	%f273, %f66, %f215, %f273;
	add.s64 	%rd77, %rd3, %rd73;
	ld.global.nc.f32 	%f216, [%rd77];
	fma.rn.f32 	%f272, %f66, %f216, %f272;
	add.f32 	%f276, %f66, %f276;
$L__BB3_22:
	setp.lt.s32 	%p32, %r9, 2;
	@%p32 bra 	$L__BB3_25;
	add.s32 	%r33, %r22, %r1;
	mul.wide.s32 	%rd78, %r33, 4;
	add.s64 	%rd79, %rd2, %rd78;
	ld.global.nc.u32 	%r11, [%rd79];
	setp.lt.s32 	%p33, %r11, 0;
	setp.ge.s32 	%p34, %r11, %r22;
	or.pred  	%p35, %p33, %p34;
	@%p35 bra 	$L__BB3_25;
	mul.wide.u32 	%rd80, %r11, 4;
	add.s64 	%rd81, %rd6, %rd80;
	ld.global.nc.f32 	%f217, [%rd81];
	fma.rn.f32 	%f275, %f66, %f217, %f275;
	add.s64 	%rd82, %rd5, %rd80;
	ld.global.nc.f32 	%f218, [%rd82];
	fma.rn.f32 	%f274, %f66, %f218, %f274;
	add.s64 	%rd83, %rd4, %rd80;
	ld.global.nc.f32 	%f219, [%rd83];
	fma.rn.f32 	%f273, %f66, %f219, %f273;
	add.s64 	%rd84, %rd3, %rd80;
	ld.global.nc.f32 	%f220, [%rd84];
	fma.rn.f32 	%f272, %f66, %f220, %f272;
	add.f32 	%f276, %f66, %f276;
$L__BB3_25:
	setp.lt.s32 	%p36, %r9, 3;
	@%p36 bra 	$L__BB3_28;
	shl.b32 	%r34, %r22, 1;
	add.s32 	%r35, %r34, %r1;
	mul.wide.s32 	%rd85, %r35, 4;
	add.s64 	%rd86, %rd2, %rd85;
	ld.global.nc.u32 	%r12, [%rd86];
	setp.lt.s32 	%p37, %r12, 0;
	setp.ge.s32 	%p38, %r12, %r22;
	or.pred  	%p39, %p37, %p38;
	@%p39 bra 	$L__BB3_28;
	mul.wide.u32 	%rd87, %r12, 4;
	add.s64 	%rd88, %rd6, %rd87;
	ld.global.nc.f32 	%f221, [%rd88];
	fma.rn.f32 	%f275, %f66, %f221, %f275;
	add.s64 	%rd89, %rd5, %rd87;
	ld.global.nc.f32 	%f222, [%rd89];
	fma.rn.f32 	%f274, %f66, %f222, %f274;
	add.s64 	%rd90, %rd4, %rd87;
	ld.global.nc.f32 	%f223, [%rd90];
	fma.rn.f32 	%f273, %f66, %f223, %f273;
	add.s64 	%rd91, %rd3, %rd87;
	ld.global.nc.f32 	%f224, [%rd91];
	fma.rn.f32 	%f272, %f66, %f224, %f272;
	add.f32 	%f276, %f66, %f276;
$L__BB3_28:
	setp.lt.s32 	%p40, %r9, 4;
	@%p40 bra 	$L__BB3_31;
	mad.lo.s32 	%r36, %r22, 3, %r1;
	mul.wide.s32 	%rd92, %r36, 4;
	add.s64 	%rd93, %rd2, %rd92;
	ld.global.nc.u32 	%r13, [%rd93];
	setp.lt.s32 	%p41, %r13, 0;
	setp.ge.s32 	%p42, %r13, %r22;
	or.pred  	%p43, %p41, %p42;
	@%p43 bra 	$L__BB3_31;
	mul.wide.u32 	%rd94, %r13, 4;
	add.s64 	%rd95, %rd6, %rd94;
	ld.global.nc.f32 	%f225, [%rd95];
	fma.rn.f32 	%f275, %f66, %f225, %f275;
	add.s64 	%rd96, %rd5, %rd94;
	ld.global.nc.f32 	%f226, [%rd96];
	fma.rn.f32 	%f274, %f66, %f226, %f274;
	add.s64 	%rd97, %rd4, %rd94;
	ld.global.nc.f32 	%f227, [%rd97];
	fma.rn.f32 	%f273, %f66, %f227, %f273;
	add.s64 	%rd98, %rd3, %rd94;
	ld.global.nc.f32 	%f228, [%rd98];
	fma.rn.f32 	%f272, %f66, %f228, %f272;
	add.f32 	%f276, %f66, %f276;
$L__BB3_31:
	setp.lt.s32 	%p44, %r9, 5;
	@%p44 bra 	$L__BB3_34;
	shl.b32 	%r37, %r22, 2;
	add.s32 	%r38, %r37, %r1;
	mul.wide.s32 	%rd99, %r38, 4;
	add.s64 	%rd100, %rd2, %rd99;
	ld.global.nc.u32 	%r14, [%rd100];
	setp.lt.s32 	%p45, %r14, 0;
	setp.ge.s32 	%p46, %r14, %r22;
	or.pred  	%p47, %p45, %p46;
	@%p47 bra 	$L__BB3_34;
	mul.wide.u32 	%rd101, %r14, 4;
	add.s64 	%rd102, %rd6, %rd101;
	ld.global.nc.f32 	%f229, [%rd102];
	fma.rn.f32 	%f275, %f66, %f229, %f275;
	add.s64 	%rd103, %rd5, %rd101;
	ld.global.nc.f32 	%f230, [%rd103];
	fma.rn.f32 	%f274, %f66, %f230, %f274;
	add.s64 	%rd104, %rd4, %rd101;
	ld.global.nc.f32 	%f231, [%rd104];
	fma.rn.f32 	%f273, %f66, %f231, %f273;
	add.s64 	%rd105, %rd3, %rd101;
	ld.global.nc.f32 	%f232, [%rd105];
	fma.rn.f32 	%f272, %f66, %f232, %f272;
	add.f32 	%f276, %f66, %f276;
$L__BB3_34:
	setp.lt.s32 	%p48, %r9, 6;
	@%p48 bra 	$L__BB3_37;
	mad.lo.s32 	%r39, %r22, 5, %r1;
	mul.wide.s32 	%rd106, %r39, 4;
	add.s64 	%rd107, %rd2, %rd106;
	ld.global.nc.u32 	%r15, [%rd107];
	setp.lt.s32 	%p49, %r15, 0;
	setp.ge.s32 	%p50, %r15, %r22;
	or.pred  	%p51, %p49, %p50;
	@%p51 bra 	$L__BB3_37;
	mul.wide.u32 	%rd108, %r15, 4;
	add.s64 	%rd109, %rd6, %rd108;
	ld.global.nc.f32 	%f233, [%rd109];
	fma.rn.f32 	%f275, %f66, %f233, %f275;
	add.s64 	%rd110, %rd5, %rd108;
	ld.global.nc.f32 	%f234, [%rd110];
	fma.rn.f32 	%f274, %f66, %f234, %f274;
	add.s64 	%rd111, %rd4, %rd108;
	ld.global.nc.f32 	%f235, [%rd111];
	fma.rn.f32 	%f273, %f66, %f235, %f273;
	add.s64 	%rd112, %rd3, %rd108;
	ld.global.nc.f32 	%f236, [%rd112];
	fma.rn.f32 	%f272, %f66, %f236, %f272;
	add.f32 	%f276, %f66, %f276;
$L__BB3_37:
	setp.lt.s32 	%p52, %r9, 7;
	@%p52 bra 	$L__BB3_40;
	mad.lo.s32 	%r40, %r22, 6, %r1;
	mul.wide.s32 	%rd113, %r40, 4;
	add.s64 	%rd114, %rd2, %rd113;
	ld.global.nc.u32 	%r16, [%rd114];
	setp.lt.s32 	%p53, %r16, 0;
	setp.ge.s32 	%p54, %r16, %r22;
	or.pred  	%p55, %p53, %p54;
	@%p55 bra 	$L__BB3_40;
	mul.wide.u32 	%rd115, %r16, 4;
	add.s64 	%rd116, %rd6, %rd115;
	ld.global.nc.f32 	%f237, [%rd116];
	fma.rn.f32 	%f275, %f66, %f237, %f275;
	add.s64 	%rd117, %rd5, %rd115;
	ld.global.nc.f32 	%f238, [%rd117];
	fma.rn.f32 	%f274, %f66, %f238, %f274;
	add.s64 	%rd118, %rd4, %rd115;
	ld.global.nc.f32 	%f239, [%rd118];
	fma.rn.f32 	%f273, %f66, %f239, %f273;
	add.s64 	%rd119, %rd3, %rd115;
	ld.global.nc.f32 	%f240, [%rd119];
	fma.rn.f32 	%f272, %f66, %f240, %f272;
	add.f32 	%f276, %f66, %f276;
$L__BB3_40:
	setp.lt.s32 	%p56, %r9, 8;
	@%p56 bra 	$L__BB3_43;
	mad.lo.s32 	%r41, %r22, 7, %r1;
	mul.wide.s32 	%rd120, %r41, 4;
	add.s64 	%rd121, %rd2, %rd120;
	ld.global.nc.u32 	%r17, [%rd121];
	setp.lt.s32 	%p57, %r17, 0;
	setp.ge.s32 	%p58, %r17, %r22;
	or.pred  	%p59, %p57, %p58;
	@%p59 bra 	$L__BB3_43;
	mul.wide.u32 	%rd122, %r17, 4;
	add.s64 	%rd123, %rd6, %rd122;
	ld.global.nc.f32 	%f241, [%rd123];
	fma.rn.f32 	%f275, %f66, %f241, %f275;
	add.s64 	%rd124, %rd5, %rd122;
	ld.global.nc.f32 	%f242, [%rd124];
	fma.rn.f32 	%f274, %f66, %f242, %f274;
	add.s64 	%rd125, %rd4, %rd122;
	ld.global.nc.f32 	%f243, [%rd125];
	fma.rn.f32 	%f273, %f66, %f243, %f273;
	add.s64 	%rd126, %rd3, %rd122;
	ld.global.nc.f32 	%f244, [%rd126];
	fma.rn.f32 	%f272, %f66, %f244, %f272;
	add.f32 	%f276, %f66, %f276;
$L__BB3_43:
	setp.lt.s32 	%p60, %r9, 9;
	@%p60 bra 	$L__BB3_46;
	shl.b32 	%r42, %r22, 3;
	add.s32 	%r43, %r42, %r1;
	mul.wide.s32 	%rd127, %r43, 4;
	add.s64 	%rd128, %rd2, %rd127;
	ld.global.nc.u32 	%r18, [%rd128];
	setp.lt.s32 	%p61, %r18, 0;
	setp.ge.s32 	%p62, %r18, %r22;
	or.pred  	%p63, %p61, %p62;
	@%p63 bra 	$L__BB3_46;
	mul.wide.u32 	%rd129, %r18, 4;
	add.s64 	%rd130, %rd6, %rd129;
	ld.global.nc.f32 	%f245, [%rd130];
	fma.rn.f32 	%f275, %f66, %f245, %f275;
	add.s64 	%rd131, %rd5, %rd129;
	ld.global.nc.f32 	%f246, [%rd131];
	fma.rn.f32 	%f274, %f66, %f246, %f274;
	add.s64 	%rd132, %rd4, %rd129;
	ld.global.nc.f32 	%f247, [%rd132];
	fma.rn.f32 	%f273, %f66, %f247, %f273;
	add.s64 	%rd133, %rd3, %rd129;
	ld.global.nc.f32 	%f248, [%rd133];
	fma.rn.f32 	%f272, %f66, %f248, %f272;
	add.f32 	%f276, %f66, %f276;
$L__BB3_46:
	setp.lt.s32 	%p64, %r9, 10;
	@%p64 bra 	$L__BB3_49;
	mad.lo.s32 	%r44, %r22, 9, %r1;
	mul.wide.s32 	%rd134, %r44, 4;
	add.s64 	%rd135, %rd2, %rd134;
	ld.global.nc.u32 	%r19, [%rd135];
	setp.lt.s32 	%p65, %r19, 0;
	setp.ge.s32 	%p66, %r19, %r22;
	or.pred  	%p67, %p65, %p66;
	@%p67 bra 	$L__BB3_49;
	mul.wide.u32 	%rd136, %r19, 4;
	add.s64 	%rd137, %rd6, %rd136;
	ld.global.nc.f32 	%f249, [%rd137];
	fma.rn.f32 	%f275, %f66, %f249, %f275;
	add.s64 	%rd138, %rd5, %rd136;
	ld.global.nc.f32 	%f250, [%rd138];
	fma.rn.f32 	%f274, %f66, %f250, %f274;
	add.s64 	%rd139, %rd4, %rd136;
	ld.global.nc.f32 	%f251, [%rd139];
	fma.rn.f32 	%f273, %f66, %f251, %f273;
	add.s64 	%rd140, %rd3, %rd136;
	ld.global.nc.f32 	%f252, [%rd140];
	fma.rn.f32 	%f272, %f66, %f252, %f272;
	add.f32 	%f276, %f66, %f276;
$L__BB3_49:
	setp.lt.s32 	%p68, %r9, 11;
	@%p68 bra 	$L__BB3_52;
	mad.lo.s32 	%r45, %r22, 10, %r1;
	mul.wide.s32 	%rd141, %r45, 4;
	add.s64 	%rd142, %rd2, %rd141;
	ld.global.nc.u32 	%r20, [%rd142];
	setp.lt.s32 	%p69, %r20, 0;
	setp.ge.s32 	%p70, %r20, %r22;
	or.pred  	%p71, %p69, %p70;
	@%p71 bra 	$L__BB3_52;
	mul.wide.u32 	%rd143, %r20, 4;
	add.s64 	%rd144, %rd6, %rd143;
	ld.global.nc.f32 	%f253, [%rd144];
	fma.rn.f32 	%f275, %f66, %f253, %f275;
	add.s64 	%rd145, %rd5, %rd143;
	ld.global.nc.f32 	%f254, [%rd145];
	fma.rn.f32 	%f274, %f66, %f254, %f274;
	add.s64 	%rd146, %rd4, %rd143;
	ld.global.nc.f32 	%f255, [%rd146];
	fma.rn.f32 	%f273, %f66, %f255, %f273;
	add.s64 	%rd147, %rd3, %rd143;
	ld.global.nc.f32 	%f256, [%rd147];
	fma.rn.f32 	%f272, %f66, %f256, %f272;
	add.f32 	%f276, %f66, %f276;
$L__BB3_52:
	setp.lt.s32 	%p72, %r9, 12;
	@%p72 bra 	$L__BB3_55;
	mad.lo.s32 	%r46, %r22, 11, %r1;
	mul.wide.s32 	%rd148, %r46, 4;
	add.s64 	%rd149, %rd2, %rd148;
	ld.global.nc.u32 	%r21, [%rd149];
	setp.lt.s32 	%p73, %r21, 0;
	setp.ge.s32 	%p74, %r21, %r22;
	or.pred  	%p75, %p73, %p74;
	@%p75 bra 	$L__BB3_55;
	mul.wide.u32 	%rd150, %r21, 4;
	add.s64 	%rd151, %rd6, %rd150;
	ld.global.nc.f32 	%f257, [%rd151];
	fma.rn.f32 	%f275, %f66, %f257, %f275;
	add.s64 	%rd152, %rd5, %rd150;
	ld.global.nc.f32 	%f258, [%rd152];
	fma.rn.f32 	%f274, %f66, %f258, %f274;
	add.s64 	%rd153, %rd4, %rd150;
	ld.global.nc.f32 	%f259, [%rd153];
	fma.rn.f32 	%f273, %f66, %f259, %f273;
	add.s64 	%rd154, %rd3, %rd150;
	ld.global.nc.f32 	%f260, [%rd154];
	fma.rn.f32 	%f272, %f66, %f260, %f272;
	add.f32 	%f276, %f66, %f276;
$L__BB3_55:
	ld.param.u64 	%rd168, [_Z21smoothBothOrdersFusedPfS_S_S_PKiS1_S1_S1_S_S_S_S_ib_param_11];
	ld.param.u64 	%rd167, [_Z21smoothBothOrdersFusedPfS_S_S_PKiS1_S1_S1_S_S_S_S_ib_param_10];
	ld.param.u64 	%rd166, [_Z21smoothBothOrdersFusedPfS_S_S_PKiS1_S1_S1_S_S_S_S_ib_param_9];
	ld.param.u64 	%rd165, [_Z21smoothBothOrdersFusedPfS_S_S_PKiS1_S1_S1_S_S_S_S_ib_param_8];
	rcp.rn.f32 	%f261, %f276;
	mul.f32 	%f262, %f275, %f261;
	cvta.to.global.u64 	%rd155, %rd165;
	add.s64 	%rd157, %rd155, %rd20;
	st.global.f32 	[%rd157], %f262;
	mul.f32 	%f263, %f274, %f261;
	cvta.to.global.u64 	%rd158, %rd166;
	add.s64 	%rd159, %rd158, %rd20;
	st.global.f32 	[%rd159], %f263;
	mul.f32 	%f264, %f273, %f261;
	cvta.to.global.u64 	%rd160, %rd167;
	add.s64 	%rd161, %rd160, %rd20;
	st.global.f32 	[%rd161], %f264;
	mul.f32 	%f265, %f272, %f261;
	cvta.to.global.u64 	%rd162, %rd168;
	add.s64 	%rd163, %rd162, %rd20;
	st.global.f32 	[%rd163], %f265;
$L__BB3_56:
	ret;

}
	// .globl	_Z21countQuadrantElementsPK7Coord2DPiiff
.visible .entry _Z21countQuadrantElementsPK7Coord2DPiiff(
	.param .u64 .ptr .align 1 _Z21countQuadrantElementsPK7Coord2DPiiff_param_0,
	.param .u64 .ptr .align 1 _Z21countQuadrantElementsPK7Coord2DPiiff_param_1,
	.param .u32 _Z21countQuadrantElementsPK7Coord2DPiiff_param_2,
	.param .f32 _Z21countQuadrantElementsPK7Coord2DPiiff_param_3,
	.param .f32 _Z21countQuadrantElementsPK7Coord2DPiiff_param_4
)
{
	.reg .pred 	%p<4>;
	.reg .b32 	%r<10>;
	.reg .b32 	%f<5>;
	.reg .b64 	%rd<9>;

	ld.param.u64 	%rd1, [_Z21countQuadrantElementsPK7Coord2DPiiff_param_0];
	ld.param.u64 	%rd2, [_Z21countQuadrantElementsPK7Coord2DPiiff_param_1];
	ld.param.u32 	%r2, [_Z21countQuadrantElementsPK7Coord2DPiiff_param_2];
	ld.param.f32 	%f1, [_Z21countQuadrantElementsPK7Coord2DPiiff_param_3];
	ld.param.f32 	%f2, [_Z21countQuadrantElementsPK7Coord2DPiiff_param_4];
	mov.u32 	%r3, %ctaid.x;
	mov.u32 	%r4, %ntid.x;
	mov.u32 	%r5, %tid.x;
	mad.lo.s32 	%r1, %r3, %r4, %r5;
	setp.ge.s32 	%p1, %r1, %r2;
	@%p1 bra 	$L__BB4_2;
	cvta.to.global.u64 	%rd3, %rd1;
	cvta.to.global.u64 	%rd4, %rd2;
	mul.wide.s32 	%rd5, %r1, 8;
	add.s64 	%rd6, %rd3, %rd5;
	ld.global.nc.v2.f32 	{%f3, %f4}, [%rd6];
	setp.ge.f32 	%p2, %f3, %f1;
	selp.u32 	%r6, 1, 0, %p2;
	setp.ge.f32 	%p3, %f4, %f2;
	or.b32  	%r7, %r6, 2;
	selp.b32 	%r8, %r7, %r6, %p3;
	mul.wide.u32 	%rd7, %r8, 4;
	add.s64 	%rd8, %rd4, %rd7;
	atom.global.add.u32 	%r9, [%rd8], 1;
$L__BB4_2:
	ret;

}
	// .globl	_Z21generateBisectionKeysPK7Coord2DP12BisectionKeyPiiffffii
.visible .entry _Z21generateBisectionKeysPK7Coord2DP12BisectionKeyPiiffffii(
	.param .u64 .ptr .align 1 _Z21generateBisectionKeysPK7Coord2DP12BisectionKeyPiiffffii_param_0,
	.param .u64 .ptr .align 1 _Z21generateBisectionKeysPK7Coord2DP12BisectionKeyPiiffffii_param_1,
	.param .u64 .ptr .align 1 _Z21generateBisectionKeysPK7Coord2DP12BisectionKeyPiiffffii_param_2,
	.param .u32 _Z21generateBisectionKeysPK7Coord2DP12BisectionKeyPiiffffii_param_3,
	.param .f32 _Z21generateBisectionKeysPK7Coord2DP12BisectionKeyPiiffffii_param_4,
	.param .f32 _Z21generateBisectionKeysPK7Coord2DP12BisectionKeyPiiffffii_param_5,
	.param .f32 _Z21generateBisectionKeysPK7Coord2DP12BisectionKeyPiiffffii_param_6,
	.param .f32 _Z21generateBisectionKeysPK7Coord2DP12BisectionKeyPiiffffii_param_7,
	.param .u32 _Z21generateBisectionKeysPK7Coord2DP12BisectionKeyPiiffffii_param_8,
	.param .u32 _Z21generateBisectionKeysPK7Coord2DP12BisectionKeyPiiffffii_param_9
)
{
	.reg .pred 	%p<27>;
	.reg .b32 	%r<70>;
	.reg .b32 	%f<85>;
	.reg .b64 	%rd<13>;

	ld.param.u64 	%rd1, [_Z21generateBisectionKeysPK7Coord2DP12BisectionKeyPiiffffii_param_0];
	ld.param.u64 	%rd2, [_Z21generateBisectionKeysPK7Coord2DP12BisectionKeyPiiffffii_param_1];
	ld.param.u64 	%rd3, [_Z21generateBisectionKeysPK7Coord2DP12BisectionKeyPiiffffii_param_2];
	ld.param.u32 	%r19, [_Z21generateBisectionKeysPK7Coord2DP12BisectionKeyPiiffffii_param_3];
	ld.param.f32 	%f75, [_Z21generateBisectionKeysPK7Coord2DP12BisectionKeyPiiffffii_param_4];
	ld.param.f32 	%f76, [_Z21generateBisectionKeysPK7Coord2DP12BisectionKeyPiiffffii_param_5];
	ld.param.f32 	%f77, [_Z21generateBisectionKeysPK7Coord2DP12BisectionKeyPiiffffii_param_6];
	ld.param.f32 	%f78, [_Z21generateBisectionKeysPK7Coord2DP12BisectionKeyPiiffffii_param_7];
	ld.param.u32 	%r17, [_Z21generateBisectionKeysPK7Coord2DP12BisectionKeyPiiffffii_param_8];
	ld.param.u32 	%r18, [_Z21generateBisectionKeysPK7Coord2DP12BisectionKeyPiiffffii_param_9];
	mov.u32 	%r20, %ctaid.x;
	mov.u32 	%r21, %ntid.x;
	mov.u32 	%r22, %tid.x;
	mad.lo.s32 	%r1, %r20, %r21, %r22;
	setp.ge.s32 	%p1, %r1, %r19;
	@%p1 bra 	$L__BB5_9;
	cvta.to.global.u64 	%rd4, %rd1;
	mul.wide.s32 	%rd5, %r1, 8;
	add.s64 	%rd6, %rd4, %rd5;
	ld.global.nc.v2.f32 	{%f1, %f2}, [%rd6];
	add.f32 	%f74, %f75, %f76;
	add.f32 	%f73, %f77, %f78;
	mov.b32 	%r69, 0;
	min.s32 	%r24, %r17, %r18;
	setp.lt.s32 	%p2, %r24, 1;
	@%p2 bra 	$L__BB5_8;
	min.u32 	%r2, %r17, %r18;
	and.b32  	%r3, %r2, 3;
	setp.lt.u32 	%p3, %r2, 4;
	mov.b32 	%r69, 0;
	@%p3 bra 	$L__BB5_5;
	and.b32  	%r28, %r2, 2147483644;
	neg.s32 	%r63, %r28;
	mov.b32 	%r69, 0;
$L__BB5_4:
	mul.f32 	%f39, %f73, 0f3F000000;
	mul.f32 	%f40, %f74, 0f3F000000;
	setp.ge.f32 	%p4, %f1, %f40;
	selp.u32 	%r29, 1, 0, %p4;
	setp.ge.f32 	%p5, %f2, %f39;
	or.b32  	%r30, %r29, 2;
	selp.b32 	%r31, %r30, %r29, %p5;
	and.b32  	%r32, %r31, 1;
	setp.eq.b32 	%p6, %r32, 1;
	selp.f32 	%f41, %f76, %f40, %p6;
	selp.f32 	%f42, %f40, %f75, %p6;
	and.b32  	%r33, %r31, 2;
	setp.eq.s32 	%p7, %r33, 0;
	selp.f32 	%f43, %f39, %f78, %p7;
	selp.f32 	%f44, %f77, %f39, %p7;
	add.f32 	%f45, %f42, %f41;
	add.f32 	%f46, %f44, %f43;
	mul.f32 	%f47, %f46, 0f3F000000;
	mul.f32 	%f48, %f45, 0f3F000000;
	shl.b32 	%r34, %r69, 4;
	shl.b32 	%r35, %r31, 2;
	or.b32  	%r36, %r34, %r35;
	setp.ge.f32 	%p8, %f1, %f48;
	selp.u32 	%r37, 1, 0, %p8;
	setp.ge.f32 	%p9, %f2, %f47;
	or.b32  	%r38, %r37, 2;
	selp.b32 	%r39, %r38, %r37, %p9;
	or.b32  	%r40, %r39, %r36;
	and.b32  	%r41, %r39, 1;
	setp.eq.b32 	%p10, %r41, 1;
	selp.f32 	%f49, %f41, %f48, %p10;
	selp.f32 	%f50, %f48, %f42, %p10;
	and.b32  	%r42, %r39, 2;
	setp.eq.s32 	%p11, %r42, 0;
	selp.f32 	%f51, %f47, %f43, %p11;
	selp.f32 	%f52, %f44, %f47, %p11;
	add.f32 	%f53, %f50, %f49;
	add.f32 	%f54, %f52, %f51;
	mul.f32 	%f55, %f54, 0f3F000000;
	mul.f32 	%f56, %f53, 0f3F000000;
	setp.ge.f32 	%p12, %f1, %f56;
	selp.u32 	%r43, 1, 0, %p12;
	setp.ge.f32 	%p13, %f2, %f55;
	or.b32  	%r44, %r43, 2;
	selp.b32 	%r45, %r44, %r43, %p13;
	and.b32  	%r46, %r45, 1;
	setp.eq.b32 	%p14, %r46, 1;
	selp.f32 	%f57, %f49, %f56, %p14;
	selp.f32 	%f58, %f56, %f50, %p14;
	and.b32  	%r47, %r45, 2;
	setp.eq.s32 	%p15, %r47, 0;
	selp.f32 	%f59, %f55, %f51, %p15;
	selp.f32 	%f60, %f52, %f55, %p15;
	add.f32 	%f61, %f58, %f57;
	add.f32 	%f62, %f60, %f59;
	mul.f32 	%f63, %f62, 0f3F000000;
	mul.f32 	%f64, %f61, 0f3F000000;
	shl.b32 	%r48, %r40, 4;
	shl.b32 	%r49, %r45, 2;
	or.b32  	%r50, %r48, %r49;
	setp.ge.f32 	%p16, %f1, %f64;
	selp.u32 	%r51, 1, 0, %p16;
	setp.ge.f32 	%p17, %f2, %f63;
	or.b32  	%r52, %r51, 2;
	selp.b32 	%r53, %r52, %r51, %p17;
	or.b32  	%r69, %r53, %r50;
	and.b32  	%r54, %r53, 1;
	setp.eq.b32 	%p18, %r54, 1;
	selp.f32 	%f76, %f57, %f64, %p18;
	selp.f32 	%f75, %f64, %f58, %p18;
	and.b32  	%r55, %r53, 2;
	setp.eq.s32 	%p19, %r55, 0;
	selp.f32 	%f78, %f63, %f59, %p19;
	selp.f32 	%f77, %f60, %f63, %p19;
	add.f32 	%f74, %f75, %f76;
	add.f32 	%f73, %f77, %f78;
	add.s32 	%r63, %r63, 4;
	setp.ne.s32 	%p20, %r63, 0;
	@%p20 bra 	$L__BB5_4;
$L__BB5_5:
	setp.eq.s32 	%p21, %r3, 0;
	@%p21 bra 	$L__BB5_8;
	neg.s32 	%r67, %r3;
$L__BB5_7:
	.pragma "nounroll";
	mul.f32 	%f65, %f73, 0f3F000000;
	mul.f32 	%f66, %f74, 0f3F000000;
	shl.b32 	%r56, %r69, 2;
	setp.ge.f32 	%p22, %f1, %f66;
	selp.u32 	%r57, 1, 0, %p22;
	setp.ge.f32 	%p23, %f2, %f65;
	or.b32  	%r58, %r57, 2;
	selp.b32 	%r59, %r58, %r57, %p23;
	or.b32  	%r69, %r59, %r56;
	and.b32  	%r60, %r59, 1;
	setp.eq.b32 	%p24, %r60, 1;
	selp.f32 	%f76, %f76, %f66, %p24;
	selp.f32 	%f75, %f66, %f75, %p24;
	and.b32  	%r61, %r59, 2;
	setp.eq.s32 	%p25, %r61, 0;
	selp.f32 	%f78, %f65, %f78, %p25;
	selp.f32 	%f77, %f77, %f65, %p25;
	add.f32 	%f74, %f75, %f76;
	add.f32 	%f73, %f77, %f78;
	add.s32 	%r67, %r67, 1;
	setp.ne.s32 	%p26, %r67, 0;
	@%p26 bra 	$L__BB5_7;
$L__BB5_8:
	cvta.to.global.u64 	%rd7, %rd3;
	mul.wide.s32 	%rd8, %r1, 4;
	add.s64 	%rd9, %rd7, %rd8;
	ld.global.nc.u32 	%r62, [%rd9];
	cvta.to.global.u64 	%rd10, %rd2;
	add.s64 	%rd12, %rd10, %rd5;
	st.global.v2.u32 	[%rd12], {%r69, %r62};
$L__BB5_9:
	ret;

}
	// .globl	_Z11reorderDataPKfPfPKii
.visible .entry _Z11reorderDataPKfPfPKii(
	.param .u64 .ptr .align 1 _Z11reorderDataPKfPfPKii_param_0,
	.param .u64 .ptr .align 1 _Z11reorderDataPKfPfPKii_param_1,
	.param .u64 .ptr .align 1 _Z11reorderDataPKfPfPKii_param_2,
	.param .u32 _Z11reorderDataPKfPfPKii_param_3
)
{
	.reg .pred 	%p<2>;
	.reg .b32 	%r<7>;
	.reg .b32 	%f<2>;
	.reg .b64 	%rd<12>;

	ld.param.u64 	%rd1, [_Z11reorderDataPKfPfPKii_param_0];
	ld.param.u64 	%rd2, [_Z11reorderDataPKfPfPKii_param_1];
	ld.param.u64 	%rd3, [_Z11reorderDataPKfPfPKii_param_2];
	ld.param.u32 	%r2, [_Z11reorderDataPKfPfPKii_param_3];
	mov.u32 	%r3, %ctaid.x;
	mov.u32 	%r4, %ntid.x;
	mov.u32 	%r5, %tid.x;
	mad.lo.s32 	%r1, %r3, %r4, %r5;
	setp.ge.s32 	%p1, %r1, %r2;
	@%p1 bra 	$L__BB6_2;
	cvta.to.global.u64 	%rd4, %rd3;
	cvta.to.global.u64 	%rd5, %rd1;
	cvta.to.global.u64 	%rd6, %rd2;
	mul.wide.s32 	%rd7, %r1, 4;
	add.s64 	%rd8, %rd4, %rd7;
	ld.global.nc.u32 	%r6, [%rd8];
	add.s64 	%rd9, %rd5, %rd7;
	ld.global.nc.f32 	%f1, [%rd9];
	mul.wide.s32 	%rd10, %r6, 4;
	add.s64 	%rd11, %rd6, %rd10;
	st.global.f32 	[%rd11], %f1;
$L__BB6_2:
	ret;

}
	// .globl	_Z16reorderNeighborsPKiPiS0_S0_ii
.visible .entry _Z16reorderNeighborsPKiPiS0_S0_ii(
	.param .u64 .ptr .align 1 _Z16reorderNeighborsPKiPiS0_S0_ii_param_0,
	.param .u64 .ptr .align 1 _Z16reorderNeighborsPKiPiS0_S0_ii_param_1,
	.param .u64 .ptr .align 1 _Z16reorderNeighborsPKiPiS0_S0_ii_param_2,
	.param .u64 .ptr .align 1 _Z16reorderNeighborsPKiPiS0_S0_ii_param_3,
	.param .u32 _Z16reorderNeighborsPKiPiS0_S0_ii_param_4,
	.param .u32 _Z16reorderNeighborsPKiPiS0_S0_ii_param_5
)
{
	.reg .pred 	%p<56>;
	.reg .b32 	%r<101>;
	.reg .b64 	%rd<80>;

	ld.param.u64 	%rd29, [_Z16reorderNeighborsPKiPiS0_S0_ii_param_0];
	ld.param.u64 	%rd30, [_Z16reorderNeighborsPKiPiS0_S0_ii_param_1];
	ld.param.u64 	%rd31, [_Z16reorderNeighborsPKiPiS0_S0_ii_param_2];
	ld.param.u32 	%r67, [_Z16reorderNeighborsPKiPiS0_S0_ii_param_4];
	ld.param.u32 	%r68, [_Z16reorderNeighborsPKiPiS0_S0_ii_param_5];
	cvta.to.global.u64 	%rd1, %rd30;
	cvta.to.global.u64 	%rd2, %rd29;
	cvta.to.global.u64 	%rd3, %rd31;
	mov.u32 	%r69, %ctaid.x;
	mov.u32 	%r70, %ntid.x;
	mov.u32 	%r71, %tid.x;
	mad.lo.s32 	%r1, %r69, %r70, %r71;
	setp.ge.s32 	%p1, %r1, %r67;
	@%p1 bra 	$L__BB7_43;
	mul.wide.s32 	%rd32, %r1, 4;
	add.s64 	%rd33, %rd3, %rd32;
	ld.global.nc.u32 	%r2, [%rd33];
	setp.lt.s32 	%p2, %r68, 1;
	@%p2 bra 	$L__BB7_43;
	and.b32  	%r3, %r68, 7;
	setp.lt.u32 	%p3, %r68, 8;
	mov.b32 	%r96, 0;
	@%p3 bra 	$L__BB7_21;
	and.b32  	%r96, %r68, 2147483640;
	neg.s32 	%r82, %r96;
	shl.b32 	%r6, %r67, 3;
	mul.wide.s32 	%rd6, %r67, 4;
	mov.u32 	%r80, %r1;
	mov.u32 	%r81, %r2;
$L__BB7_4:
	.pragma "nounroll";
	mul.wide.s32 	%rd34, %r80, 4;
	add.s64 	%rd4, %rd2, %rd34;
	ld.global.nc.u32 	%r83, [%rd4];
	setp.lt.s32 	%p4, %r83, 0;
	setp.ge.s32 	%p5, %r83, %r67;
	or.pred  	%p6, %p4, %p5;
	@%p6 bra 	$L__BB7_6;
	mul.wide.u32 	%rd35, %r83, 4;
	add.s64 	%rd36, %rd3, %rd35;
	ld.global.nc.u32 	%r83, [%rd36];
$L__BB7_6:
	mul.wide.s32 	%rd37, %r81, 4;
	add.s64 	%rd5, %rd1, %rd37;
	st.global.u32 	[%rd5], %r83;
	add.s64 	%rd7, %rd4, %rd6;
	ld.global.nc.u32 	%r84, [%rd7];
	setp.lt.s32 	%p7, %r84, 0;
	setp.ge.s32 	%p8, %r84, %r67;
	or.pred  	%p9, %p7, %p8;
	@%p9 bra 	$L__BB7_8;
	mul.wide.u32 	%rd38, %r84, 4;
	add.s64 	%rd39, %rd3, %rd38;
	ld.global.nc.u32 	%r84, [%rd39];
$L__BB7_8:
	add.s64 	%rd8, %rd5, %rd6;
	st.global.u32 	[%rd8], %r84;
	add.s64 	%rd9, %rd7, %rd6;
	ld.global.nc.u32 	%r85, [%rd9];
	setp.lt.s32 	%p10, %r85, 0;
	setp.ge.s32 	%p11, %r85, %r67;
	or.pred  	%p12, %p10, %p11;
	@%p12 bra 	$L__BB7_10;
	mul.wide.u32 	%rd40, %r85, 4;
	add.s64 	%rd41, %rd3, %rd40;
	ld.global.nc.u32 	%r85, [%rd41];
$L__BB7_10:
	add.s64 	%rd10, %rd8, %rd6;
	st.global.u32 	[%rd10], %r85;
	add.s64 	%rd11, %rd9, %rd6;
	ld.global.nc.u32 	%r86, [%rd11];
	setp.lt.s32 	%p13, %r86, 0;
	setp.ge.s32 	%p14, %r86, %r67;
	or.pred  	%p15, %p13, %p14;
	@%p15 bra 	$L__BB7_12;
	mul.wide.u32 	%rd42, %r86, 4;
	add.s64 	%rd43, %rd3, %rd42;
	ld.global.nc.u32 	%r86, [%rd43];
$L__BB7_12:
	add.s64 	%rd12, %rd10, %rd6;
	st.global.u32 	[%rd12], %r86;
	add.s64 	%rd13, %rd11, %rd6;
	ld.global.nc.u32 	%r87, [%rd13];
	setp.lt.s32 	%p16, %r87, 0;
	setp.ge.s32 	%p17, %r87, %r67;
	or.pred  	%p18, %p16, %p17;
	@%p18 bra 	$L__BB7_14;
	mul.wide.u32 	%rd44, %r87, 4;
	add.s64 	%rd45, %rd3, %rd44;
	ld.global.nc.u32 	%r87, [%rd45];
$L__BB7_14:
	add.s64 	%rd14, %rd12, %rd6;
	st.global.u32 	[%rd14], %r87;
	add.s64 	%rd15, %rd13, %rd6;
	ld.global.nc.u32 	%r88, [%rd15];
	setp.lt.s32 	%p19, %r88, 0;
	setp.ge.s32 	%p20, %r88, %r67;
	or.pred  	%p21, %p19, %p20;
	@%p21 bra 	$L__BB7_16;
	mul.wide.u32 	%rd46, %r88, 4;
	add.s64 	%rd47, %rd3, %rd46;
	ld.global.nc.u32 	%r88, [%rd47];
$L__BB7_16:
	add.s64 	%rd16, %rd14, %rd6;
	st.global.u32 	[%rd16], %r88;
	add.s64 	%rd17, %rd15, %rd6;
	ld.global.nc.u32 	%r89, [%rd17];
	setp.lt.s32 	%p22, %r89, 0;
	setp.ge.s32 	%p23, %r89, %r67;
	or.pred  	%p24, %p22, %p23;
	@%p24 bra 	$L__BB7_18;
	mul.wide.u32 	%rd48, %r89, 4;
	add.s64 	%rd49, %rd3, %rd48;
	ld.global.nc.u32 	%r89, [%rd49];
$L__BB7_18:
	add.s64 	%rd18, %rd16, %rd6;
	st.global.u32 	[%rd18], %r89;
	add.s64 	%rd50, %rd17, %rd6;
	ld.global.nc.u32 	%r90, [%rd50];
	setp.lt.s32 	%p25, %r90, 0;
	setp.ge.s32 	%p26, %r90, %r67;
	or.pred  	%p27, %p25, %p26;
	@%p27 bra 	$L__BB7_20;
	mul.wide.u32 	%rd51, %r90, 4;
	add.s64 	%rd52, %rd3, %rd51;
	ld.global.nc.u32 	%r90, [%rd52];
$L__BB7_20:
	add.s64 	%rd53, %rd18, %rd6;
	st.global.u32 	[%rd53], %r90;
	add.s32 	%r82, %r82, 8;
	add.s32 	%r81, %r81, %r6;
	add.s32 	%r80, %r80, %r6;
	setp.ne.s32 	%p28, %r82, 0;
	@%p28 bra 	$L__BB7_4;
$L__BB7_21:
	setp.eq.s32 	%p29, %r3, 0;
	@%p29 bra 	$L__BB7_43;
	and.b32  	%r38, %r68, 3;
	setp.lt.u32 	%p30, %r3, 4;
	@%p30 bra 	$L__BB7_32;
	mul.lo.s32 	%r39, %r96, %r67;
	add.s32 	%r73, %r39, %r1;
	mul.wide.s32 	%rd54, %r73, 4;
	add.s64 	%rd19, %rd2, %rd54;
	ld.global.nc.u32 	%r92, [%rd19];
	setp.lt.s32 	%p31, %r92, 0;
	setp.ge.s32 	%p32, %r92, %r67;
	or.pred  	%p33, %p31, %p32;
	@%p33 bra 	$L__BB7_25;
	mul.wide.u32 	%rd55, %r92, 4;
	add.s64 	%rd56, %rd3, %rd55;
	ld.global.nc.u32 	%r92, [%rd56];
$L__BB7_25:
	add.s32 	%r74, %r39, %r2;
	mul.wide.s32 	%rd57, %r74, 4;
	add.s64 	%rd20, %rd1, %rd57;
	st.global.u32 	[%rd20], %r92;
	mul.wide.s32 	%rd21, %r67, 4;
	add.s64 	%rd22, %rd19, %rd21;
	ld.global.nc.u32 	%r93, [%rd22];
	setp.lt.s32 	%p34, %r93, 0;
	setp.ge.s32 	%p35, %r93, %r67;
	or.pred  	%p36, %p34, %p35;
	@%p36 bra 	$L__BB7_27;
	mul.wide.u32 	%rd58, %r93, 4;
	add.s64 	%rd59, %rd3, %rd58;
	ld.global.nc.u32 	%r93, [%rd59];
$L__BB7_27:
	add.s64 	%rd23, %rd20, %rd21;
	st.global.u32 	[%rd23], %r93;
	add.s64 	%rd24, %rd22, %rd21;
	ld.global.nc.u32 	%r94, [%rd24];
	setp.lt.s32 	%p37, %r94, 0;
	setp.ge.s32 	%p38, %r94, %r67;
	or.pred  	%p39, %p37, %p38;
	@%p39 bra 	$L__BB7_29;
	mul.wide.u32 	%rd60, %r94, 4;
	add.s64 	%rd61, %rd3, %rd60;
	ld.global.nc.u32 	%r94, [%rd61];
$L__BB7_29:
	add.s64 	%rd25, %rd23, %rd21;
	st.global.u32 	[%rd25], %r94;
	add.s64 	%rd62, %rd24, %rd21;
	ld.global.nc.u32 	%r95, [%rd62];
	setp.lt.s32 	%p40, %r95, 0;
	setp.ge.s32 	%p41, %r95, %r67;
	or.pred  	%p42, %p40, %p41;
	@%p42 bra 	$L__BB7_31;
	mul.wide.u32 	%rd63, %r95, 4;
	add.s64 	%rd64, %rd3, %rd63;
	ld.global.nc.u32 	%r95, [%rd64];
$L__BB7_31:
	add.s64 	%rd65, %rd25, %rd21;
	st.global.u32 	[%rd65], %r95;
	add.s32 	%r96, %r96, 4;
$L__BB7_32:
	setp.eq.s32 	%p43, %r38, 0;
	@%p43 bra 	$L__BB7_43;
	setp.eq.s32 	%p44, %r38, 1;
	@%p44 bra 	$L__BB7_39;
	mul.lo.s32 	%r54, %r96, %r67;
	add.s32 	%r75, %r54, %r1;
	mul.wide.s32 	%rd66, %r75, 4;
	add.s64 	%rd26, %rd2, %rd66;
	ld.global.nc.u32 	%r97, [%rd26];
	setp.lt.s32 	%p45, %r97, 0;
	setp.ge.s32 	%p46, %r97, %r67;
	or.pred  	%p47, %p45, %p46;
	@%p47 bra 	$L__BB7_36;
	mul.wide.u32 	%rd67, %r97, 4;
	add.s64 	%rd68, %rd3, %rd67;
	ld.global.nc.u32 	%r97, [%rd68];
$L__BB7_36:
	add.s32 	%r76, %r54, %r2;
	mul.wide.s32 	%rd69, %r76, 4;
	add.s64 	%rd27, %rd1, %rd69;
	st.global.u32 	[%rd27], %r97;
	mul.wide.s32 	%rd28, %r67, 4;
	add.s64 	%rd70, %rd26, %rd28;
	ld.global.nc.u32 	%r98, [%rd70];
	setp.lt.s32 	%p48, %r98, 0;
	setp.ge.s32 	%p49, %r98, %r67;
	or.pred  	%p50, %p48, %p49;
	@%p50 bra 	$L__BB7_38;
	mul.wide.u32 	%rd71, %r98, 4;
	add.s64 	%rd72, %rd3, %rd71;
	ld.global.nc.u32 	%r98, [%rd72];
$L__BB7_38:
	add.s64 	%rd73, %rd27, %rd28;
	st.global.u32 	[%rd73], %r98;
	add.s32 	%r96, %r96, 2;
$L__BB7_39:
	and.b32  	%r77, %r68, 1;
	setp.eq.b32 	%p51, %r77, 1;
	not.pred 	%p52, %p51;
	@%p52 bra 	$L__BB7_43;
	mul.lo.s32 	%r63, %r96, %r67;
	add.s32 	%r78, %r63, %r1;
	mul.wide.s32 	%rd74, %r78, 4;
	add.s64 	%rd75, %rd2, %rd74;
	ld.global.nc.u32 	%r100, [%rd75];
	setp.lt.s32 	%p53, %r100, 0;
	setp.ge.s32 	%p54, %r100, %r67;
	or.pred  	%p55, %p53, %p54;
	@%p55 bra 	$L__BB7_42;
	mul.wide.u32 	%rd76, %r100, 4;
	add.s64 	%rd77, %rd3, %rd76;
	ld.global.nc.u32 	%r100, [%rd77];
$L__BB7_42:
	add.s32 	%r79, %r63, %r2;
	mul.wide.s32 	%rd78, %r79, 4;
	add.s64 	%rd79, %rd1, %rd78;
	st.global.u32 	[%rd79], %r100;
$L__BB7_43:
	ret;

}
	// .globl	_ZN3cub18CUB_300001_SM_10006detail11EmptyKernelIvEEvv
.visible .entry _ZN3cub18CUB_300001_SM_10006detail11EmptyKernelIvEEvv()
{


	ret;

}
	// .globl	_ZN3cub18CUB_300001_SM_10006detail8for_each13static_kernelINS2_12policy_hub_t12policy_500_tEmN6thrust24THRUST_300001_SM_1000_NS8cuda_cub20__uninitialized_fill7functorINS7_10device_ptrIiEEiEEEEvT0_T1_
.visible .entry _ZN3cub18CUB_300001_SM_10006detail8for_each13static_kernelINS2_12policy_hub_t12policy_500_tEmN6thrust24THRUST_300001_SM_1000_NS8cuda_cub20__uninitialized_fill7functorINS7_10device_ptrIiEEiEEEEvT0_T1_(
	.param .u64 _ZN3cub18CUB_300001_SM_10006detail8for_each13static_kernelINS2_12policy_hub_t12policy_500_tEmN6thrust24THRUST_300001_SM_1000_NS8cuda_cub20__uninitialized_fill7functorINS7_10device_ptrIiEEiEEEEvT0_T1__param_0,
	.param .align 8 .b8 _ZN3cub18CUB_300001_SM_10006detail8for_each13static_kernelINS2_12policy_hub_t12policy_500_tEmN6thrust24THRUST_300001_SM_1000_NS8cuda_cub20__uninitialized_fill7functorINS7_10device_ptrIiEEiEEEEvT0_T1__param_1[16]
)
.maxntid 256
{
	.reg .pred 	%p<4>;
	.reg .b16 	%rs<5>;
	.reg .b32 	%r<12>;
	.reg .b64 	%rd<16>;

	ld.param.u32 	%r3, [_ZN3cub18CUB_300001_SM_10006detail8for_each13static_kernelINS2_12policy_hub_t12policy_500_tEmN6thrust24THRUST_300001_SM_1000_NS8cuda_cub20__uninitialized_fill7functorINS7_10device_ptrIiEEiEEEEvT0_T1__param_1+8];
	ld.param.u64 	%rd4, [_ZN3cub18CUB_300001_SM_10006detail8for_each13static_kernelINS2_12policy_hub_t12policy_500_tEmN6thrust24THRUST_300001_SM_1000_NS8cuda_cub20__uninitialized_fill7functorINS7_10device_ptrIiEEiEEEEvT0_T1__param_1];
	ld.param.u64 	%rd5, [_ZN3cub18CUB_300001_SM_10006detail8for_each13static_kernelINS2_12policy_hub_t12policy_500_tEmN6thrust24THRUST_300001_SM_1000_NS8cuda_cub20__uninitialized_fill7functorINS7_10device_ptrIiEEiEEEEvT0_T1__param_0];
	mov.u32 	%r9, %ctaid.x;
	mul.wide.u32 	%rd1, %r9, 512;
	sub.s64 	%rd2, %rd5, %rd1;
	setp.lt.u64 	%p1, %rd2, 512;
	@%p1 bra 	$L__BB9_2;
	mov.u32 	%r11, %tid.x;
	cvta.to.global.u64 	%rd11, %rd4;
	cvt.u64.u32 	%rd12, %r11;
	add.s64 	%rd13, %rd1, %rd12;
	shl.b64 	%rd14, %rd13, 2;
	add.s64 	%rd15, %rd11, %rd14;
	st.global.u32 	[%rd15], %r3;
	st.global.u32 	[%rd15+1024], %r3;
	bra.uni 	$L__BB9_6;
$L__BB9_2:
	cvta.to.global.u64 	%rd6, %rd4;
	mov.u32 	%r2, %tid.x;
	cvt.u64.u32 	%rd7, %r2;
	setp.le.u64 	%p2, %rd2, %rd7;
	add.s64 	%rd8, %rd1, %rd7;
	shl.b64 	%rd9, %rd8, 2;
	add.s64 	%rd3, %rd6, %rd9;
	@%p2 bra 	$L__BB9_4;
	st.global.u32 	[%rd3], %r3;
$L__BB9_4:
	add.s32 	%r10, %r2, 256;
	cvt.u64.u32 	%rd10, %r10;
	setp.le.u64 	%p3, %rd2, %rd10;
	@%p3 bra 	$L__BB9_6;
	st.global.u32 	[%rd3+1024], %r3;
$L__BB9_6:
	ret;

}
	// .globl	_ZN3cub18CUB_300001_SM_10006detail8for_each13static_kernelINS2_12policy_hub_t12policy_500_tElN6thrust24THRUST_300001_SM_1000_NS8cuda_cub10__tabulate7functorINS7_6detail15normal_iteratorINS7_10device_ptrIiEEEENS7_6system6detail7generic6detail22compute_sequence_valueIivEElEEEEvT0_T1_
.visible .entry _ZN3cub18CUB_300001_SM_10006detail8for_each13static_kernelINS2_12policy_hub_t12policy_500_tElN6thrust24THRUST_300001_SM_1000_NS8cuda_cub10__tabulate7functorINS7_6detail15normal_iteratorINS7_10device_ptrIiEEEENS7_6system6detail7generic6detail22compute_sequence_valueIivEElEEEEvT0_T1_(
	.param .u64 _ZN3cub18CUB_300001_SM_10006detail8for_each13static_kernelINS2_12policy_hub_t12policy_500_tElN6thrust24THRUST_300001_SM_1000_NS8cuda_cub10__tabulate7functorINS7_6detail15normal_iteratorINS7_10device_ptrIiEEEENS7_6system6detail7generic6detail22compute_sequence_valueIivEElEEEEvT0_T1__param_0,
	.param .align 8 .b8 _ZN3cub18CUB_300001_SM_10006detail8for_each13static_kernelINS2_12policy_hub_t12policy_500_tElN6thrust24THRUST_300001_SM_1000_NS8cuda_cub10__tabulate7functorINS7_6detail15normal_iteratorINS7_10device_ptrIiEEEENS7_6system6detail7generic6detail22compute_sequence_valueIivEElEEEEvT0_T1__param_1[16]
)
.maxntid 256
{
	.reg .pred 	%p<4>;
	.reg .b32 	%r<18>;
	.reg .b64 	%rd<20>;

	ld.param.u64 	%rd7, [_ZN3cub18CUB_300001_SM_10006detail8for_each13static_kernelINS2_12policy_hub_t12policy_500_tElN6thrust24THRUST_300001_SM_1000_NS8cuda_cub10__tabulate7functorINS7_6detail15normal_iteratorINS7_10device_ptrIiEEEENS7_6system6detail7generic6detail22compute_sequence_valueIivEElEEEEvT0_T1__param_1];
	ld.param.u64 	%rd8, [_ZN3cub18CUB_300001_SM_10006detail8for_each13static_kernelINS2_12policy_hub_t12policy_500_tElN6thrust24THRUST_300001_SM_1000_NS8cuda_cub10__tabulate7functorINS7_6detail15normal_iteratorINS7_10device_ptrIiEEEENS7_6system6detail7generic6detail22compute_sequence_valueIivEElEEEEvT0_T1__param_0];
	ld.param.v2.u32 	{%r3, %r4}, [_ZN3cub18CUB_300001_SM_10006detail8for_each13static_kernelINS2_12policy_hub_t12policy_500_tElN6thrust24THRUST_300001_SM_1000_NS8cuda_cub10__tabulate7functorINS7_6detail15normal_iteratorINS7_10device_ptrIiEEEENS7_6system6detail7generic6detail22compute_sequence_valueIivEElEEEEvT0_T1__param_1+8];
	mov.u32 	%r5, %ctaid.x;
	mul.wide.u32 	%rd1, %r5, 512;
	sub.s64 	%rd2, %rd8, %rd1;
	setp.lt.s64 	%p1, %rd2, 512;
	@%p1 bra 	$L__BB10_2;
	mov.u32 	%r13, %tid.x;
	cvta.to.global.u64 	%rd15, %rd7;
	cvt.u64.u32 	%rd16, %r13;
	add.s64 	%rd17, %rd1, %rd16;
	cvt.u32.u64 	%r14, %rd17;
	mad.lo.s32 	%r15, %r4, %r14, %r3;
	shl.b64 	%rd18, %rd17, 2;
	add.s64 	%rd19, %rd15, %rd18;
	st.global.u32 	[%rd19], %r15;
	add.s32 	%r16, %r14, 256;
	mad.lo.s32 	%r17, %r4, %r16, %r3;
	st.global.u32 	[%rd19+1024], %r17;
	bra.uni 	$L__BB10_6;
$L__BB10_2:
	cvta.to.global.u64 	%rd3, %rd7;
	mov.u32 	%r6, %tid.x;
	cvt.s64.s32 	%rd4, %rd2;
	cvt.u64.u32 	%rd5, %r6;
	setp.le.s64 	%p2, %rd4, %rd5;
	@%p2 bra 	$L__BB10_4;
	add.s64 	%rd9, %rd1, %rd5;
	cvt.u32.u64 	%r7, %rd9;
	mad.lo.s32 	%r8, %r4, %r7, %r3;
	shl.b64 	%rd10, %rd9, 2;
	add.s64 	%rd11, %rd3, %rd10;
	st.global.u32 	[%rd11], %r8;
$L__BB10_4:
	cvt.u32.u64 	%r9, %rd5;
	add.s32 	%r10, %r9, 256;
	cvt.u64.u32 	%rd6, %r10;
	setp.le.s64 	%p3, %rd4, %rd6;
	@%p3 bra 	$L__BB10_6;
	add.s64 	%rd12, %rd1, %rd6;
	shl.b64 	%rd13, %rd12, 2;
	cvt.u32.u64 	%r11, %rd12;
	mad.lo.s32 	%r12, %r4, %r11, %r3;
	add.s64 	%rd14, %rd13, %rd3;
	st.global.u32 	[%rd14], %r12;
$L__BB10_6:
	ret;

}
	// .globl	_ZN3cub18CUB_300001_SM_10006detail8for_each13static_kernelINS2_12policy_hub_t12policy_500_tEmNS2_12op_wrapper_tImN6thrust24THRUST_300001_SM_1000_NS6detail23allocator_traits_detail24construct1_via_allocatorINS8_16device_allocatorI12BisectionKeyEEEENS8_10device_ptrISD_EEEEEEvT0_T1_
.visible .entry _ZN3cub18CUB_300001_SM_10006detail8for_each13static_kernelINS2_12policy_hub_t12policy_500_tEmNS2_12op_wrapper_tImN6thrust24THRUST_300001_SM_1000_NS6detail23allocator_traits_detail24construct1_via_allocatorINS8_16device_allocatorI12BisectionKeyEEEENS8_10device_ptrISD_EEEEEEvT0_T1_(
	.param .u64 _ZN3cub18CUB_300001_SM_10006detail8for_each13static_kernelINS2_12policy_hub_t12policy_500_tEmNS2_12op_wrapper_tImN6thrust24THRUST_300001_SM_1000_NS6detail23allocator_traits_detail24construct1_via_allocatorINS8_16device_allocatorI12BisectionKeyEEEENS8_10device_ptrISD_EEEEEEvT0_T1__param_0,
	.param .align 8 .b8 _ZN3cub18CUB_300001_SM_10006detail8for_each13static_kernelINS2_12policy_hub_t12policy_500_tEmNS2_12op_wrapper_tImN6thrust24THRUST_300001_SM_1000_NS6detail23allocator_traits_detail24construct1_via_allocatorINS8_16device_allocatorI12BisectionKeyEEEENS8_10device_ptrISD_EEEEEEvT0_T1__param_1[16]
)
.maxntid 256
{
	.reg .pred 	%p<4>;
	.reg .b32 	%r<8>;
	.reg .b64 	%rd<17>;

	ld.param.u64 	%rd4, [_ZN3cub18CUB_300001_SM_10006detail8for_each13static_kernelINS2_12policy_hub_t12policy_500_tEmNS2_12op_wrapper_tImN6thrust24THRUST_300001_SM_1000_NS6detail23allocator_traits_detail24construct1_via_allocatorINS8_16device_allocatorI12BisectionKeyEEEENS8_10device_ptrISD_EEEEEEvT0_T1__param_1];
	ld.param.u64 	%rd6, [_ZN3cub18CUB_300001_SM_10006detail8for_each13static_kernelINS2_12policy_hub_t12policy_500_tEmNS2_12op_wrapper_tImN6thrust24THRUST_300001_SM_1000_NS6detail23allocator_traits_detail24construct1_via_allocatorINS8_16device_allocatorI12BisectionKeyEEEENS8_10device_ptrISD_EEEEEEvT0_T1__param_0];
	mov.u32 	%r2, %ctaid.x;
	mul.wide.u32 	%rd1, %r2, 512;
	sub.s64 	%rd2, %rd6, %rd1;
	setp.lt.u64 	%p1, %rd2, 512;
	@%p1 bra 	$L__BB11_2;
	mov.u32 	%r6, %tid.x;
	cvta.to.global.u64 	%rd12, %rd4;
	cvt.u64.u32 	%rd13, %r6;
	add.s64 	%rd14, %rd1, %rd13;
	shl.b64 	%rd15, %rd14, 3;
	add.s64 	%rd16, %rd12, %rd15;
	mov.b32 	%r7, 0;
	st.global.v2.u32 	[%rd16], {%r7, %r7};
	st.global.v2.u32 	[%rd16+2048], {%r7, %r7};
	bra.uni 	$L__BB11_6;
$L__BB11_2:
	cvta.to.global.u64 	%rd7, %rd4;
	mov.u32 	%r1, %tid.x;
	cvt.u64.u32 	%rd8, %r1;
	setp.le.u64 	%p2, %rd2, %rd8;
	add.s64 	%rd9, %rd1, %rd8;
	shl.b64 	%rd10, %rd9, 3;
	add.s64 	%rd3, %rd7, %rd10;
	@%p2 bra 	$L__BB11_4;
	mov.b32 	%r3, 0;
	st.global.v2.u32 	[%rd3], {%r3, %r3};
$L__BB11_4:
	add.s32 	%r4, %r1, 256;
	cvt.u64.u32 	%rd11, %r4;
	setp.le.u64 	%p3, %rd2, %rd11;
	@%p3 bra 	$L__BB11_6;
	mov.b32 	%r5, 0;
	st.global.v2.u32 	[%rd3+2048], {%r5, %r5};
$L__BB11_6:
	ret;

}
	// .globl	_ZN3cub18CUB_300001_SM_10006detail9transform16transform_kernelINS2_10policy_hubILb1EN4cuda3std3__45tupleIJN6thrust24THRUST_300001_SM_1000_NS6detail15normal_iteratorINSA_10device_ptrI12BisectionKeyEEEEEEEE10policy1000Ei12ExtractIndexNSC_INSD_IiEEEEJPSE_EEEvT0_iT1_T2_DpNS2_10kernel_argIT3_EE
.visible .entry _ZN3cub18CUB_300001_SM_10006detail9transform16transform_kernelINS2_10policy_hubILb1EN4cuda3std3__45tupleIJN6thrust24THRUST_300001_SM_1000_NS6detail15normal_iteratorINSA_10device_ptrI12BisectionKeyEEEEEEEE10policy1000Ei12ExtractIndexNSC_INSD_IiEEEEJPSE_EEEvT0_iT1_T2_DpNS2_10kernel_argIT3_EE(
	.param .u32 _ZN3cub18CUB_300001_SM_10006detail9transform16transform_kernelINS2_10policy_hubILb1EN4cuda3std3__45tupleIJN6thrust24THRUST_300001_SM_1000_NS6detail15normal_iteratorINSA_10device_ptrI12BisectionKeyEEEEEEEE10policy1000Ei12ExtractIndexNSC_INSD_IiEEEEJPSE_EEEvT0_iT1_T2_DpNS2_10kernel_argIT3_EE_param_0,
	.param .u32 _ZN3cub18CUB_300001_SM_10006detail9transform16transform_kernelINS2_10policy_hubILb1EN4cuda3std3__45tupleIJN6thrust24THRUST_300001_SM_1000_NS6detail15normal_iteratorINSA_10device_ptrI12BisectionKeyEEEEEEEE10policy1000Ei12ExtractIndexNSC_INSD_IiEEEEJPSE_EEEvT0_iT1_T2_DpNS2_10kernel_argIT3_EE_param_1,
	.param .align 1 .b8 _ZN3cub18CUB_300001_SM_10006detail9transform16transform_kernelINS2_10policy_hubILb1EN4cuda3std3__45tupleIJN6thrust24THRUST_300001_SM_1000_NS6detail15normal_iteratorINSA_10device_ptrI12BisectionKeyEEEEEEEE10policy1000Ei12ExtractIndexNSC_INSD_IiEEEEJPSE_EEEvT0_iT1_T2_DpNS2_10kernel_argIT3_EE_param_2[1],
	.param .align 8 .b8 _ZN3cub18CUB_300001_SM_10006detail9transform16transform_kernelINS2_10policy_hubILb1EN4cuda3std3__45tupleIJN6thrust24THRUST_300001_SM_1000_NS6detail15normal_iteratorINSA_10device_ptrI12BisectionKeyEEEEEEEE10policy1000Ei12ExtractIndexNSC_INSD_IiEEEEJPSE_EEEvT0_iT1_T2_DpNS2_10kernel_argIT3_EE_param_3[8],
	.param .align 8 .b8 _ZN3cub18CUB_300001_SM_10006detail9transform16transform_kernelINS2_10policy_hubILb1EN4cuda3std3__45tupleIJN6thrust24THRUST_300001_SM_1000_NS6detail15normal_iteratorINSA_10device_ptrI12BisectionKeyEEEEEEEE10policy1000Ei12ExtractIndexNSC_INSD_IiEEEEJPSE_EEEvT0_iT1_T2_DpNS2_10kernel_argIT3_EE_param_4[16]
)
.maxntid 128
{
	.reg .pred 	%p<51>;
	.reg .b32 	%r<163>;
	.reg .b64 	%rd<127>;

	ld.param.u32 	%r63, [_ZN3cub18CUB_300001_SM_10006detail9transform16transform_kernelINS2_10policy_hubILb1EN4cuda3std3__45tupleIJN6thrust24THRUST_300001_SM_1000_NS6detail15normal_iteratorINSA_10device_ptrI12BisectionKeyEEEEEEEE10policy1000Ei12ExtractIndexNSC_INSD_IiEEEEJPSE_EEEvT0_iT1_T2_DpNS2_10kernel_argIT3_EE_param_0];
	ld.param.u64 	%rd26, [_ZN3cub18CUB_300001_SM_10006detail9transform16transform_kernelINS2_10policy_hubILb1EN4cuda3std3__45tupleIJN6thrust24THRUST_300001_SM_1000_NS6detail15normal_iteratorINSA_10device_ptrI12BisectionKeyEEEEEEEE10policy1000Ei12ExtractIndexNSC_INSD_IiEEEEJPSE_EEEvT0_iT1_T2_DpNS2_10kernel_argIT3_EE_param_4];
	ld.param.u64 	%rd27, [_ZN3cub18CUB_300001_SM_10006detail9transform16transform_kernelINS2_10policy_hubILb1EN4cuda3std3__45tupleIJN6thrust24THRUST_300001_SM_1000_NS6detail15normal_iteratorINSA_10device_ptrI12BisectionKeyEEEEEEEE10policy1000Ei12ExtractIndexNSC_INSD_IiEEEEJPSE_EEEvT0_iT1_T2_DpNS2_10kernel_argIT3_EE_param_3];
	ld.param.u32 	%r62, [_ZN3cub18CUB_300001_SM_10006detail9transform16transform_kernelINS2_10policy_hubILb1EN4cuda3std3__45tupleIJN6thrust24THRUST_300001_SM_1000_NS6detail15normal_iteratorINSA_10device_ptrI12BisectionKeyEEEEEEEE10policy1000Ei12ExtractIndexNSC_INSD_IiEEEEJPSE_EEEvT0_iT1_T2_DpNS2_10kernel_argIT3_EE_param_1];
	cvta.to.global.u64 	%rd1, %rd27;
	cvta.to.global.u64 	%rd2, %rd26;
	shl.b32 	%r1, %r62, 7;
	mov.u32 	%r64, %ctaid.x;
	mul.lo.s32 	%r2, %r1, %r64;
	sub.s32 	%r3, %r63, %r2;
	min.s32 	%r4, %r1, %r3;
	shl.b32 	%r5, %r4, 3;
	mov.u32 	%r6, %tid.x;
	shl.b32 	%r149, %r6, 7;
	setp.ge.s32 	%p1, %r149, %r5;
	@%p1 bra 	$L__BB12_3;
	mul.wide.u32 	%rd28, %r6, 128;
	add.s64 	%rd29, %rd2, %rd28;
	mul.wide.s32 	%rd30, %r2, 8;
	add.s64 	%rd124, %rd29, %rd30;
$L__BB12_2:
	.pragma "nounroll";
	// begin inline asm
	prefetch.global.L2 [%rd124];
	// end inline asm
	add.s32 	%r149, %r149, 16384;
	add.s64 	%rd124, %rd124, 16384;
	setp.lt.s32 	%p2, %r149, %r5;
	@%p2 bra 	$L__BB12_2;
$L__BB12_3:
	mul.wide.s32 	%rd32, %r2, 8;
	add.s64 	%rd6, %rd2, %rd32;
	mul.wide.s32 	%rd33, %r2, 4;
	add.s64 	%rd7, %rd1, %rd33;
	setp.gt.s32 	%p3, %r1, %r3;
	@%p3 bra 	$L__BB12_17;
	setp.lt.s32 	%p4, %r62, 1;
	@%p4 bra 	$L__BB12_88;
	and.b32  	%r10, %r62, 15;
	setp.lt.u32 	%p5, %r62, 16;
	mov.b32 	%r158, 0;
	@%p5 bra 	$L__BB12_8;
	and.b32  	%r158, %r62, 2147483632;
	neg.s32 	%r151, %r158;
	add.s64 	%rd35, %rd32, %rd2;
	add.s64 	%rd8, %rd35, 3076;
	add.s32 	%r150, %r6, 1152;
	add.s64 	%rd37, %rd33, %rd1;
	add.s64 	%rd9, %rd37, 1536;
	mul.wide.u32 	%rd38, %r6, 4;
	add.s64 	%rd39, %rd37, %rd38;
	add.s64 	%rd126, %rd39, 2048;
	mul.wide.u32 	%rd40, %r6, 8;
	add.s64 	%rd41, %rd35, %rd40;
	add.s64 	%rd125, %rd41, 4100;
$L__BB12_7:
	.pragma "nounroll";
	mul.wide.s32 	%rd42, %r150, 8;
	add.s64 	%rd43, %rd8, %rd42;
	mul.wide.s32 	%rd44, %r150, 4;
	add.s64 	%rd45, %rd9, %rd44;
	ld.global.u32 	%r66, [%rd125+-4096];
	st.global.u32 	[%rd126+-2048], %r66;
	ld.global.u32 	%r67, [%rd125+-3072];
	st.global.u32 	[%rd126+-1536], %r67;
	ld.global.u32 	%r68, [%rd125+-2048];
	st.global.u32 	[%rd126+-1024], %r68;
	ld.global.u32 	%r69, [%rd125+-1024];
	st.global.u32 	[%rd126+-512], %r69;
	ld.global.u32 	%r70, [%rd125];
	st.global.u32 	[%rd126], %r70;
	ld.global.u32 	%r71, [%rd125+1024];
	st.global.u32 	[%rd126+512], %r71;
	ld.global.u32 	%r72, [%rd125+2048];
	st.global.u32 	[%rd126+1024], %r72;
	ld.global.u32 	%r73, [%rd125+3072];
	st.global.u32 	[%rd126+1536], %r73;
	ld.global.u32 	%r74, [%rd125+4096];
	st.global.u32 	[%rd126+2048], %r74;
	ld.global.u32 	%r75, [%rd43+-3072];
	st.global.u32 	[%rd45+-1536], %r75;
	ld.global.u32 	%r76, [%rd43+-2048];
	st.global.u32 	[%rd45+-1024], %r76;
	ld.global.u32 	%r77, [%rd43+-1024];
	st.global.u32 	[%rd45+-512], %r77;
	ld.global.u32 	%r78, [%rd43];
	st.global.u32 	[%rd45], %r78;
	ld.global.u32 	%r79, [%rd43+1024];
	st.global.u32 	[%rd45+512], %r79;
	ld.global.u32 	%r80, [%rd43+2048];
	st.global.u32 	[%rd45+1024], %r80;
	ld.global.u32 	%r81, [%rd43+3072];
	st.global.u32 	[%rd45+1536], %r81;
	add.s32 	%r151, %r151, 16;
	add.s32 	%r150, %r150, 2048;
	add.s64 	%rd126, %rd126, 8192;
	add.s64 	%rd125, %rd125, 16384;
	setp.eq.s32 	%p6, %r151, 0;
	@%p6 bra 	$L__BB12_8;
	bra.uni 	$L__BB12_7;
$L__BB12_8:
	setp.eq.s32 	%p7, %r10, 0;
	@%p7 bra 	$L__BB12_88;
	and.b32  	%r50, %r62, 7;
	setp.lt.u32 	%p8, %r10, 8;
	@%p8 bra 	$L__BB12_11;
	shl.b32 	%r82, %r158, 7;
	add.s32 	%r83, %r82, %r6;
	mul.wide.s32 	%rd46, %r83, 8;
	add.s64 	%rd47, %rd6, %rd46;
	ld.global.u32 	%r84, [%rd47+4];
	mul.wide.s32 	%rd48, %r83, 4;
	add.s64 	%rd49, %rd7, %rd48;
	st.global.u32 	[%rd49], %r84;
	ld.global.u32 	%r85, [%rd47+1028];
	st.global.u32 	[%rd49+512], %r85;
	ld.global.u32 	%r86, [%rd47+2052];
	st.global.u32 	[%rd49+1024], %r86;
	ld.global.u32 	%r87, [%rd47+3076];
	st.global.u32 	[%rd49+1536], %r87;
	ld.global.u32 	%r88, [%rd47+4100];
	st.global.u32 	[%rd49+2048], %r88;
	ld.global.u32 	%r89, [%rd47+5124];
	st.global.u32 	[%rd49+2560], %r89;
	ld.global.u32 	%r90, [%rd47+6148];
	st.global.u32 	[%rd49+3072], %r90;
	ld.global.u32 	%r91, [%rd47+7172];
	st.global.u32 	[%rd49+3584], %r91;
	add.s32 	%r158, %r158, 8;
$L__BB12_11:
	setp.eq.s32 	%p9, %r50, 0;
	@%p9 bra 	$L__BB12_88;
	and.b32  	%r53, %r62, 3;
	setp.lt.u32 	%p10, %r50, 4;
	@%p10 bra 	$L__BB12_14;
	shl.b32 	%r92, %r158, 7;
	add.s32 	%r93, %r92, %r6;
	mul.wide.s32 	%rd50, %r93, 8;
	add.s64 	%rd51, %rd6, %rd50;
	ld.global.u32 	%r94, [%rd51+4];
	mul.wide.s32 	%rd52, %r93, 4;
	add.s64 	%rd53, %rd7, %rd52;
	st.global.u32 	[%rd53], %r94;
	ld.global.u32 	%r95, [%rd51+1028];
	st.global.u32 	[%rd53+512], %r95;
	ld.global.u32 	%r96, [%rd51+2052];
	st.global.u32 	[%rd53+1024], %r96;
	ld.global.u32 	%r97, [%rd51+3076];
	st.global.u32 	[%rd53+1536], %r97;
	add.s32 	%r158, %r158, 4;
$L__BB12_14:
	setp.eq.s32 	%p11, %r53, 0;
	@%p11 bra 	$L__BB12_88;
	add.s64 	%rd24, %rd1, %rd33;
	shl.b32 	%r98, %r158, 7;
	add.s32 	%r162, %r6, %r98;
	mul.wide.s32 	%rd55, %r2, 8;
	add.s64 	%rd56, %rd55, %rd2;
	add.s64 	%rd25, %rd56, 4;
	neg.s32 	%r161, %r53;
$L__BB12_16:
	.pragma "nounroll";
	mul.wide.s32 	%rd57, %r162, 4;
	add.s64 	%rd58, %rd24, %rd57;
	mul.wide.s32 	%rd59, %r162, 8;
	add.s64 	%rd60, %rd25, %rd59;
	ld.global.u32 	%r99, [%rd60];
	st.global.u32 	[%rd58], %r99;
	add.s32 	%r162, %r162, 128;
	add.s32 	%r161, %r161, 1;
	setp.ne.s32 	%p12, %r161, 0;
	@%p12 bra 	$L__BB12_16;
	bra.uni 	$L__BB12_88;
$L__BB12_17:
	setp.lt.s32 	%p13, %r62, 1;
	@%p13 bra 	$L__BB12_88;
	and.b32  	%r14, %r62, 15;
	setp.lt.u32 	%p14, %r62, 16;
	mov.b32 	%r153, 0;
	@%p14 bra 	$L__BB12_53;
	and.b32  	%r153, %r62, 2147483632;
	mov.b32 	%r152, 0;
$L__BB12_20:
	.pragma "nounroll";
	shl.b32 	%r102, %r152, 7;
	add.s32 	%r21, %r102, %r6;
	setp.ge.s32 	%p15, %r21, %r4;
	@%p15 bra 	$L__BB12_22;
	mul.wide.u32 	%rd61, %r21, 8;
	add.s64 	%rd62, %rd6, %rd61;
	ld.global.u32 	%r103, [%rd62+4];
	mul.wide.u32 	%rd63, %r21, 4;
	add.s64 	%rd64, %rd7, %rd63;
	st.global.u32 	[%rd64], %r103;
$L__BB12_22:
	add.s32 	%r22, %r21, 128;
	setp.ge.s32 	%p16, %r22, %r4;
	@%p16 bra 	$L__BB12_24;
	mul.wide.u32 	%rd65, %r22, 8;
	add.s64 	%rd66, %rd6, %rd65;
	ld.global.u32 	%r104, [%rd66+4];
	mul.wide.u32 	%rd67, %r22, 4;
	add.s64 	%rd68, %rd7, %rd67;
	st.global.u32 	[%rd68], %r104;
$L__BB12_24:
	add.s32 	%r23, %r21, 256;
	setp.ge.s32 	%p17, %r23, %r4;
	@%p17 bra 	$L__BB12_26;
	mul.wide.u32 	%rd69, %r23, 8;
	add.s64 	%rd70, %rd6, %rd69;
	ld.global.u32 	%r105, [%rd70+4];
	mul.wide.u32 	%rd71, %r23, 4;
	add.s64 	%rd72, %rd7, %rd71;
	st.global.u32 	[%rd72], %r105;
$L__BB12_26:
	add.s32 	%r24, %r21, 384;
	setp.ge.s32 	%p18, %r24, %r4;
	@%p18 bra 	$L__BB12_28;
	mul.wide.u32 	%rd73, %r24, 8;
	add.s64 	%rd74, %rd6, %rd73;
	ld.global.u32 	%r106, [%rd74+4];
	mul.wide.u32 	%rd75, %r24, 4;
	add.s64 	%rd76, %rd7, %rd75;
	st.global.u32 	[%rd76], %r106;
$L__BB12_28:
	add.s32 	%r25, %r21, 512;
	setp.ge.s32 	%p19, %r25, %r4;
	@%p19 bra 	$L__BB12_30;
	mul.wide.u32 	%rd77, %r25, 8;
	add.s64 	%rd78, %rd6, %rd77;
	ld.global.u32 	%r107, [%rd78+4];
	mul.wide.u32 	%rd79, %r25, 4;
	add.s64 	%rd80, %rd7, %rd79;
	st.global.u32 	[%rd80], %r107;
$L__BB12_30:
	add.s32 	%r26, %r21, 640;
	setp.ge.s32 	%p20, %r26, %r4;
	@%p20 bra 	$L__BB12_32;
	mul.wide.u32 	%rd81, %r26, 8;
	add.s64 	%rd82, %rd6, %rd81;
	ld.global.u32 	%r108, [%rd82+4];
	mul.wide.u32 	%rd83, %r26, 4;
	add.s64 	%rd84, %rd7, %rd83;
	st.global.u32 	[%rd84], %r108;
$L__BB12_32:
	add.s32 	%r27, %r21, 768;
	setp.ge.s32 	%p21, %r27, %r4;
	@%p21 bra 	$L__BB12_34;
	mul.wide.u32 	%rd85, %r27, 8;
	add.s64 	%rd86, %rd6, %rd85;
	ld.global.u32 	%r109, [%rd86+4];
	mul.wide.u32 	%rd87, %r27, 4;
	add.s64 	%rd88, %rd7, %rd87;
	st.global.u32 	[%rd88], %r109;
$L__BB12_34:
	add.s32 	%r28, %r21, 896;
	setp.ge.s32 	%p22, %r28, %r4;
	@%p22 bra 	$L__BB12_36;
	mul.wide.u32 	%rd89, %r28, 8;
	add.s64 	%rd90, %rd6, %rd89;
	ld.global.u32 	%r110, [%rd90+4];
	mul.wide.u32 	%rd91, %r28, 4;
	add.s64 	%rd92, %rd7, %rd91;
	st.global.u32 	[%rd92], %r110;
$L__BB12_36:
	add.s32 	%r29, %r21, 1024;
	setp.ge.s32 	%p23, %r29, %r4;
	@%p23 bra 	$L__BB12_38;
	mul.wide.u32 	%rd93, %r29, 8;
	add.s64 	%rd94, %rd6, %rd93;
	ld.global.u32 	%r111, [%rd94+4];
	mul.wide.u32 	%rd95, %r29, 4;
	add.s64 	%rd96, %rd7, %rd95;
	st.global.u32 	[%rd96], %r111;
$L__BB12_38:
	add.s32 	%r112, %r21, 1152;
	setp.ge.s32 	%p24, %r112, %r4;
	mul.wide.s32 	%rd97, %r112, 8;
	add.s64 	%rd98, %rd6, %rd97;
	add.s64 	%rd16, %rd98, 4;
	mul.wide.s32 	%rd99, %r112, 4;
	add.s64 	%rd17, %rd7, %rd99;
	@%p24 bra 	$L__BB12_40;
	ld.global.u32 	%r113, [%rd16];
	st.global.u32 	[%rd17], %r113;
$L__BB12_40:
	add.s32 	%r114, %r21, 1280;
	setp.ge.s32 	%p25, %r114, %r4;
	@%p25 bra 	$L__BB12_42;
	ld.global.u32 	%r115, [%rd16+1024];
	st.global.u32 	[%rd17+512], %r115;
$L__BB12_42:
	add.s32 	%r116, %r21, 1408;
	setp.ge.s32 	%p26, %r116, %r4;
	@%p26 bra 	$L__BB12_44;
	ld.global.u32 	%r117, [%rd16+2048];
	st.global.u32 	[%rd17+1024], %r117;
$L__BB12_44:
	add.s32 	%r118, %r21, 1536;
	setp.ge.s32 	%p27, %r118, %r4;
	@%p27 bra 	$L__BB12_46;
	ld.global.u32 	%r119, [%rd16+3072];
	st.global.u32 	[%rd17+1536], %r119;
$L__BB12_46:
	add.s32 	%r120, %r21, 1664;
	setp.ge.s32 	%p28, %r120, %r4;
	@%p28 bra 	$L__BB12_48;
	ld.global.u32 	%r121, [%rd16+4096];
	st.global.u32 	[%rd17+2048], %r121;
$L__BB12_48:
	add.s32 	%r122, %r21, 1792;
	setp.ge.s32 	%p29, %r122, %r4;
	@%p29 bra 	$L__BB12_50;
	ld.global.u32 	%r123, [%rd16+5120];
	st.global.u32 	[%rd17+2560], %r123;
$L__BB12_50:
	add.s32 	%r124, %r21, 1920;
	setp.ge.s32 	%p30, %r124, %r4;
	@%p30 bra 	$L__BB12_52;
	ld.global.u32 	%r125, [%rd16+6144];
	st.global.u32 	[%rd17+3072], %r125;
$L__BB12_52:
	add.s32 	%r152, %r152, 16;
	setp.ne.s32 	%p31, %r152, %r153;
	@%p31 bra 	$L__BB12_20;
$L__BB12_53:
	setp.eq.s32 	%p32, %r14, 0;
	@%p32 bra 	$L__BB12_88;
	and.b32  	%r32, %r62, 7;
	setp.lt.u32 	%p33, %r14, 8;
	@%p33 bra 	$L__BB12_72;
	shl.b32 	%r126, %r153, 7;
	add.s32 	%r33, %r126, %r6;
	setp.ge.s32 	%p34, %r33, %r4;
	mul.wide.s32 	%rd100, %r33, 8;
	add.s64 	%rd101, %rd6, %rd100;
	add.s64 	%rd18, %rd101, 4;
	mul.wide.s32 	%rd102, %r33, 4;
	add.s64 	%rd19, %rd7, %rd102;
	@%p34 bra 	$L__BB12_57;
	ld.global.u32 	%r127, [%rd18];
	st.global.u32 	[%rd19], %r127;
$L__BB12_57:
	add.s32 	%r128, %r33, 128;
	setp.ge.s32 	%p35, %r128, %r4;
	@%p35 bra 	$L__BB12_59;
	ld.global.u32 	%r129, [%rd18+1024];
	st.global.u32 	[%rd19+512], %r129;
$L__BB12_59:
	add.s32 	%r130, %r33, 256;
	setp.ge.s32 	%p36, %r130, %r4;
	@%p36 bra 	$L__BB12_61;
	ld.global.u32 	%r131, [%rd18+2048];
	st.global.u32 	[%rd19+1024], %r131;
$L__BB12_61:
	add.s32 	%r132, %r33, 384;
	setp.ge.s32 	%p37, %r132, %r4;
	@%p37 bra 	$L__BB12_63;
	ld.global.u32 	%r133, [%rd18+3072];
	st.global.u32 	[%rd19+1536], %r133;
$L__BB12_63:
	add.s32 	%r134, %r33, 512;
	setp.ge.s32 	%p38, %r134, %r4;
	@%p38 bra 	$L__BB12_65;
	ld.global.u32 	%r135, [%rd18+4096];
	st.global.u32 	[%rd19+2048], %r135;
$L__BB12_65:
	add.s32 	%r136, %r33, 640;
	setp.ge.s32 	%p39, %r136, %r4;
	@%p39 bra 	$L__BB12_67;
	ld.global.u32 	%r137, [%rd18+5120];
	st.global.u32 	[%rd19+2560], %r137;
$L__BB12_67:
	add.s32 	%r138, %r33, 768;
	setp.ge.s32 	%p40, %r138, %r4;
	@%p40 bra 	$L__BB12_69;
	ld.global.u32 	%r139, [%rd18+6144];
	st.global.u32 	[%rd19+3072], %r139;
$L__BB12_69:
	add.s32 	%r140, %r33, 896;
	setp.ge.s32 	%p41, %r140, %r4;
	@%p41 bra 	$L__BB12_71;
	ld.global.u32 	%r141, [%rd18+7168];
	st.global.u32 	[%rd19+3584], %r141;
$L__BB12_71:
	add.s32 	%r153, %r153, 8;
$L__BB12_72:
	setp.eq.s32 	%p42, %r32, 0;
	@%p42 bra 	$L__BB12_88;
	and.b32  	%r36, %r62, 3;
	setp.lt.u32 	%p43, %r32, 4;
	@%p43 bra 	$L__BB12_83;
	shl.b32 	%r142, %r153, 7;
	add.s32 	%r37, %r142, %r6;
	setp.ge.s32 	%p44, %r37, %r4;
	@%p44 bra 	$L__BB12_76;
	mul.wide.s32 	%rd103, %r37, 8;
	add.s64 	%rd104, %rd6, %rd103;
	ld.global.u32 	%r143, [%rd104+4];
	mul.wide.s32 	%rd105, %r37, 4;
	add.s64 	%rd106, %rd7, %rd105;
	st.global.u32 	[%rd106], %r143;
$L__BB12_76:
	add.s32 	%r38, %r37, 128;
	setp.ge.s32 	%p45, %r38, %r4;
	@%p45 bra 	$L__BB12_78;
	mul.wide.s32 	%rd107, %r38, 8;
	add.s64 	%rd108, %rd6, %rd107;
	ld.global.u32 	%r144, [%rd108+4];
	mul.wide.s32 	%rd109, %r38, 4;
	add.s64 	%rd110, %rd7, %rd109;
	st.global.u32 	[%rd110], %r144;
$L__BB12_78:
	add.s32 	%r39, %r37, 256;
	setp.ge.s32 	%p46, %r39, %r4;
	@%p46 bra 	$L__BB12_80;
	mul.wide.s32 	%rd111, %r39, 8;
	add.s64 	%rd112, %rd6, %rd111;
	ld.global.u32 	%r145, [%rd112+4];
	mul.wide.s32 	%rd113, %r39, 4;
	add.s64 	%rd114, %rd7, %rd113;
	st.global.u32 	[%rd114], %r145;
$L__BB12_80:
	add.s32 	%r40, %r37, 384;
	setp.ge.s32 	%p47, %r40, %r4;
	@%p47 bra 	$L__BB12_82;
	mul.wide.s32 	%rd115, %r40, 8;
	add.s64 	%rd116, %rd6, %rd115;
	ld.global.u32 	%r146, [%rd116+4];
	mul.wide.s32 	%rd117, %r40, 4;
	add.s64 	%rd118, %rd7, %rd117;
	st.global.u32 	[%rd118], %r146;
$L__BB12_82:
	add.s32 	%r153, %r153, 4;
$L__BB12_83:
	setp.eq.s32 	%p48, %r36, 0;
	@%p48 bra 	$L__BB12_88;
	shl.b32 	%r147, %r153, 7;
	add.s32 	%r157, %r6, %r147;
	add.s64 	%rd121, %rd32, %rd2;
	add.s64 	%rd21, %rd121, 4;
	neg.s32 	%r156, %r36;
$L__BB12_85:
	.pragma "nounroll";
	mul.wide.s32 	%rd122, %r157, 4;
	add.s64 	%rd22, %rd7, %rd122;
	mul.wide.s32 	%rd123, %r157, 8;
	add.s64 	%rd23, %rd21, %rd123;
	setp.ge.s32 	%p49, %r157, %r4;
	@%p49 bra 	$L__BB12_87;
	ld.global.u32 	%r148, [%rd23];
	st.global.u32 	[%rd22], %r148;
$L__BB12_87:
	add.s32 	%r157, %r157, 128;
	add.s32 	%r156, %r156, 1;
	setp.eq.s32 	%p50, %r156, 0;
	@%p50 bra 	$L__BB12_88;
	bra.uni 	$L__BB12_85;
$L__BB12_88:
	ret;

}
	// .globl	_ZN3cub18CUB_300001_SM_10006detail9transform16transform_kernelINS2_10policy_hubILb1EN4cuda3std3__45tupleIJN6thrust24THRUST_300001_SM_1000_NS6detail15normal_iteratorINSA_10device_ptrI12BisectionKeyEEEEEEEE10policy1000El12ExtractIndexNSC_INSD_IiEEEEJPSE_EEEvT0_iT1_T2_DpNS2_10kernel_argIT3_EE
.visible .entry _ZN3cub18CUB_300001_SM_10006detail9transform16transform_kernelINS2_10policy_hubILb1EN4cuda3std3__45tupleIJN6thrust24THRUST_300001_SM_1000_NS6detail15normal_iteratorINSA_10device_ptrI12BisectionKeyEEEEEEEE10policy1000El12ExtractIndexNSC_INSD_IiEEEEJPSE_EEEvT0_iT1_T2_DpNS2_10kernel_argIT3_EE(
	.param .u64 _ZN3cub18CUB_300001_SM_10006detail9transform16transform_kernelINS2_10policy_hubILb1EN4cuda3std3__45tupleIJN6thrust24THRUST_300001_SM_1000_NS6detail15normal_iteratorINSA_10device_ptrI12BisectionKeyEEEEEEEE10policy1000El12ExtractIndexNSC_INSD_IiEEEEJPSE_EEEvT0_iT1_T2_DpNS2_10kernel_argIT3_EE_param_0,
	.param .u32 _ZN3cub18CUB_300001_SM_10006detail9transform16transform_kernelINS2_10policy_hubILb1EN4cuda3std3__45tupleIJN6thrust24THRUST_300001_SM_1000_NS6detail15normal_iteratorINSA_10device_ptrI12BisectionKeyEEEEEEEE10policy1000El12ExtractIndexNSC_INSD_IiEEEEJPSE_EEEvT0_iT1_T2_DpNS2_10kernel_argIT3_EE_param_1,
	.param .align 1 .b8 _ZN3cub18CUB_300001_SM_10006detail9transform16transform_kernelINS2_10policy_hubILb1EN4cuda3std3__45tupleIJN6thrust24THRUST_300001_SM_1000_NS6detail15normal_iteratorINSA_10device_ptrI12BisectionKeyEEEEEEEE10policy1000El12ExtractIndexNSC_INSD_IiEEEEJPSE_EEEvT0_iT1_T2_DpNS2_10kernel_argIT3_EE_param_2[1],
	.param .align 8 .b8 _ZN3cub18CUB_300001_SM_10006detail9transform16transform_kernelINS2_10policy_hubILb1EN4cuda3std3__45tupleIJN6thrust24THRUST_300001_SM_1000_NS6detail15normal_iteratorINSA_10device_ptrI12BisectionKeyEEEEEEEE10policy1000El12ExtractIndexNSC_INSD_IiEEEEJPSE_EEEvT0_iT1_T2_DpNS2_10kernel_argIT3_EE_param_3[8],
	.param .align 8 .b8 _ZN3cub18CUB_300001_SM_10006detail9transform16transform_kernelINS2_10policy_hubILb1EN4cuda3std3__45tupleIJN6thrust24THRUST_300001_SM_1000_NS6detail15normal_iteratorINSA_10device_ptrI12BisectionKeyEEEEEEEE10policy1000El12ExtractIndexNSC_INSD_IiEEEEJPSE_EEEvT0_iT1_T2_DpNS2_10kernel_argIT3_EE_param_4[16]
)
.maxntid 128
{
	.reg .pred 	%p<51>;
	.reg .b32 	%r<160>;
	.reg .b64 	%rd<133>;

	ld.param.u64 	%rd27, [_ZN3cub18CUB_300001_SM_10006detail9transform16transform_kernelINS2_10policy_hubILb1EN4cuda3std3__45tupleIJN6thrust24THRUST_300001_SM_1000_NS6detail15normal_iteratorINSA_10device_ptrI12BisectionKeyEEEEEEEE10policy1000El12ExtractIndexNSC_INSD_IiEEEEJPSE_EEEvT0_iT1_T2_DpNS2_10kernel_argIT3_EE_param_0];
	ld.param.u64 	%rd28, [_ZN3cub18CUB_300001_SM_10006detail9transform16transform_kernelINS2_10policy_hubILb1EN4cuda3std3__45tupleIJN6thrust24THRUST_300001_SM_1000_NS6detail15normal_iteratorINSA_10device_ptrI12BisectionKeyEEEEEEEE10policy1000El12ExtractIndexNSC_INSD_IiEEEEJPSE_EEEvT0_iT1_T2_DpNS2_10kernel_argIT3_EE_param_4];
	ld.param.u64 	%rd29, [_ZN3cub18CUB_300001_SM_10006detail9transform16transform_kernelINS2_10policy_hubILb1EN4cuda3std3__45tupleIJN6thrust24THRUST_300001_SM_1000_NS6detail15normal_iteratorINSA_10device_ptrI12BisectionKeyEEEEEEEE10policy1000El12ExtractIndexNSC_INSD_IiEEEEJPSE_EEEvT0_iT1_T2_DpNS2_10kernel_argIT3_EE_param_3];
	ld.param.u32 	%r60, [_ZN3cub18CUB_300001_SM_10006detail9transform16transform_kernelINS2_10policy_hubILb1EN4cuda3std3__45tupleIJN6thrust24THRUST_300001_SM_1000_NS6detail15normal_iteratorINSA_10device_ptrI12BisectionKeyEEEEEEEE10policy1000El12ExtractIndexNSC_INSD_IiEEEEJPSE_EEEvT0_iT1_T2_DpNS2_10kernel_argIT3_EE_param_1];
	cvta.to.global.u64 	%rd1, %rd29;
	cvta.to.global.u64 	%rd2, %rd28;
	shl.b32 	%r1, %r60, 7;
	mov.u32 	%r61, %ctaid.x;
	cvt.u64.u32 	%rd30, %r61;
	cvt.s64.s32 	%rd31, %r1;
	mul.lo.s64 	%rd3, %rd31, %rd30;
	sub.s64 	%rd32, %rd27, %rd3;
	min.s64 	%rd33, %rd32, %rd31;
	cvt.u32.u64 	%r2, %rd33;
	shl.b32 	%r3, %r2, 3;
	mov.u32 	%r4, %tid.x;
	shl.b32 	%r146, %r4, 7;
	setp.ge.s32 	%p1, %r146, %r3;
	@%p1 bra 	$L__BB13_3;
	shl.b64 	%rd34, %rd3, 3;
	add.s64 	%rd35, %rd2, %rd34;
	mul.wide.u32 	%rd36, %r4, 128;
	add.s64 	%rd130, %rd35, %rd36;
$L__BB13_2:
	.pragma "nounroll";
	// begin inline asm
	prefetch.global.L2 [%rd130];
	// end inline asm
	add.s32 	%r146, %r146, 16384;
	add.s64 	%rd130, %rd130, 16384;
	setp.lt.s32 	%p2, %r146, %r3;
	@%p2 bra 	$L__BB13_2;
$L__BB13_3:
	shl.b64 	%rd38, %rd3, 3;
	add.s64 	%rd7, %rd2, %rd38;
	shl.b64 	%rd39, %rd3, 2;
	add.s64 	%rd8, %rd1, %rd39;
	setp.eq.s32 	%p3, %r1, %r2;
	@%p3 bra 	$L__BB13_75;
	setp.lt.s32 	%p4, %r60, 1;
	@%p4 bra 	$L__BB13_88;
	and.b32  	%r8, %r60, 15;
	setp.lt.u32 	%p5, %r60, 16;
	mov.b32 	%r155, 0;
	@%p5 bra 	$L__BB13_40;
	and.b32  	%r155, %r60, 2147483632;
	mov.b32 	%r149, 0;
$L__BB13_7:
	.pragma "nounroll";
	shl.b32 	%r64, %r149, 7;
	add.s32 	%r19, %r64, %r4;
	setp.ge.s32 	%p6, %r19, %r2;
	@%p6 bra 	$L__BB13_9;
	mul.wide.u32 	%rd40, %r19, 8;
	add.s64 	%rd41, %rd7, %rd40;
	ld.global.u32 	%r65, [%rd41+4];
	mul.wide.u32 	%rd42, %r19, 4;
	add.s64 	%rd43, %rd8, %rd42;
	st.global.u32 	[%rd43], %r65;
$L__BB13_9:
	add.s32 	%r20, %r19, 128;
	setp.ge.s32 	%p7, %r20, %r2;
	@%p7 bra 	$L__BB13_11;
	mul.wide.u32 	%rd44, %r20, 8;
	add.s64 	%rd45, %rd7, %rd44;
	ld.global.u32 	%r66, [%rd45+4];
	mul.wide.u32 	%rd46, %r20, 4;
	add.s64 	%rd47, %rd8, %rd46;
	st.global.u32 	[%rd47], %r66;
$L__BB13_11:
	add.s32 	%r21, %r19, 256;
	setp.ge.s32 	%p8, %r21, %r2;
	@%p8 bra 	$L__BB13_13;
	mul.wide.u32 	%rd48, %r21, 8;
	add.s64 	%rd49, %rd7, %rd48;
	ld.global.u32 	%r67, [%rd49+4];
	mul.wide.u32 	%rd50, %r21, 4;
	add.s64 	%rd51, %rd8, %rd50;
	st.global.u32 	[%rd51], %r67;
$L__BB13_13:
	add.s32 	%r22, %r19, 384;
	setp.ge.s32 	%p9, %r22, %r2;
	@%p9 bra 	$L__BB13_15;
	mul.wide.u32 	%rd52, %r22, 8;
	add.s64 	%rd53, %rd7, %rd52;
	ld.global.u32 	%r68, [%rd53+4];
	mul.wide.u32 	%rd54, %r22, 4;
	add.s64 	%rd55, %rd8, %rd54;
	st.global.u32 	[%rd55], %r68;
$L__BB13_15:
	add.s32 	%r23, %r19, 512;
	setp.ge.s32 	%p10, %r23, %r2;
	@%p10 bra 	$L__BB13_17;
	mul.wide.u32 	%rd56, %r23, 8;
	add.s64 	%rd57, %rd7, %rd56;
	ld.global.u32 	%r69, [%rd57+4];
	mul.wide.u32 	%rd58, %r23, 4;
	add.s64 	%rd59, %rd8, %rd58;
	st.global.u32 	[%rd59], %r69;
$L__BB13_17:
	add.s32 	%r24, %r19, 640;
	setp.ge.s32 	%p11, %r24, %r2;
	@%p11 bra 	$L__BB13_19;
	mul.wide.u32 	%rd60, %r24, 8;
	add.s64 	%rd61, %rd7, %rd60;
	ld.global.u32 	%r70, [%rd61+4];
	mul.wide.u32 	%rd62, %r24, 4;
	add.s64 	%rd63, %rd8, %rd62;
	st.global.u32 	[%rd63], %r70;
$L__BB13_19:
	add.s32 	%r25, %r19, 768;
	setp.ge.s32 	%p12, %r25, %r2;
	@%p12 bra 	$L__BB13_21;
	mul.wide.u32 	%rd64, %r25, 8;
	add.s64 	%rd65, %rd7, %rd64;
	ld.global.u32 	%r71, [%rd65+4];
	mul.wide.u32 	%rd66, %r25, 4;
	add.s64 	%rd67, %rd8, %rd66;
	st.global.u32 	[%rd67], %r71;
$L__BB13_21:
	add.s32 	%r26, %r19, 896;
	setp.ge.s32 	%p13, %r26, %r2;
	@%p13 bra 	$L__BB13_23;
	mul.wide.u32 	%rd68, %r26, 8;
	add.s64 	%rd69, %rd7, %rd68;
	ld.global.u32 	%r72, [%rd69+4];
	mul.wide.u32 	%rd70, %r26, 4;
	add.s64 	%rd71, %rd8, %rd70;
	st.global.u32 	[%rd71], %r72;
$L__BB13_23:
	add.s32 	%r27, %r19, 1024;
	setp.ge.s32 	%p14, %r27, %r2;
	@%p14 bra 	$L__BB13_25;
	mul.wide.u32 	%rd72, %r27, 8;
	add.s64 	%rd73, %rd7, %rd72;
	ld.global.u32 	%r73, [%rd73+4];
	mul.wide.u32 	%rd74, %r27, 4;
	add.s64 	%rd75, %rd8, %rd74;
	st.global.u32 	[%rd75], %r73;
$L__BB13_25:
	add.s32 	%r74, %r19, 1152;
	setp.ge.s32 	%p15, %r74, %r2;
	mul.wide.s32 	%rd76, %r74, 8;
	add.s64 	%rd77, %rd7, %rd76;
	add.s64 	%rd17, %rd77, 4;
	mul.wide.s32 	%rd78, %r74, 4;
	add.s64 	%rd18, %rd8, %rd78;
	@%p15 bra 	$L__BB13_27;
	ld.global.u32 	%r75, [%rd17];
	st.global.u32 	[%rd18], %r75;
$L__BB13_27:
	add.s32 	%r76, %r19, 1280;
	setp.ge.s32 	%p16, %r76, %r2;
	@%p16 bra 	$L__BB13_29;
	ld.global.u32 	%r77, [%rd17+1024];
	st.global.u32 	[%rd18+512], %r77;
$L__BB13_29:
	add.s32 	%r78, %r19, 1408;
	setp.ge.s32 	%p17, %r78, %r2;
	@%p17 bra 	$L__BB13_31;
	ld.global.u32 	%r79, [%rd17+2048];
	st.global.u32 	[%rd18+1024], %r79;
$L__BB13_31:
	add.s32 	%r80, %r19, 1536;
	setp.ge.s32 	%p18, %r80, %r2;
	@%p18 bra 	$L__BB13_33;
	ld.global.u32 	%r81, [%rd17+3072];
	st.global.u32 	[%rd18+1536], %r81;
$L__BB13_33:
	add.s32 	%r82, %r19, 1664;
	setp.ge.s32 	%p19, %r82, %r2;
	@%p19 bra 	$L__BB13_35;
	ld.global.u32 	%r83, [%rd17+4096];
	st.global.u32 	[%rd18+2048], %r83;
$L__BB13_35:
	add.s32 	%r84, %r19, 1792;
	setp.ge.s32 	%p20, %r84, %r2;
	@%p20 bra 	$L__BB13_37;
	ld.global.u32 	%r85, [%rd17+5120];
	st.global.u32 	[%rd18+2560], %r85;
$L__BB13_37:
	add.s32 	%r86, %r19, 1920;
	setp.ge.s32 	%p21, %r86, %r2;
	@%p21 bra 	$L__BB13_39;
	ld.global.u32 	%r87, [%rd17+6144];
	st.global.u32 	[%rd18+3072], %r87;
$L__BB13_39:
	add.s32 	%r149, %r149, 16;
	setp.eq.s32 	%p22, %r149, %r155;
	@%p22 bra 	$L__BB13_40;
	bra.uni 	$L__BB13_7;
$L__BB13_40:
	setp.eq.s32 	%p23, %r8, 0;
	@%p23 bra 	$L__BB13_88;
	and.b32  	%r43, %r60, 7;
	setp.lt.u32 	%p24, %r8, 8;
	@%p24 bra 	$L__BB13_59;
	shl.b32 	%r88, %r155, 7;
	add.s32 	%r44, %r88, %r4;
	setp.ge.s32 	%p25, %r44, %r2;
	mul.wide.s32 	%rd79, %r44, 8;
	add.s64 	%rd80, %rd7, %rd79;
	add.s64 	%rd21, %rd80, 4;
	mul.wide.s32 	%rd81, %r44, 4;
	add.s64 	%rd22, %rd8, %rd81;
	@%p25 bra 	$L__BB13_44;
	ld.global.u32 	%r89, [%rd21];
	st.global.u32 	[%rd22], %r89;
$L__BB13_44:
	add.s32 	%r90, %r44, 128;
	setp.ge.s32 	%p26, %r90, %r2;
	@%p26 bra 	$L__BB13_46;
	ld.global.u32 	%r91, [%rd21+1024];
	st.global.u32 	[%rd22+512], %r91;
$L__BB13_46:
	add.s32 	%r92, %r44, 256;
	setp.ge.s32 	%p27, %r92, %r2;
	@%p27 bra 	$L__BB13_48;
	ld.global.u32 	%r93, [%rd21+2048];
	st.global.u32 	[%rd22+1024], %r93;
$L__BB13_48:
	add.s32 	%r94, %r44, 384;
	setp.ge.s32 	%p28, %r94, %r2;
	@%p28 bra 	$L__BB13_50;
	ld.global.u32 	%r95, [%rd21+3072];
	st.global.u32 	[%rd22+1536], %r95;
$L__BB13_50:
	add.s32 	%r96, %r44, 512;
	setp.ge.s32 	%p29, %r96, %r2;
	@%p29 bra 	$L__BB13_52;
	ld.global.u32 	%r97, [%rd21+4096];
	st.global.u32 	[%rd22+2048], %r97;
$L__BB13_52:
	add.s32 	%r98, %r44, 640;
	setp.ge.s32 	%p30, %r98, %r2;
	@%p30 bra 	$L__BB13_54;
	ld.global.u32 	%r99, [%rd21+5120];
	st.global.u32 	[%rd22+2560], %r99;
$L__BB13_54:
	add.s32 	%r100, %r44, 768;
	setp.ge.s32 	%p31, %r100, %r2;
	@%p31 bra 	$L__BB13_56;
	ld.global.u32 	%r101, [%rd21+6144];
	st.global.u32 	[%rd22+3072], %r101;
$L__BB13_56:
	add.s32 	%r102, %r44, 896;
	setp.ge.s32 	%p32, %r102, %r2;
	@%p32 bra 	$L__BB13_58;
	ld.global.u32 	%r103, [%rd21+7168];
	st.global.u32 	[%rd22+3584], %r103;
$L__BB13_58:
	add.s32 	%r155, %r155, 8;
$L__BB13_59:
	setp.eq.s32 	%p33, %r43, 0;
	@%p33 bra 	$L__BB13_88;
	and.b32  	%r47, %r60, 3;
	setp.lt.u32 	%p34, %r43, 4;
	@%p34 bra 	$L__BB13_70;
	shl.b32 	%r104, %r155, 7;
	add.s32 	%r48, %r104, %r4;
	setp.ge.s32 	%p35, %r48, %r2;
	@%p35 bra 	$L__BB13_63;
	mul.wide.s32 	%rd82, %r48, 8;
	add.s64 	%rd83, %rd7, %rd82;
	ld.global.u32 	%r105, [%rd83+4];
	mul.wide.s32 	%rd84, %r48, 4;
	add.s64 	%rd85, %rd8, %rd84;
	st.global.u32 	[%rd85], %r105;
$L__BB13_63:
	add.s32 	%r49, %r48, 128;
	setp.ge.s32 	%p36, %r49, %r2;
	@%p36 bra 	$L__BB13_65;
	mul.wide.s32 	%rd86, %r49, 8;
	add.s64 	%rd87, %rd7, %rd86;
	ld.global.u32 	%r106, [%rd87+4];
	mul.wide.s32 	%rd88, %r49, 4;
	add.s64 	%rd89, %rd8, %rd88;
	st.global.u32 	[%rd89], %r106;
$L__BB13_65:
	add.s32 	%r50, %r48, 256;
	setp.ge.s32 	%p37, %r50, %r2;
	@%p37 bra 	$L__BB13_67;
	mul.wide.s32 	%rd90, %r50, 8;
	add.s64 	%rd91, %rd7, %rd90;
	ld.global.u32 	%r107, [%rd91+4];
	mul.wide.s32 	%rd92, %r50, 4;
	add.s64 	%rd93, %rd8, %rd92;
	st.global.u32 	[%rd93], %r107;
$L__BB13_67:
	add.s32 	%r51, %r48, 384;
	setp.ge.s32 	%p38, %r51, %r2;
	@%p38 bra 	$L__BB13_69;
	mul.wide.s32 	%rd94, %r51, 8;
	add.s64 	%rd95, %rd7, %rd94;
	ld.global.u32 	%r108, [%rd95+4];
	mul.wide.s32 	%rd96, %r51, 4;
	add.s64 	%rd97, %rd8, %rd96;
	st.global.u32 	[%rd97], %r108;
$L__BB13_69:
	add.s32 	%r155, %r155, 4;
$L__BB13_70:
	setp.eq.s32 	%p39, %r47, 0;
	@%p39 bra 	$L__BB13_88;
	shl.b32 	%r109, %r155, 7;
	add.s32 	%r159, %r4, %r109;
	add.s64 	%rd100, %rd38, %rd2;
	add.s64 	%rd24, %rd100, 4;
	neg.s32 	%r158, %r47;
$L__BB13_72:
	.pragma "nounroll";
	mul.wide.s32 	%rd101, %r159, 4;
	add.s64 	%rd25, %rd8, %rd101;
	mul.wide.s32 	%rd102, %r159, 8;
	add.s64 	%rd26, %rd24, %rd102;
	setp.ge.s32 	%p40, %r159, %r2;
	@%p40 bra 	$L__BB13_74;
	ld.global.u32 	%r110, [%rd26];
	st.global.u32 	[%rd25], %r110;
$L__BB13_74:
	add.s32 	%r159, %r159, 128;
	add.s32 	%r158, %r158, 1;
	setp.ne.s32 	%p41, %r158, 0;
	@%p41 bra 	$L__BB13_72;
	bra.uni 	$L__BB13_88;
$L__BB13_75:
	setp.lt.s32 	%p42, %r60, 1;
	@%p42 bra 	$L__BB13_88;
	and.b32  	%r10, %r60, 15;
	setp.lt.u32 	%p43, %r60, 16;
	mov.b32 	%r151, 0;
	@%p43 bra 	$L__BB13_79;
	and.b32  	%r151, %r60, 2147483632;
	neg.s32 	%r148, %r151;
	add.s64 	%rd104, %rd38, %rd2;
	add.s64 	%rd9, %rd104, 3076;
	add.s32 	%r147, %r4, 1152;
	add.s64 	%rd106, %rd39, %rd1;
	add.s64 	%rd10, %rd106, 1536;
	mul.wide.u32 	%rd107, %r4, 4;
	add.s64 	%rd108, %rd106, %rd107;
	add.s64 	%rd132, %rd108, 2048;
	mul.wide.u32 	%rd109, %r4, 8;
	add.s64 	%rd110, %rd104, %rd109;
	add.s64 	%rd131, %rd110, 4100;
$L__BB13_78:
	.pragma "nounroll";
	mul.wide.s32 	%rd111, %r147, 8;
	add.s64 	%rd112, %rd9, %rd111;
	mul.wide.s32 	%rd113, %r147, 4;
	add.s64 	%rd114, %rd10, %rd113;
	ld.global.u32 	%r112, [%rd131+-4096];
	st.global.u32 	[%rd132+-2048], %r112;
	ld.global.u32 	%r113, [%rd131+-3072];
	st.global.u32 	[%rd132+-1536], %r113;
	ld.global.u32 	%r114, [%rd131+-2048];
	st.global.u32 	[%rd132+-1024], %r114;
	ld.global.u32 	%r115, [%rd131+-1024];
	st.global.u32 	[%rd132+-512], %r115;
	ld.global.u32 	%r116, [%rd131];
	st.global.u32 	[%rd132], %r116;
	ld.global.u32 	%r117, [%rd131+1024];
	st.global.u32 	[%rd132+512], %r117;
	ld.global.u32 	%r118, [%rd131+2048];
	st.global.u32 	[%rd132+1024], %r118;
	ld.global.u32 	%r119, [%rd131+3072];
	st.global.u32 	[%rd132+1536], %r119;
	ld.global.u32 	%r120, [%rd131+4096];
	st.global.u32 	[%rd132+2048], %r120;
	ld.global.u32 	%r121, [%rd112+-3072];
	st.global.u32 	[%rd114+-1536], %r121;
	ld.global.u32 	%r122, [%rd112+-2048];
	st.global.u32 	[%rd114+-1024], %r122;
	ld.global.u32 	%r123, [%rd112+-1024];
	st.global.u32 	[%rd114+-512], %r123;
	ld.global.u32 	%r124, [%rd112];
	st.global.u32 	[%rd114], %r124;
	ld.global.u32 	%r125, [%rd112+1024];
	st.global.u32 	[%rd114+512], %r125;
	ld.global.u32 	%r126, [%rd112+2048];
	st.global.u32 	[%rd114+1024], %r126;
	ld.global.u32 	%r127, [%rd112+3072];
	st.global.u32 	[%rd114+1536], %r127;
	add.s32 	%r148, %r148, 16;
	add.s32 	%r147, %r147, 2048;
	add.s64 	%rd132, %rd132, 8192;
	add.s64 	%rd131, %rd131, 16384;
	setp.eq.s32 	%p44, %r148, 0;
	@%p44 bra 	$L__BB13_79;
	bra.uni 	$L__BB13_78;
$L__BB13_79:
	setp.eq.s32 	%p45, %r10, 0;
	@%p45 bra 	$L__BB13_88;
	and.b32  	%r30, %r60, 7;
	setp.lt.u32 	%p46, %r10, 8;
	@%p46 bra 	$L__BB13_82;
	shl.b32 	%r128, %r151, 7;
	add.s32 	%r129, %r128, %r4;
	mul.wide.s32 	%rd115, %r129, 8;
	add.s64 	%rd116, %rd7, %rd115;
	ld.global.u32 	%r130, [%rd116+4];
	mul.wide.s32 	%rd117, %r129, 4;
	add.s64 	%rd118, %rd8, %rd117;
	st.global.u32 	[%rd118], %r130;
	ld.global.u32 	%r131, [%rd116+1028];
	st.global.u32 	[%rd118+512], %r131;
	ld.global.u32 	%r132, [%rd116+2052];
	st.global.u32 	[%rd118+1024], %r132;
	ld.global.u32 	%r133, [%rd116+3076];
	st.global.u32 	[%rd118+1536], %r133;
	ld.global.u32 	%r134, [%rd116+4100];
	st.global.u32 	[%rd118+2048], %r134;
	ld.global.u32 	%r135, [%rd116+5124];
	st.global.u32 	[%rd118+2560], %r135;
	ld.global.u32 	%r136, [%rd116+6148];
	st.global.u32 	[%rd118+3072], %r136;
	ld.global.u32 	%r137, [%rd116+7172];
	st.global.u32 	[%rd118+3584], %r137;
	add.s32 	%r151, %r151, 8;
$L__BB13_82:
	setp.eq.s32 	%p47, %r30, 0;
	@%p47 bra 	$L__BB13_88;
	and.b32  	%r33, %r60, 3;
	setp.lt.u32 	%p48, %r30, 4;
	@%p48 bra 	$L__BB13_85;
	shl.b32 	%r138, %r151, 7;
	add.s32 	%r139, %r138, %r4;
	mul.wide.s32 	%rd119, %r139, 8;
	add.s64 	%rd120, %rd7, %rd119;
	ld.global.u32 	%r140, [%rd120+4];
	mul.wide.s32 	%rd121, %r139, 4;
	add.s64 	%rd122, %rd8, %rd121;
	st.global.u32 	[%rd122], %r140;
	ld.global.u32 	%r141, [%rd120+1028];
	st.global.u32 	[%rd122+512], %r141;
	ld.global.u32 	%r142, [%rd120+2052];
	st.global.u32 	[%rd122+1024], %r142;
	ld.global.u32 	%r143, [%rd120+3076];
	st.global.u32 	[%rd122+1536], %r143;
	add.s32 	%r151, %r151, 4;
$L__BB13_85:
	setp.eq.s32 	%p49, %r33, 0;
	@%p49 bra 	$L__BB13_88;
	add.s64 	%rd19, %rd1, %rd39;
	shl.b32 	%r144, %r151, 7;
	add.s32 	%r154, %r4, %r144;
	shl.b64 	%rd124, %rd3, 3;
	add.s64 	%rd125, %rd124, %rd2;
	add.s64 	%rd20, %rd125, 4;
	neg.s32 	%r153, %r33;
$L__BB13_87:
	.pragma "nounroll";
	mul.wide.s32 	%rd126, %r154, 4;
	add.s64 	%rd127, %rd19, %rd126;
	mul.wide.s32 	%rd128, %r154, 8;
	add.s64 	%rd129, %rd20, %rd128;
	ld.global.u32 	%r145, [%rd129];
	st.global.u32 	[%rd127], %r145;
	add.s32 	%r154, %r154, 128;
	add.s32 	%r153, %r153, 1;
	setp.eq.s32 	%p50, %r153, 0;
	@%p50 bra 	$L__BB13_88;
	bra.uni 	$L__BB13_87;
$L__BB13_88:
	ret;

}
	// .globl	_ZN3cub18CUB_300001_SM_10006detail9transform16transform_kernelINS2_10policy_hubILb1EN4cuda3std3__45tupleIJN6thrust24THRUST_300001_SM_1000_NS6detail15normal_iteratorINSA_10device_ptrIiEEEEEEEE10policy1000EiNS7_10__identityENSA_20permutation_iteratorISF_SF_EEJPiEEEvT0_iT1_T2_DpNS2_10kernel_argIT3_EE
.visible .entry _ZN3cub18CUB_300001_SM_10006detail9transform16transform_kernelINS2_10policy_hubILb1EN4cuda3std3__45tupleIJN6thrust24THRUST_300001_SM_1000_NS6detail15normal_iteratorINSA_10device_ptrIiEEEEEEEE10policy1000EiNS7_10__identityENSA_20permutation_iteratorISF_SF_EEJPiEEEvT0_iT1_T2_DpNS2_10kernel_argIT3_EE(
	.param .u32 _ZN3cub18CUB_300001_SM_10006detail9transform16transform_kernelINS2_10policy_hubILb1EN4cuda3std3__45tupleIJN6thrust24THRUST_300001_SM_1000_NS6detail15normal_iteratorINSA_10device_ptrIiEEEEEEEE10policy1000EiNS7_10__identityENSA_20permutation_iteratorISF_SF_EEJPiEEEvT0_iT1_T2_DpNS2_10kernel_argIT3_EE_param_0,
	.param .u32 _ZN3cub18CUB_300001_SM_10006detail9transform16transform_kernelINS2_10policy_hubILb1EN4cuda3std3__45tupleIJN6thrust24THRUST_300001_SM_1000_NS6detail15normal_iteratorINSA_10device_ptrIiEEEEEEEE10policy1000EiNS7_10__identityENSA_20permutation_iteratorISF_SF_EEJPiEEEvT0_iT1_T2_DpNS2_10kernel_argIT3_EE_param_1,
	.param .align 1 .b8 _ZN3cub18CUB_300001_SM_10006detail9transform16transform_kernelINS2_10policy_hubILb1EN4cuda3std3__45tupleIJN6thrust24THRUST_300001_SM_1000_NS6detail15normal_iteratorINSA_10device_ptrIiEEEEEEEE10policy1000EiNS7_10__identityENSA_20permutation_iteratorISF_SF_EEJPiEEEvT0_iT1_T2_DpNS2_10kernel_argIT3_EE_param_2[1],
	.param .align 8 .b8 _ZN3cub18CUB_300001_SM_10006detail9transform16transform_kernelINS2_10policy_hubILb1EN4cuda3std3__45tupleIJN6thrust24THRUST_300001_SM_1000_NS6detail15normal_iteratorINSA_10device_ptrIiEEEEEEEE10policy1000EiNS7_10__identityENSA_20permutation_iteratorISF_SF_EEJPiEEEvT0_iT1_T2_DpNS2_10kernel_argIT3_EE_param_3[16],
	.param .align 8 .b8 _ZN3cub18CUB_300001_SM_10006detail9transform16transform_kernelINS2_10policy_hubILb1EN4cuda3std3__45tupleIJN6thrust24THRUST_300001_SM_1000_NS6detail15normal_iteratorINSA_10device_ptrIiEEEEEEEE10policy1000EiNS7_10__identityENSA_20permutation_iteratorISF_SF_EEJPiEEEvT0_iT1_T2_DpNS2_10kernel_argIT3_EE_param_4[16]
)
.maxntid 128
{
	.reg .pred 	%p<37>;
	.reg .b32 	%r<172>;
	.reg .b64 	%rd<155>;

	ld.param.u32 	%r50, [_ZN3cub18CUB_300001_SM_10006detail9transform16transform_kernelINS2_10policy_hubILb1EN4cuda3std3__45tupleIJN6thrust24THRUST_300001_SM_1000_NS6detail15normal_iteratorINSA_10device_ptrIiEEEEEEEE10policy1000EiNS7_10__identityENSA_20permutation_iteratorISF_SF_EEJPiEEEvT0_iT1_T2_DpNS2_10kernel_argIT3_EE_param_0];
	ld.param.u64 	%rd16, [_ZN3cub18CUB_300001_SM_10006detail9transform16transform_kernelINS2_10policy_hubILb1EN4cuda3std3__45tupleIJN6thrust24THRUST_300001_SM_1000_NS6detail15normal_iteratorINSA_10device_ptrIiEEEEEEEE10policy1000EiNS7_10__identityENSA_20permutation_iteratorISF_SF_EEJPiEEEvT0_iT1_T2_DpNS2_10kernel_argIT3_EE_param_4];
	ld.param.u64 	%rd17, [_ZN3cub18CUB_300001_SM_10006detail9transform16transform_kernelINS2_10policy_hubILb1EN4cuda3std3__45tupleIJN6thrust24THRUST_300001_SM_1000_NS6detail15normal_iteratorINSA_10device_ptrIiEEEEEEEE10policy1000EiNS7_10__identityENSA_20permutation_iteratorISF_SF_EEJPiEEEvT0_iT1_T2_DpNS2_10kernel_argIT3_EE_param_3+8];
	ld.param.u64 	%rd18, [_ZN3cub18CUB_300001_SM_10006detail9transform16transform_kernelINS2_10policy_hubILb1EN4cuda3std3__45tupleIJN6thrust24THRUST_300001_SM_1000_NS6detail15normal_iteratorINSA_10device_ptrIiEEEEEEEE10policy1000EiNS7_10__identityENSA_20permutation_iteratorISF_SF_EEJPiEEEvT0_iT1_T2_DpNS2_10kernel_argIT3_EE_param_3];
	ld.param.u32 	%r49, [_ZN3cub18CUB_300001_SM_10006detail9transform16transform_kernelINS2_10policy_hubILb1EN4cuda3std3__45tupleIJN6thrust24THRUST_300001_SM_1000_NS6detail15normal_iteratorINSA_10device_ptrIiEEEEEEEE10policy1000EiNS7_10__identityENSA_20permutation_iteratorISF_SF_EEJPiEEEvT0_iT1_T2_DpNS2_10kernel_argIT3_EE_param_1];
	cvta.to.global.u64 	%rd1, %rd18;
	cvta.to.global.u64 	%rd2, %rd17;
	cvta.to.global.u64 	%rd3, %rd16;
	shl.b32 	%r1, %r49, 7;
	mov.u32 	%r51, %ctaid.x;
	mul.lo.s32 	%r2, %r1, %r51;
	sub.s32 	%r3, %r50, %r2;
	min.s32 	%r4, %r1, %r3;
	shl.b32 	%r5, %r4, 2;
	mov.u32 	%r6, %tid.x;
	shl.b32 	%r160, %r6, 7;
	setp.ge.s32 	%p1, %r160, %r5;
	@%p1 bra 	$L__BB14_3;
	mul.wide.u32 	%rd19, %r6, 128;
	add.s64 	%rd20, %rd3, %rd19;
	mul.wide.s32 	%rd21, %r2, 4;
	add.s64 	%rd153, %rd20, %rd21;
$L__BB14_2:
	.pragma "nounroll";
	// begin inline asm
	prefetch.global.L2 [%rd153];
	// end inline asm
	add.s32 	%r160, %r160, 16384;
	add.s64 	%rd153, %rd153, 16384;
	setp.lt.s32 	%p2, %r160, %r5;
	@%p2 bra 	$L__BB14_2;
$L__BB14_3:
	mul.wide.s32 	%rd23, %r2, 4;
	add.s64 	%rd7, %rd3, %rd23;
	add.s64 	%rd8, %rd1, %rd23;
	setp.gt.s32 	%p3, %r1, %r3;
	@%p3 bra 	$L__BB14_17;
	setp.lt.s32 	%p4, %r49, 1;
	@%p4 bra 	$L__BB14_58;
	and.b32  	%r10, %r49, 15;
	setp.lt.u32 	%p5, %r49, 16;
	mov.b32 	%r167, 0;
	@%p5 bra 	$L__BB14_8;
	and.b32  	%r167, %r49, 2147483632;
	neg.s32 	%r162, %r167;
	add.s32 	%r161, %r6, 1152;
	mul.wide.u32 	%rd154, %r6, 4;
$L__BB14_7:
	.pragma "nounroll";
	mul.wide.s32 	%rd24, %r161, 4;
	add.s64 	%rd25, %rd24, 1536;
	add.s64 	%rd26, %rd7, %rd154;
	add.s64 	%rd27, %rd8, %rd154;
	ld.global.u32 	%r53, [%rd27];
	mul.wide.s32 	%rd28, %r53, 4;
	add.s64 	%rd29, %rd2, %rd28;
	ld.global.u32 	%r54, [%rd26];
	st.global.u32 	[%rd29], %r54;
	ld.global.u32 	%r55, [%rd27+512];
	mul.wide.s32 	%rd30, %r55, 4;
	add.s64 	%rd31, %rd2, %rd30;
	ld.global.u32 	%r56, [%rd26+512];
	st.global.u32 	[%rd31], %r56;
	ld.global.u32 	%r57, [%rd27+1024];
	mul.wide.s32 	%rd32, %r57, 4;
	add.s64 	%rd33, %rd2, %rd32;
	ld.global.u32 	%r58, [%rd26+1024];
	st.global.u32 	[%rd33], %r58;
	ld.global.u32 	%r59, [%rd27+1536];
	mul.wide.s32 	%rd34, %r59, 4;
	add.s64 	%rd35, %rd2, %rd34;
	ld.global.u32 	%r60, [%rd26+1536];
	st.global.u32 	[%rd35], %r60;
	ld.global.u32 	%r61, [%rd27+2048];
	mul.wide.s32 	%rd36, %r61, 4;
	add.s64 	%rd37, %rd2, %rd36;
	ld.global.u32 	%r62, [%rd26+2048];
	st.global.u32 	[%rd37], %r62;
	ld.global.u32 	%r63, [%rd27+2560];
	mul.wide.s32 	%rd38, %r63, 4;
	add.s64 	%rd39, %rd2, %rd38;
	ld.global.u32 	%r64, [%rd26+2560];
	st.global.u32 	[%rd39], %r64;
	ld.global.u32 	%r65, [%rd27+3072];
	mul.wide.s32 	%rd40, %r65, 4;
	add.s64 	%rd41, %rd2, %rd40;
	ld.global.u32 	%r66, [%rd26+3072];
	st.global.u32 	[%rd41], %r66;
	ld.global.u32 	%r67, [%rd27+3584];
	mul.wide.s32 	%rd42, %r67, 4;
	add.s64 	%rd43, %rd2, %rd42;
	ld.global.u32 	%r68, [%rd26+3584];
	st.global.u32 	[%rd43], %r68;
	ld.global.u32 	%r69, [%rd27+4096];
	mul.wide.s32 	%rd44, %r69, 4;
	add.s64 	%rd45, %rd2, %rd44;
	ld.global.u32 	%r70, [%rd26+4096];
	st.global.u32 	[%rd45], %r70;
	add.s64 	%rd46, %rd7, %rd25;
	add.s64 	%rd47, %rd8, %rd25;
	ld.global.u32 	%r71, [%rd47+-1536];
	mul.wide.s32 	%rd48, %r71, 4;
	add.s64 	%rd49, %rd2, %rd48;
	ld.global.u32 	%r72, [%rd46+-1536];
	st.global.u32 	[%rd49], %r72;
	ld.global.u32 	%r73, [%rd47+-1024];
	mul.wide.s32 	%rd50, %r73, 4;
	add.s64 	%rd51, %rd2, %rd50;
	ld.global.u32 	%r74, [%rd46+-1024];
	st.global.u32 	[%rd51], %r74;
	ld.global.u32 	%r75, [%rd47+-512];
	mul.wide.s32 	%rd52, %r75, 4;
	add.s64 	%rd53, %rd2, %rd52;
	ld.global.u32 	%r76, [%rd46+-512];
	st.global.u32 	[%rd53], %r76;
	ld.global.u32 	%r77, [%rd47];
	mul.wide.s32 	%rd54, %r77, 4;
	add.s64 	%rd55, %rd2, %rd54;
	ld.global.u32 	%r78, [%rd46];
	st.global.u32 	[%rd55], %r78;
	ld.global.u32 	%r79, [%rd47+512];
	mul.wide.s32 	%rd56, %r79, 4;
	add.s64 	%rd57, %rd2, %rd56;
	ld.global.u32 	%r80, [%rd46+512];
	st.global.u32 	[%rd57], %r80;
	ld.global.u32 	%r81, [%rd47+1024];
	mul.wide.s32 	%rd58, %r81, 4;
	add.s64 	%rd59, %rd2, %rd58;
	ld.global.u32 	%r82, [%rd46+1024];
	st.global.u32 	[%rd59], %r82;
	ld.global.u32 	%r83, [%rd47+1536];
	mul.wide.s32 	%rd60, %r83, 4;
	add.s64 	%rd61, %rd2, %rd60;
	ld.global.u32 	%r84, [%rd46+1536];
	st.global.u32 	[%rd61], %r84;
	add.s32 	%r162, %r162, 16;
	add.s32 	%r161, %r161, 2048;
	add.s64 	%rd154, %rd154, 8192;
	setp.eq.s32 	%p6, %r162, 0;
	@%p6 bra 	$L__BB14_8;
	bra.uni 	$L__BB14_7;
$L__BB14_8:
	setp.eq.s32 	%p7, %r10, 0;
	@%p7 bra 	$L__BB14_58;
	and.b32  	%r37, %r49, 7;
	setp.lt.u32 	%p8, %r10, 8;
	@%p8 bra 	$L__BB14_11;
	shl.b32 	%r85, %r167, 7;
	add.s32 	%r86, %r85, %r6;
	mul.wide.s32 	%rd62, %r86, 4;
	add.s64 	%rd63, %rd7, %rd62;
	add.s64 	%rd64, %rd8, %rd62;
	ld.global.u32 	%r87, [%rd64];
	mul.wide.s32 	%rd65, %r87, 4;
	add.s64 	%rd66, %rd2, %rd65;
	ld.global.u32 	%r88, [%rd63];
	st.global.u32 	[%rd66], %r88;
	ld.global.u32 	%r89, [%rd64+512];
	mul.wide.s32 	%rd67, %r89, 4;
	add.s64 	%rd68, %rd2, %rd67;
	ld.global.u32 	%r90, [%rd63+512];
	st.global.u32 	[%rd68], %r90;
	ld.global.u32 	%r91, [%rd64+1024];
	mul.wide.s32 	%rd69, %r91, 4;
	add.s64 	%rd70, %rd2, %rd69;
	ld.global.u32 	%r92, [%rd63+1024];
	st.global.u32 	[%rd70], %r92;
	ld.global.u32 	%r93, [%rd64+1536];
	mul.wide.s32 	%rd71, %r93, 4;
	add.s64 	%rd72, %rd2, %rd71;
	ld.global.u32 	%r94, [%rd63+1536];
	st.global.u32 	[%rd72], %r94;
	ld.global.u32 	%r95, [%rd64+2048];
	mul.wide.s32 	%rd73, %r95, 4;
	add.s64 	%rd74, %rd2, %rd73;
	ld.global.u32 	%r96, [%rd63+2048];
	st.global.u32 	[%rd74], %r96;
	ld.global.u32 	%r97, [%rd64+2560];
	mul.wide.s32 	%rd75, %r97, 4;
	add.s64 	%rd76, %rd2, %rd75;
	ld.global.u32 	%r98, [%rd63+2560];
	st.global.u32 	[%rd76], %r98;
	ld.global.u32 	%r99, [%rd64+3072];
	mul.wide.s32 	%rd77, %r99, 4;
	add.s64 	%rd78, %rd2, %rd77;
	ld.global.u32 	%r100, [%rd63+3072];
	st.global.u32 	[%rd78], %r100;
	ld.global.u32 	%r101, [%rd64+3584];
	mul.wide.s32 	%rd79, %r101, 4;
	add.s64 	%rd80, %rd2, %rd79;
	ld.global.u32 	%r102, [%rd63+3584];
	st.global.u32 	[%rd80], %r102;
	add.s32 	%r167, %r167, 8;
$L__BB14_11:
	setp.eq.s32 	%p9, %r37, 0;
	@%p9 bra 	$L__BB14_58;
	and.b32  	%r40, %r49, 3;
	setp.lt.u32 	%p10, %r37, 4;
	@%p10 bra 	$L__BB14_14;
	shl.b32 	%r103, %r167, 7;
	add.s32 	%r104, %r103, %r6;
	mul.wide.s32 	%rd81, %r104, 4;
	add.s64 	%rd82, %rd7, %rd81;
	add.s64 	%rd83, %rd8, %rd81;
	ld.global.u32 	%r105, [%rd83];
	mul.wide.s32 	%rd84, %r105, 4;
	add.s64 	%rd85, %rd2, %rd84;
	ld.global.u32 	%r106, [%rd82];
	st.global.u32 	[%rd85], %r106;
	ld.global.u32 	%r107, [%rd83+512];
	mul.wide.s32 	%rd86, %r107, 4;
	add.s64 	%rd87, %rd2, %rd86;
	ld.global.u32 	%r108, [%rd82+512];
	st.global.u32 	[%rd87], %r108;
	ld.global.u32 	%r109, [%rd83+1024];
	mul.wide.s32 	%rd88, %r109, 4;
	add.s64 	%rd89, %rd2, %rd88;
	ld.global.u32 	%r110, [%rd82+1024];
	st.global.u32 	[%rd89], %r110;
	ld.global.u32 	%r111, [%rd83+1536];
	mul.wide.s32 	%rd90, %r111, 4;
	add.s64 	%rd91, %rd2, %rd90;
	ld.global.u32 	%r112, [%rd82+1536];
	st.global.u32 	[%rd91], %r112;
	add.s32 	%r167, %r167, 4;
$L__BB14_14:
	setp.eq.s32 	%p11, %r40, 0;
	@%p11 bra 	$L__BB14_58;
	shl.b32 	%r113, %r167, 7;
	add.s32 	%r171, %r6, %r113;
	neg.s32 	%r170, %r40;
$L__BB14_16:
	.pragma "nounroll";
	mul.wide.s32 	%rd93, %r171, 4;
	add.s64 	%rd94, %rd8, %rd93;
	add.s64 	%rd95, %rd7, %rd93;
	ld.global.u32 	%r114, [%rd94];
	mul.wide.s32 	%rd96, %r114, 4;
	add.s64 	%rd97, %rd2, %rd96;
	ld.global.u32 	%r115, [%rd95];
	st.global.u32 	[%rd97], %r115;
	add.s32 	%r171, %r171, 128;
	add.s32 	%r170, %r170, 1;
	setp.ne.s32 	%p12, %r170, 0;
	@%p12 bra 	$L__BB14_16;
	bra.uni 	$L__BB14_58;
$L__BB14_17:
	setp.lt.s32 	%p13, %r49, 1;
	@%p13 bra 	$L__BB14_58;
	and.b32  	%r14, %r49, 7;
	setp.lt.u32 	%p14, %r49, 8;
	mov.b32 	%r164, 0;
	@%p14 bra 	$L__BB14_37;
	and.b32  	%r164, %r49, 2147483640;
	mov.b32 	%r163, 0;
$L__BB14_20:
	.pragma "nounroll";
	shl.b32 	%r118, %r163, 7;
	add.s32 	%r21, %r118, %r6;
	setp.ge.s32 	%p15, %r21, %r4;
	@%p15 bra 	$L__BB14_22;
	mul.wide.u32 	%rd98, %r21, 4;
	add.s64 	%rd99, %rd7, %rd98;
	add.s64 	%rd100, %rd8, %rd98;
	ld.global.u32 	%r119, [%rd100];
	mul.wide.s32 	%rd101, %r119, 4;
	add.s64 	%rd102, %rd2, %rd101;
	ld.global.u32 	%r120, [%rd99];
	st.global.u32 	[%rd102], %r120;
$L__BB14_22:
	add.s32 	%r121, %r21, 128;
	setp.ge.s32 	%p16, %r121, %r4;
	mul.wide.s32 	%rd103, %r121, 4;
	add.s64 	%rd12, %rd7, %rd103;
	add.s64 	%rd13, %rd8, %rd103;
	@%p16 bra 	$L__BB14_24;
	ld.global.u32 	%r122, [%rd13];
	mul.wide.s32 	%rd104, %r122, 4;
	add.s64 	%rd105, %rd2, %rd104;
	ld.global.u32 	%r123, [%rd12];
	st.global.u32 	[%rd105], %r123;
$L__BB14_24:
	add.s32 	%r124, %r21, 256;
	setp.ge.s32 	%p17, %r124, %r4;
	@%p17 bra 	$L__BB14_26;
	ld.global.u32 	%r125, [%rd13+512];
	mul.wide.s32 	%rd106, %r125, 4;
	add.s64 	%rd107, %rd2, %rd106;
	ld.global.u32 	%r126, [%rd12+512];
	st.global.u32 	[%rd107], %r126;
$L__BB14_26:
	add.s32 	%r127, %r21, 384;
	setp.ge.s32 	%p18, %r127, %r4;
	@%p18 bra 	$L__BB14_28;
	ld.global.u32 	%r128, [%rd13+1024];
	mul.wide.s32 	%rd108, %r128, 4;
	add.s64 	%rd109, %rd2, %rd108;
	ld.global.u32 	%r129, [%rd12+1024];
	st.global.u32 	[%rd109], %r129;
$L__BB14_28:
	add.s32 	%r130, %r21, 512;
	setp.ge.s32 	%p19, %r130, %r4;
	@%p19 bra 	$L__BB14_30;
	ld.global.u32 	%r131, [%rd13+1536];
	mul.wide.s32 	%rd110, %r131, 4;
	add.s64 	%rd111, %rd2, %rd110;
	ld.global.u32 	%r132, [%rd12+1536];
	st.global.u32 	[%rd111], %r132;
$L__BB14_30:
	add.s32 	%r133, %r21, 640;
	setp.ge.s32 	%p20, %r133, %r4;
	@%p20 bra 	$L__BB14_32;
	ld.global.u32 	%r134, [%rd13+2048];
	mul.wide.s32 	%rd112, %r134, 4;
	add.s64 	%rd113, %rd2, %rd112;
	ld.global.u32 	%r135, [%rd12+2048];
	st.global.u32 	[%rd113], %r135;
$L__BB14_32:
	add.s32 	%r136, %r21, 768;
	setp.ge.s32 	%p21, %r136, %r4;
	@%p21 bra 	$L__BB14_34;
	ld.global.u32 	%r137, [%rd13+2560];
	mul.wide.s32 	%rd114, %r137, 4;
	add.s64 	%rd115, %rd2, %rd114;
	ld.global.u32 	%r138, [%rd12+2560];
	st.global.u32 	[%rd115], %r138;
$L__BB14_34:
	add.s32 	%r139, %r21, 896;
	setp.ge.s32 	%p22, %r139, %r4;
	@%p22 bra 	$L__BB14_36;
	ld.global.u32 	%r140, [%rd13+3072];
	mul.wide.s32 	%rd116, %r140, 4;
	add.s64 	%rd117, %rd2, %rd116;
	ld.global.u32 	%r141, [%rd12+3072];
	st.global.u32 	[%rd117], %r141;
$L__BB14_36:
	add.s32 	%r163, %r163, 8;
	setp.ne.s32 	%p23, %r163, %r164;
	@%p23 bra 	$L__BB14_20;
$L__BB14_37:
	setp.eq.s32 	%p24, %r14, 0;
	@%p24 bra 	$L__BB14_58;
	and.b32  	%r24, %r49, 3;
	setp.lt.u32 	%p25, %r14, 4;
	@%p25 bra 	$L__BB14_48;
	shl.b32 	%r142, %r164, 7;
	add.s32 	%r25, %r142, %r6;
	setp.ge.s32 	%p26, %r25, %r4;
	@%p26 bra 	$L__BB14_41;
	mul.wide.s32 	%rd118, %r25, 4;
	add.s64 	%rd119, %rd7, %rd118;
	add.s64 	%rd120, %rd8, %rd118;
	ld.global.u32 	%r143, [%rd120];
	mul.wide.s32 	%rd121, %r143, 4;
	add.s64 	%rd122, %rd2, %rd121;
	ld.global.u32 	%r144, [%rd119];
	st.global.u32 	[%rd122], %r144;
$L__BB14_41:
	add.s32 	%r26, %r25, 128;
	setp.ge.s32 	%p27, %r26, %r4;
	@%p27 bra 	$L__BB14_43;
	mul.wide.s32 	%rd123, %r26, 4;
	add.s64 	%rd124, %rd7, %rd123;
	add.s64 	%rd125, %rd8, %rd123;
	ld.global.u32 	%r145, [%rd125];
	mul.wide.s32 	%rd126, %r145, 4;
	add.s64 	%rd127, %rd2, %rd126;
	ld.global.u32 	%r146, [%rd124];
	st.global.u32 	[%rd127], %r146;
$L__BB14_43:
	add.s32 	%r27, %r25, 256;
	setp.ge.s32 	%p28, %r27, %r4;
	@%p28 bra 	$L__BB14_45;
	mul.wide.s32 	%rd128, %r27, 4;
	add.s64 	%rd129, %rd7, %rd128;
	add.s64 	%rd130, %rd8, %rd128;
	ld.global.u32 	%r147, [%rd130];
	mul.wide.s32 	%rd131, %r147, 4;
	add.s64 	%rd132, %rd2, %rd131;
	ld.global.u32 	%r148, [%rd129];
	st.global.u32 	[%rd132], %r148;
$L__BB14_45:
	add.s32 	%r28, %r25, 384;
	setp.ge.s32 	%p29, %r28, %r4;
	@%p29 bra 	$L__BB14_47;
	mul.wide.s32 	%rd133, %r28, 4;
	add.s64 	%rd134, %rd7, %rd133;
	add.s64 	%rd135, %rd8, %rd133;
	ld.global.u32 	%r149, [%rd135];
	mul.wide.s32 	%rd136, %r149, 4;
	add.s64 	%rd137, %rd2, %rd136;
	ld.global.u32 	%r150, [%rd134];
	st.global.u32 	[%rd137], %r150;
$L__BB14_47:
	add.s32 	%r164, %r164, 4;
$L__BB14_48:
	setp.eq.s32 	%p30, %r24, 0;
	@%p30 bra 	$L__BB14_58;
	setp.eq.s32 	%p31, %r24, 1;
	@%p31 bra 	$L__BB14_55;
	shl.b32 	%r151, %r164, 7;
	add.s32 	%r31, %r151, %r6;
	setp.ge.s32 	%p32, %r31, %r4;
	@%p32 bra 	$L__BB14_52;
	mul.wide.s32 	%rd138, %r31, 4;
	add.s64 	%rd139, %rd7, %rd138;
	add.s64 	%rd140, %rd8, %rd138;
	ld.global.u32 	%r152, [%rd140];
	mul.wide.s32 	%rd141, %r152, 4;
	add.s64 	%rd142, %rd2, %rd141;
	ld.global.u32 	%r153, [%rd139];
	st.global.u32 	[%rd142], %r153;
$L__BB14_52:
	add.s32 	%r32, %r31, 128;
	setp.ge.s32 	%p33, %r32, %r4;
	@%p33 bra 	$L__BB14_54;
	mul.wide.s32 	%rd143, %r32, 4;
	add.s64 	%rd144, %rd7, %rd143;
	add.s64 	%rd145, %rd8, %rd143;
	ld.global.u32 	%r154, [%rd145];
	mul.wide.s32 	%rd146, %r154, 4;
	add.s64 	%rd147, %rd2, %rd146;
	ld.global.u32 	%r155, [%rd144];
	st.global.u32 	[%rd147], %r155;
$L__BB14_54:
	add.s32 	%r164, %r164, 2;
$L__BB14_55:
	and.b32  	%r156, %r49, 1;
	setp.eq.b32 	%p34, %r156, 1;
	not.pred 	%p35, %p34;
	@%p35 bra 	$L__BB14_58;
	shl.b32 	%r157, %r164, 7;
	add.s32 	%r35, %r157, %r6;
	setp.ge.s32 	%p36, %r35, %r4;
	@%p36 bra 	$L__BB14_58;
	mul.wide.s32 	%rd148, %r35, 4;
	add.s64 	%rd149, %rd7, %rd148;
	add.s64 	%rd150, %rd8, %rd148;
	ld.global.u32 	%r158, [%rd150];
	mul.wide.s32 	%rd151, %r158, 4;
	add.s64 	%rd152, %rd2, %rd151;
	ld.global.u32 	%r159, [%rd149];
	st.global.u32 	[%rd152], %r159;
$L__BB14_58:
	ret;

}
	// .globl	_ZN3cub18CUB_300001_SM_10006detail9transform16transform_kernelINS2_10policy_hubILb1EN4cuda3std3__45tupleIJN6thrust24THRUST_300001_SM_1000_NS6detail15normal_iteratorINSA_10device_ptrIiEEEEEEEE10policy1000ElNS7_10__identityENSA_20permutation_iteratorISF_SF_EEJPiEEEvT0_iT1_T2_DpNS2_10kernel_argIT3_EE
.visible .entry _ZN3cub18CUB_300001_SM_10006detail9transform16transform_kernelINS2_10policy_hubILb1EN4cuda3std3__45tupleIJN6thrust24THRUST_300001_SM_1000_NS6detail15normal_iteratorINSA_10device_ptrIiEEEEEEEE10policy1000ElNS7_10__identityENSA_20permutation_iteratorISF_SF_EEJPiEEEvT0_iT1_T2_DpNS2_10kernel_argIT3_EE(
	.param .u64 _ZN3cub18CUB_300001_SM_10006detail9transform16transform_kernelINS2_10policy_hubILb1EN4cuda3std3__45tupleIJN6thrust24THRUST_300001_SM_1000_NS6detail15normal_iteratorINSA_10device_ptrIiEEEEEEEE10policy1000ElNS7_10__identityENSA_20permutation_iteratorISF_SF_EEJPiEEEvT0_iT1_T2_DpNS2_10kernel_argIT3_EE_param_0,
	.param .u32 _ZN3cub18CUB_300001_SM_10006detail9transform16transform_kernelINS2_10policy_hubILb1EN4cuda3std3__45tupleIJN6thrust24THRUST_300001_SM_1000_NS6detail15normal_iteratorINSA_10device_ptrIiEEEEEEEE10policy1000ElNS7_10__identityENSA_20permutation_iteratorISF_SF_EEJPiEEEvT0_iT1_T2_DpNS2_10kernel_argIT3_EE_param_1,
	.param .align 1 .b8 _ZN3cub18CUB_300001_SM_10006detail9transform16transform_kernelINS2_10policy_hubILb1EN4cuda3std3__45tupleIJN6thrust24THRUST_300001_SM_1000_NS6detail15normal_iteratorINSA_10device_ptrIiEEEEEEEE10policy1000ElNS7_10__identityENSA_20permutation_iteratorISF_SF_EEJPiEEEvT0_iT1_T2_DpNS2_10kernel_argIT3_EE_param_2[1],
	.param .align 8 .b8 _ZN3cub18CUB_300001_SM_10006detail9transform16transform_kernelINS2_10policy_hubILb1EN4cuda3std3__45tupleIJN6thrust24THRUST_300001_SM_1000_NS6detail15normal_iteratorINSA_10device_ptrIiEEEEEEEE10policy1000ElNS7_10__identityENSA_20permutation_iteratorISF_SF_EEJPiEEEvT0_iT1_T2_DpNS2_10kernel_argIT3_EE_param_3[16],
	.param .align 8 .b8 _ZN3cub18CUB_300001_SM_10006detail9transform16transform_kernelINS2_10policy_hubILb1EN4cuda3std3__45tupleIJN6thrust24THRUST_300001_SM_1000_NS6detail15normal_iteratorINSA_10device_ptrIiEEEEEEEE10policy1000ElNS7_10__identityENSA_20permutation_iteratorISF_SF_EEJPiEEEvT0_iT1_T2_DpNS2_10kernel_argIT3_EE_param_4[16]
)
.maxntid 128
{
	.reg .pred 	%p<37>;
	.reg .b32 	%r<169>;
	.reg .b64 	%rd<161>;

	ld.param.u64 	%rd17, [_ZN3cub18CUB_300001_SM_10006detail9transform16transform_kernelINS2_10policy_hubILb1EN4cuda3std3__45tupleIJN6thrust24THRUST_300001_SM_1000_NS6detail15normal_iteratorINSA_10device_ptrIiEEEEEEEE10policy1000ElNS7_10__identityENSA_20permutation_iteratorISF_SF_EEJPiEEEvT0_iT1_T2_DpNS2_10kernel_argIT3_EE_param_0];
	ld.param.u64 	%rd18, [_ZN3cub18CUB_300001_SM_10006detail9transform16transform_kernelINS2_10policy_hubILb1EN4cuda3std3__45tupleIJN6thrust24THRUST_300001_SM_1000_NS6detail15normal_iteratorINSA_10device_ptrIiEEEEEEEE10policy1000ElNS7_10__identityENSA_20permutation_iteratorISF_SF_EEJPiEEEvT0_iT1_T2_DpNS2_10kernel_argIT3_EE_param_4];
	ld.param.u64 	%rd19, [_ZN3cub18CUB_300001_SM_10006detail9transform16transform_kernelINS2_10policy_hubILb1EN4cuda3std3__45tupleIJN6thrust24THRUST_300001_SM_1000_NS6detail15normal_iteratorINSA_10device_ptrIiEEEEEEEE10policy1000ElNS7_10__identityENSA_20permutation_iteratorISF_SF_EEJPiEEEvT0_iT1_T2_DpNS2_10kernel_argIT3_EE_param_3+8];
	ld.param.u64 	%rd20, [_ZN3cub18CUB_300001_SM_10006detail9transform16transform_kernelINS2_10policy_hubILb1EN4cuda3std3__45tupleIJN6thrust24THRUST_300001_SM_1000_NS6detail15normal_iteratorINSA_10device_ptrIiEEEEEEEE10policy1000ElNS7_10__identityENSA_20permutation_iteratorISF_SF_EEJPiEEEvT0_iT1_T2_DpNS2_10kernel_argIT3_EE_param_3];
	ld.param.u32 	%r47, [_ZN3cub18CUB_300001_SM_10006detail9transform16transform_kernelINS2_10policy_hubILb1EN4cuda3std3__45tupleIJN6thrust24THRUST_300001_SM_1000_NS6detail15normal_iteratorINSA_10device_ptrIiEEEEEEEE10policy1000ElNS7_10__identityENSA_20permutation_iteratorISF_SF_EEJPiEEEvT0_iT1_T2_DpNS2_10kernel_argIT3_EE_param_1];
	cvta.to.global.u64 	%rd1, %rd20;
	cvta.to.global.u64 	%rd2, %rd19;
	cvta.to.global.u64 	%rd3, %rd18;
	shl.b32 	%r1, %r47, 7;
	mov.u32 	%r48, %ctaid.x;
	cvt.u64.u32 	%rd21, %r48;
	cvt.s64.s32 	%rd22, %r1;
	mul.lo.s64 	%rd4, %rd22, %rd21;
	sub.s64 	%rd23, %rd17, %rd4;
	min.s64 	%rd24, %rd23, %rd22;
	cvt.u32.u64 	%r2, %rd24;
	shl.b32 	%r3, %r2, 2;
	mov.u32 	%r4, %tid.x;
	shl.b32 	%r157, %r4, 7;
	setp.ge.s32 	%p1, %r157, %r3;
	@%p1 bra 	$L__BB15_3;
	shl.b64 	%rd25, %rd4, 2;
	add.s64 	%rd26, %rd3, %rd25;
	mul.wide.u32 	%rd27, %r4, 128;
	add.s64 	%rd159, %rd26, %rd27;
$L__BB15_2:
	.pragma "nounroll";
	// begin inline asm
	prefetch.global.L2 [%rd159];
	// end inline asm
	add.s32 	%r157, %r157, 16384;
	add.s64 	%rd159, %rd159, 16384;
	setp.lt.s32 	%p2, %r157, %r3;
	@%p2 bra 	$L__BB15_2;
$L__BB15_3:
	shl.b64 	%rd29, %rd4, 2;
	add.s64 	%rd8, %rd3, %rd29;
	add.s64 	%rd9, %rd1, %rd29;
	setp.eq.s32 	%p3, %r1, %r2;
	@%p3 bra 	$L__BB15_45;
	setp.lt.s32 	%p4, %r47, 1;
	@%p4 bra 	$L__BB15_58;
	and.b32  	%r8, %r47, 7;
	setp.lt.u32 	%p5, %r47, 8;
	mov.b32 	%r166, 0;
	@%p5 bra 	$L__BB15_24;
	and.b32  	%r166, %r47, 2147483640;
	mov.b32 	%r160, 0;
$L__BB15_7:
	.pragma "nounroll";
	shl.b32 	%r51, %r160, 7;
	add.s32 	%r19, %r51, %r4;
	setp.ge.s32 	%p6, %r19, %r2;
	@%p6 bra 	$L__BB15_9;
	mul.wide.u32 	%rd30, %r19, 4;
	add.s64 	%rd31, %rd8, %rd30;
	add.s64 	%rd32, %rd9, %rd30;
	ld.global.u32 	%r52, [%rd32];
	mul.wide.s32 	%rd33, %r52, 4;
	add.s64 	%rd34, %rd2, %rd33;
	ld.global.u32 	%r53, [%rd31];
	st.global.u32 	[%rd34], %r53;
$L__BB15_9:
	add.s32 	%r54, %r19, 128;
	setp.ge.s32 	%p7, %r54, %r2;
	mul.wide.s32 	%rd35, %r54, 4;
	add.s64 	%rd13, %rd8, %rd35;
	add.s64 	%rd14, %rd9, %rd35;
	@%p7 bra 	$L__BB15_11;
	ld.global.u32 	%r55, [%rd14];
	mul.wide.s32 	%rd36, %r55, 4;
	add.s64 	%rd37, %rd2, %rd36;
	ld.global.u32 	%r56, [%rd13];
	st.global.u32 	[%rd37], %r56;
$L__BB15_11:
	add.s32 	%r57, %r19, 256;
	setp.ge.s32 	%p8, %r57, %r2;
	@%p8 bra 	$L__BB15_13;
	ld.global.u32 	%r58, [%rd14+512];
	mul.wide.s32 	%rd38, %r58, 4;
	add.s64 	%rd39, %rd2, %rd38;
	ld.global.u32 	%r59, [%rd13+512];
	st.global.u32 	[%rd39], %r59;
$L__BB15_13:
	add.s32 	%r60, %r19, 384;
	setp.ge.s32 	%p9, %r60, %r2;
	@%p9 bra 	$L__BB15_15;
	ld.global.u32 	%r61, [%rd14+1024];
	mul.wide.s32 	%rd40, %r61, 4;
	add.s64 	%rd41, %rd2, %rd40;
	ld.global.u32 	%r62, [%rd13+1024];
	st.global.u32 	[%rd41], %r62;
$L__BB15_15:
	add.s32 	%r63, %r19, 512;
	setp.ge.s32 	%p10, %r63, %r2;
	@%p10 bra 	$L__BB15_17;
	ld.global.u32 	%r64, [%rd14+1536];
	mul.wide.s32 	%rd42, %r64, 4;
	add.s64 	%rd43, %rd2, %rd42;
	ld.global.u32 	%r65, [%rd13+1536];
	st.global.u32 	[%rd43], %r65;
$L__BB15_17:
	add.s32 	%r66, %r19, 640;
	setp.ge.s32 	%p11, %r66, %r2;
	@%p11 bra 	$L__BB15_19;
	ld.global.u32 	%r67, [%rd14+2048];
	mul.wide.s32 	%rd44, %r67, 4;
	add.s64 	%rd45, %rd2, %rd44;
	ld.global.u32 	%r68, [%rd13+2048];
	st.global.u32 	[%rd45], %r68;
$L__BB15_19:
	add.s32 	%r69, %r19, 768;
	setp.ge.s32 	%p12, %r69, %r2;
	@%p12 bra 	$L__BB15_21;
	ld.global.u32 	%r70, [%rd14+2560];
	mul.wide.s32 	%rd46, %r70, 4;
	add.s64 	%rd47, %rd2, %rd46;
	ld.global.u32 	%r71, [%rd13+2560];
	st.global.u32 	[%rd47], %r71;
$L__BB15_21:
	add.s32 	%r72, %r19, 896;
	setp.ge.s32 	%p13, %r72, %r2;
	@%p13 bra 	$L__BB15_23;
	ld.global.u32 	%r73, [%rd14+3072];
	mul.wide.s32 	%rd48, %r73, 4;
	add.s64 	%rd49, %rd2, %rd48;
	ld.global.u32 	%r74, [%rd13+3072];
	st.global.u32 	[%rd49], %r74;
$L__BB15_23:
	add.s32 	%r160, %r160, 8;
	setp.eq.s32 	%p14, %r160, %r166;
	@%p14 bra 	$L__BB15_24;
	bra.uni 	$L__BB15_7;
$L__BB15_24:
	setp.eq.s32 	%p15, %r8, 0;
	@%p15 bra 	$L__BB15_58;
	and.b32  	%r35, %r47, 3;
	setp.lt.u32 	%p16, %r8, 4;
	@%p16 bra 	$L__BB15_35;
	shl.b32 	%r75, %r166, 7;
	add.s32 	%r36, %r75, %r4;
	setp.ge.s32 	%p17, %r36, %r2;
	@%p17 bra 	$L__BB15_28;
	mul.wide.s32 	%rd50, %r36, 4;
	add.s64 	%rd51, %rd8, %rd50;
	add.s64 	%rd52, %rd9, %rd50;
	ld.global.u32 	%r76, [%rd52];
	mul.wide.s32 	%rd53, %r76, 4;
	add.s64 	%rd54, %rd2, %rd53;
	ld.global.u32 	%r77, [%rd51];
	st.global.u32 	[%rd54], %r77;
$L__BB15_28:
	add.s32 	%r37, %r36, 128;
	setp.ge.s32 	%p18, %r37, %r2;
	@%p18 bra 	$L__BB15_30;
	mul.wide.s32 	%rd55, %r37, 4;
	add.s64 	%rd56, %rd8, %rd55;
	add.s64 	%rd57, %rd9, %rd55;
	ld.global.u32 	%r78, [%rd57];
	mul.wide.s32 	%rd58, %r78, 4;
	add.s64 	%rd59, %rd2, %rd58;
	ld.global.u32 	%r79, [%rd56];
	st.global.u32 	[%rd59], %r79;
$L__BB15_30:
	add.s32 	%r38, %r36, 256;
	setp.ge.s32 	%p19, %r38, %r2;
	@%p19 bra 	$L__BB15_32;
	mul.wide.s32 	%rd60, %r38, 4;
	add.s64 	%rd61, %rd8, %rd60;
	add.s64 	%rd62, %rd9, %rd60;
	ld.global.u32 	%r80, [%rd62];
	mul.wide.s32 	%rd63, %r80, 4;
	add.s64 	%rd64, %rd2, %rd63;
	ld.global.u32 	%r81, [%rd61];
	st.global.u32 	[%rd64], %r81;
$L__BB15_32:
	add.s32 	%r39, %r36, 384;
	setp.ge.s32 	%p20, %r39, %r2;
	@%p20 bra 	$L__BB15_34;
	mul.wide.s32 	%rd65, %r39, 4;
	add.s64 	%rd66, %rd8, %rd65;
	add.s64 	%rd67, %rd9, %rd65;
	ld.global.u32 	%r82, [%rd67];
	mul.wide.s32 	%rd68, %r82, 4;
	add.s64 	%rd69, %rd2, %rd68;
	ld.global.u32 	%r83, [%rd66];
	st.global.u32 	[%rd69], %r83;
$L__BB15_34:
	add.s32 	%r166, %r166, 4;
$L__BB15_35:
	setp.eq.s32 	%p21, %r35, 0;
	@%p21 bra 	$L__BB15_58;
	setp.eq.s32 	%p22, %r35, 1;
	@%p22 bra 	$L__BB15_42;
	shl.b32 	%r84, %r166, 7;
	add.s32 	%r42, %r84, %r4;
	setp.ge.s32 	%p23, %r42, %r2;
	@%p23 bra 	$L__BB15_39;
	mul.wide.s32 	%rd70, %r42, 4;
	add.s64 	%rd71, %rd8, %rd70;
	add.s64 	%rd72, %rd9, %rd70;
	ld.global.u32 	%r85, [%rd72];
	mul.wide.s32 	%rd73, %r85, 4;
	add.s64 	%rd74, %rd2, %rd73;
	ld.global.u32 	%r86, [%rd71];
	st.global.u32 	[%rd74], %r86;
$L__BB15_39:
	add.s32 	%r43, %r42, 128;
	setp.ge.s32 	%p24, %r43, %r2;
	@%p24 bra 	$L__BB15_41;
	mul.wide.s32 	%rd75, %r43, 4;
	add.s64 	%rd76, %rd8, %rd75;
	add.s64 	%rd77, %rd9, %rd75;
	ld.global.u32 	%r87, [%rd77];
	mul.wide.s32 	%rd78, %r87, 4;
	add.s64 	%rd79, %rd2, %rd78;
	ld.global.u32 	%r88, [%rd76];
	st.global.u32 	[%rd79], %r88;
$L__BB15_41:
	add.s32 	%r166, %r166, 2;
$L__BB15_42:
	and.b32  	%r89, %r47, 1;
	setp.eq.b32 	%p25, %r89, 1;
	not.pred 	%p26, %p25;
	@%p26 bra 	$L__BB15_58;
	shl.b32 	%r90, %r166, 7;
	add.s32 	%r46, %r90, %r4;
	setp.ge.s32 	%p27, %r46, %r2;
	@%p27 bra 	$L__BB15_58;
	mul.wide.s32 	%rd80, %r46, 4;
	add.s64 	%rd81, %rd8, %rd80;
	add.s64 	%rd82, %rd9, %rd80;
	ld.global.u32 	%r91, [%rd82];
	mul.wide.s32 	%rd83, %r91, 4;
	add.s64 	%rd84, %rd2, %rd83;
	ld.global.u32 	%r92, [%rd81];
	st.global.u32 	[%rd84], %r92;
	bra.uni 	$L__BB15_58;
$L__BB15_45:
	setp.lt.s32 	%p28, %r47, 1;
	@%p28 bra 	$L__BB15_58;
	and.b32  	%r10, %r47, 15;
	setp.lt.u32 	%p29, %r47, 16;
	mov.b32 	%r162, 0;
	@%p29 bra 	$L__BB15_49;
	and.b32  	%r162, %r47, 2147483632;
	neg.s32 	%r159, %r162;
	add.s32 	%r158, %r4, 1152;
	mul.wide.u32 	%rd160, %r4, 4;
$L__BB15_48:
	.pragma "nounroll";
	mul.wide.s32 	%rd85, %r158, 4;
	add.s64 	%rd86, %rd85, 1536;
	add.s64 	%rd87, %rd8, %rd160;
	add.s64 	%rd88, %rd9, %rd160;
	ld.global.u32 	%r94, [%rd88];
	mul.wide.s32 	%rd89, %r94, 4;
	add.s64 	%rd90, %rd2, %rd89;
	ld.global.u32 	%r95, [%rd87];
	st.global.u32 	[%rd90], %r95;
	ld.global.u32 	%r96, [%rd88+512];
	mul.wide.s32 	%rd91, %r96, 4;
	add.s64 	%rd92, %rd2, %rd91;
	ld.global.u32 	%r97, [%rd87+512];
	st.global.u32 	[%rd92], %r97;
	ld.global.u32 	%r98, [%rd88+1024];
	mul.wide.s32 	%rd93, %r98, 4;
	add.s64 	%rd94, %rd2, %rd93;
	ld.global.u32 	%r99, [%rd87+1024];
	st.global.u32 	[%rd94], %r99;
	ld.global.u32 	%r100, [%rd88+1536];
	mul.wide.s32 	%rd95, %r100, 4;
	add.s64 	%rd96, %rd2, %rd95;
	ld.global.u32 	%r101, [%rd87+1536];
	st.global.u32 	[%rd96], %r101;
	ld.global.u32 	%r102, [%rd88+2048];
	mul.wide.s32 	%rd97, %r102, 4;
	add.s64 	%rd98, %rd2, %rd97;
	ld.global.u32 	%r103, [%rd87+2048];
	st.global.u32 	[%rd98], %r103;
	ld.global.u32 	%r104, [%rd88+2560];
	mul.wide.s32 	%rd99, %r104, 4;
	add.s64 	%rd100, %rd2, %rd99;
	ld.global.u32 	%r105, [%rd87+2560];
	st.global.u32 	[%rd100], %r105;
	ld.global.u32 	%r106, [%rd88+3072];
	mul.wide.s32 	%rd101, %r106, 4;
	add.s64 	%rd102, %rd2, %rd101;
	ld.global.u32 	%r107, [%rd87+3072];
	st.global.u32 	[%rd102], %r107;
	ld.global.u32 	%r108, [%rd88+3584];
	mul.wide.s32 	%rd103, %r108, 4;
	add.s64 	%rd104, %rd2, %rd103;
	ld.global.u32 	%r109, [%rd87+3584];
	st.global.u32 	[%rd104], %r109;
	ld.global.u32 	%r110, [%rd88+4096];
	mul.wide.s32 	%rd105, %r110, 4;
	add.s64 	%rd106, %rd2, %rd105;
	ld.global.u32 	%r111, [%rd87+4096];
	st.global.u32 	[%rd106], %r111;
	add.s64 	%rd107, %rd8, %rd86;
	add.s64 	%rd108, %rd9, %rd86;
	ld.global.u32 	%r112, [%rd108+-1536];
	mul.wide.s32 	%rd109, %r112, 4;
	add.s64 	%rd110, %rd2, %rd109;
	ld.global.u32 	%r113, [%rd107+-1536];
	st.global.u32 	[%rd110], %r113;
	ld.global.u32 	%r114, [%rd108+-1024];
	mul.wide.s32 	%rd111, %r114, 4;
	add.s64 	%rd112, %rd2, %rd111;
	ld.global.u32 	%r115, [%rd107+-1024];
	st.global.u32 	[%rd112], %r115;
	ld.global.u32 	%r116, [%rd108+-512];
	mul.wide.s32 	%rd113, %r116, 4;
	add.s64 	%rd114, %rd2, %rd113;
	ld.global.u32 	%r117, [%rd107+-512];
	st.global.u32 	[%rd114], %r117;
	ld.global.u32 	%r118, [%rd108];
	mul.wide.s32 	%rd115, %r118, 4;
	add.s64 	%rd116, %rd2, %rd115;
	ld.global.u32 	%r119, [%rd107];
	st.global.u32 	[%rd116], %r119;
	ld.global.u32 	%r120, [%rd108+512];
	mul.wide.s32 	%rd117, %r120, 4;
	add.s64 	%rd118, %rd2, %rd117;
	ld.global.u32 	%r121, [%rd107+512];
	st.global.u32 	[%rd118], %r121;
	ld.global.u32 	%r122, [%rd108+1024];
	mul.wide.s32 	%rd119, %r122, 4;
	add.s64 	%rd120, %rd2, %rd119;
	ld.global.u32 	%r123, [%rd107+1024];
	st.global.u32 	[%rd120], %r123;
	ld.global.u32 	%r124, [%rd108+1536];
	mul.wide.s32 	%rd121, %r124, 4;
	add.s64 	%rd122, %rd2, %rd121;
	ld.global.u32 	%r125, [%rd107+1536];
	st.global.u32 	[%rd122], %r125;
	add.s32 	%r159, %r159, 16;
	add.s32 	%r158, %r158, 2048;
	add.s64 	%rd160, %rd160, 8192;
	setp.eq.s32 	%p30, %r159, 0;
	@%p30 bra 	$L__BB15_49;
	bra.uni 	$L__BB15_48;
$L__BB15_49:
	setp.eq.s32 	%p31, %r10, 0;
	@%p31 bra 	$L__BB15_58;
	and.b32  	%r22, %r47, 7;
	setp.lt.u32 	%p32, %r10, 8;
	@%p32 bra 	$L__BB15_52;
	shl.b32 	%r126, %r162, 7;
	add.s32 	%r127, %r126, %r4;
	mul.wide.s32 	%rd123, %r127, 4;
	add.s64 	%rd124, %rd8, %rd123;
	add.s64 	%rd125, %rd9, %rd123;
	ld.global.u32 	%r128, [%rd125];
	mul.wide.s32 	%rd126, %r128, 4;
	add.s64 	%rd127, %rd2, %rd126;
	ld.global.u32 	%r129, [%rd124];
	st.global.u32 	[%rd127], %r129;
	ld.global.u32 	%r130, [%rd125+512];
	mul.wide.s32 	%rd128, %r130, 4;
	add.s64 	%rd129, %rd2, %rd128;
	ld.global.u32 	%r131, [%rd124+512];
	st.global.u32 	[%rd129], %r131;
	ld.global.u32 	%r132, [%rd125+1024];
	mul.wide.s32 	%rd130, %r132, 4;
	add.s64 	%rd131, %rd2, %rd130;
	ld.global.u32 	%r133, [%rd124+1024];
	st.global.u32 	[%rd131], %r133;
	ld.global.u32 	%r134, [%rd125+1536];
	mul.wide.s32 	%rd132, %r134, 4;
	add.s64 	%rd133, %rd2, %rd132;
	ld.global.u32 	%r135, [%rd124+1536];
	st.global.u32 	[%rd133], %r135;
	ld.global.u32 	%r136, [%rd125+2048];
	mul.wide.s32 	%rd134, %r136, 4;
	add.s64 	%rd135, %rd2, %rd134;
	ld.global.u32 	%r137, [%rd124+2048];
	st.global.u32 	[%rd135], %r137;
	ld.global.u32 	%r138, [%rd125+2560];
	mul.wide.s32 	%rd136, %r138, 4;
	add.s64 	%rd137, %rd2, %rd136;
	ld.global.u32 	%r139, [%rd124+2560];
	st.global.u32 	[%rd137], %r139;
	ld.global.u32 	%r140, [%rd125+3072];
	mul.wide.s32 	%rd138, %r140, 4;
	add.s64 	%rd139, %rd2, %rd138;
	ld.global.u32 	%r141, [%rd124+3072];
	st.global.u32 	[%rd139], %r141;
	ld.global.u32 	%r142, [%rd125+3584];
	mul.wide.s32 	%rd140, %r142, 4;
	add.s64 	%rd141, %rd2, %rd140;
	ld.global.u32 	%r143, [%rd124+3584];
	st.global.u32 	[%rd141], %r143;
	add.s32 	%r162, %r162, 8;
$L__BB15_52:
	setp.eq.s32 	%p33, %r22, 0;
	@%p33 bra 	$L__BB15_58;
	and.b32  	%r25, %r47, 3;
	setp.lt.u32 	%p34, %r22, 4;
	@%p34 bra 	$L__BB15_55;
	shl.b32 	%r144, %r162, 7;
	add.s32 	%r145, %r144, %r4;
	mul.wide.s32 	%rd142, %r145, 4;
	add.s64 	%rd143, %rd8, %rd142;
	add.s64 	%rd144, %rd9, %rd142;
	ld.global.u32 	%r146, [%rd144];
	mul.wide.s32 	%rd145, %r146, 4;
	add.s64 	%rd146, %rd2, %rd145;
	ld.global.u32 	%r147, [%rd143];
	st.global.u32 	[%rd146], %r147;
	ld.global.u32 	%r148, [%rd144+512];
	mul.wide.s32 	%rd147, %r148, 4;
	add.s64 	%rd148, %rd2, %rd147;
	ld.global.u32 	%r149, [%rd143+512];
	st.global.u32 	[%rd148], %r149;
	ld.global.u32 	%r150, [%rd144+1024];
	mul.wide.s32 	%rd149, %r150, 4;
	add.s64 	%rd150, %rd2, %rd149;
	ld.global.u32 	%r151, [%rd143+1024];
	st.global.u32 	[%rd150], %r151;
	ld.global.u32 	%r152, [%rd144+1536];
	mul.wide.s32 	%rd151, %r152, 4;
	add.s64 	%rd152, %rd2, %rd151;
	ld.global.u32 	%r153, [%rd143+1536];
	st.global.u32 	[%rd152], %r153;
	add.s32 	%r162, %r162, 4;
$L__BB15_55:
	setp.eq.s32 	%p35, %r25, 0;
	@%p35 bra 	$L__BB15_58;
	shl.b32 	%r154, %r162, 7;
	add.s32 	%r165, %r4, %r154;
	neg.s32 	%r164, %r25;
$L__BB15_57:
	.pragma "nounroll";
	mul.wide.s32 	%rd154, %r165, 4;
	add.s64 	%rd155, %rd9, %rd154;
	add.s64 	%rd156, %rd8, %rd154;
	ld.global.u32 	%r155, [%rd155];
	mul.wide.s32 	%rd157, %r155, 4;
	add.s64 	%rd158, %rd2, %rd157;
	ld.global.u32 	%r156, [%rd156];
	st.global.u32 	[%rd158], %r156;
	add.s32 	%r165, %r165, 128;
	add.s32 	%r164, %r164, 1;
	setp.eq.s32 	%p36, %r164, 0;
	@%p36 bra 	$L__BB15_58;
	bra.uni 	$L__BB15_57;
$L__BB15_58:
	ret;

}
	// .globl	_ZN3cub18CUB_300001_SM_10006detail10merge_sort30DeviceMergeSortBlockSortKernelINS2_10policy_hubIN6thrust24THRUST_300001_SM_1000_NS6detail15normal_iteratorINS6_10device_ptrI12BisectionKeyEEEEE9Policy600ESC_PNS0_8NullTypeESC_SG_j19BisectionKeyCompareSA_SF_EEvbT0_T1_T2_T3_T4_PT6_PT7_T5_NS1_7vsmem_tE
.visible .entry _ZN3cub18CUB_300001_SM_10006detail10merge_sort30DeviceMergeSortBlockSortKernelINS2_10policy_hubIN6thrust24THRUST_300001_SM_1000_NS6detail15normal_iteratorINS6_10device_ptrI12BisectionKeyEEEEE9Policy600ESC_PNS0_8NullTypeESC_SG_j19BisectionKeyCompareSA_SF_EEvbT0_T1_T2_T3_T4_PT6_PT7_T5_NS1_7vsmem_tE(
	.param .u8 _ZN3cub18CUB_300001_SM_10006detail10merge_sort30DeviceMergeSortBlockSortKernelINS2_10policy_hubIN6thrust24THRUST_300001_SM_1000_NS6detail15normal_iteratorINS6_10device_ptrI12BisectionKeyEEEEE9Policy600ESC_PNS0_8NullTypeESC_SG_j19BisectionKeyCompareSA_SF_EEvbT0_T1_T2_T3_T4_PT6_PT7_T5_NS1_7vsmem_tE_param_0,
	.param .align 8 .b8 _ZN3cub18CUB_300001_SM_10006detail10merge_sort30DeviceMergeSortBlockSortKernelINS2_10policy_hubIN6thrust24THRUST_300001_SM_1000_NS6detail15normal_iteratorINS6_10device_ptrI12BisectionKeyEEEEE9Policy600ESC_PNS0_8NullTypeESC_SG_j19BisectionKeyCompareSA_SF_EEvbT0_T1_T2_T3_T4_PT6_PT7_T5_NS1_7vsmem_tE_param_1[8],
	.param .u64 .ptr .align 1 _ZN3cub18CUB_300001_SM_10006detail10merge_sort30DeviceMergeSortBlockSortKernelINS2_10policy_hubIN6thrust24THRUST_300001_SM_1000_NS6detail15normal_iteratorINS6_10device_ptrI12BisectionKeyEEEEE9Policy600ESC_PNS0_8NullTypeESC_SG_j19BisectionKeyCompareSA_SF_EEvbT0_T1_T2_T3_T4_PT6_PT7_T5_NS1_7vsmem_tE_param_2,
	.param .align 8 .b8 _ZN3cub18CUB_300001_SM_10006detail10merge_sort30DeviceMergeSortBlockSortKernelINS2_10policy_hubIN6thrust24THRUST_300001_SM_1000_NS6detail15normal_iteratorINS6_10device_ptrI12BisectionKeyEEEEE9Policy600ESC_PNS0_8NullTypeESC_SG_j19BisectionKeyCompareSA_SF_EEvbT0_T1_T2_T3_T4_PT6_PT7_T5_NS1_7vsmem_tE_param_3[8],
	.param .u64 .ptr .align 1 _ZN3cub18CUB_300001_SM_10006detail10merge_sort30DeviceMergeSortBlockSortKernelINS2_10policy_hubIN6thrust24THRUST_300001_SM_1000_NS6detail15normal_iteratorINS6_10device_ptrI12BisectionKeyEEEEE9Policy600ESC_PNS0_8NullTypeESC_SG_j19BisectionKeyCompareSA_SF_EEvbT0_T1_T2_T3_T4_PT6_PT7_T5_NS1_7vsmem_tE_param_4,
	.param .u32 _ZN3cub18CUB_300001_SM_10006detail10merge_sort30DeviceMergeSortBlockSortKernelINS2_10policy_hubIN6thrust24THRUST_300001_SM_1000_NS6detail15normal_iteratorINS6_10device_ptrI12BisectionKeyEEEEE9Policy600ESC_PNS0_8NullTypeESC_SG_j19BisectionKeyCompareSA_SF_EEvbT0_T1_T2_T3_T4_PT6_PT7_T5_NS1_7vsmem_tE_param_5,
	.param .u64 .ptr .align 1 _ZN3cub18CUB_300001_SM_10006detail10merge_sort30DeviceMergeSortBlockSortKernelINS2_10policy_hubIN6thrust24THRUST_300001_SM_1000_NS6detail15normal_iteratorINS6_10device_ptrI12BisectionKeyEEEEE9Policy600ESC_PNS0_8NullTypeESC_SG_j19BisectionKeyCompareSA_SF_EEvbT0_T1_T2_T3_T4_PT6_PT7_T5_NS1_7vsmem_tE_param_6,
	.param .u64 .ptr .align 1 _ZN3cub18CUB_300001_SM_10006detail10merge_sort30DeviceMergeSortBlockSortKernelINS2_10policy_hubIN6thrust24THRUST_300001_SM_1000_NS6detail15normal_iteratorINS6_10device_ptrI12BisectionKeyEEEEE9Policy600ESC_PNS0_8NullTypeESC_SG_j19BisectionKeyCompareSA_SF_EEvbT0_T1_T2_T3_T4_PT6_PT7_T5_NS1_7vsmem_tE_param_7,
	.param .align 1 .b8 _ZN3cub18CUB_300001_SM_10006detail10merge_sort30DeviceMergeSortBlockSortKernelINS2_10policy_hubIN6thrust24THRUST_300001_SM_1000_NS6detail15normal_iteratorINS6_10device_ptrI12BisectionKeyEEEEE9Policy600ESC_PNS0_8NullTypeESC_SG_j19BisectionKeyCompareSA_SF_EEvbT0_T1_T2_T3_T4_PT6_PT7_T5_NS1_7vsmem_tE_param_8[1],
	.param .align 8 .b8 _ZN3cub18CUB_300001_SM_10006detail10merge_sort30DeviceMergeSortBlockSortKernelINS2_10policy_hubIN6thrust24THRUST_300001_SM_1000_NS6detail15normal_iteratorINS6_10device_ptrI12BisectionKeyEEEEE9Policy600ESC_PNS0_8NullTypeESC_SG_j19BisectionKeyCompareSA_SF_EEvbT0_T1_T2_T3_T4_PT6_PT7_T5_NS1_7vsmem_tE_param_9[8]
)
.maxntid 256
{
	.reg .pred 	%p<236>;
	.reg .b16 	%rs<4>;
	.reg .b32 	%r<1227>;
	.reg .b64 	%rd<36>;
	// demoted variable
	.shared .align 16 .b8 _ZZN3cub18CUB_300001_SM_10006detail10merge_sort30DeviceMergeSortBlockSortKernelINS2_10policy_hubIN6thrust24THRUST_300001_SM_1000_NS6detail15normal_iteratorINS6_10device_ptrI12BisectionKeyEEEEE9Policy600ESC_PNS0_8NullTypeESC_SG_j19BisectionKeyCompareSA_SF_EEvbT0_T1_T2_T3_T4_PT6_PT7_T5_NS1_7vsmem_tEE19static_temp_storage[16912];
	ld.param.u64 	%rd8, [_ZN3cub18CUB_300001_SM_10006detail10merge_sort30DeviceMergeSortBlockSortKernelINS2_10policy_hubIN6thrust24THRUST_300001_SM_1000_NS6detail15normal_iteratorINS6_10device_ptrI12BisectionKeyEEEEE9Policy600ESC_PNS0_8NullTypeESC_SG_j19BisectionKeyCompareSA_SF_EEvbT0_T1_T2_T3_T4_PT6_PT7_T5_NS1_7vsmem_tE_param_3];
	ld.param.u64 	%rd9, [_ZN3cub18CUB_300001_SM_10006detail10merge_sort30DeviceMergeSortBlockSortKernelINS2_10policy_hubIN6thrust24THRUST_300001_SM_1000_NS6detail15normal_iteratorINS6_10device_ptrI12BisectionKeyEEEEE9Policy600ESC_PNS0_8NullTypeESC_SG_j19BisectionKeyCompareSA_SF_EEvbT0_T1_T2_T3_T4_PT6_PT7_T5_NS1_7vsmem_tE_param_1];
	ld.param.u32 	%r464, [_ZN3cub18CUB_300001_SM_10006detail10merge_sort30DeviceMergeSortBlockSortKernelINS2_10policy_hubIN6thrust24THRUST_300001_SM_1000_NS6detail15normal_iteratorINS6_10device_ptrI12BisectionKeyEEEEE9Policy600ESC_PNS0_8NullTypeESC_SG_j19BisectionKeyCompareSA_SF_EEvbT0_T1_T2_T3_T4_PT6_PT7_T5_NS1_7vsmem_tE_param_5];
	cvta.to.global.u64 	%rd1, %rd9;
	cvta.to.global.u64 	%rd2, %rd8;
	mov.u32 	%r465, %ctaid.x;
	mov.u32 	%r466, %nctaid.x;
	shl.b32 	%r1, %r465, 11;
	add.s32 	%r467, %r466, -1;
	setp.ge.u32 	%p33, %r465, %r467;
	@%p33 bra 	$L__BB16_46;
	// begin inline asm
	griddepcontrol.wait;
	// end inline asm
	mov.u32 	%r758, %ctaid.x;
	shl.b32 	%r759, %r758, 11;
	cvt.u64.u32 	%rd22, %r759;
	mov.u32 	%r2, %tid.x;
	and.b32  	%r3, %r2, 31;
	shl.b32 	%r760, %r2, 3;
	and.b32  	%r4, %r760, 7936;
	or.b32  	%r761, %r4, %r3;
	cvt.u64.u32 	%rd23, %r761;
	add.s64 	%rd3, %rd23, %rd22;
	shl.b64 	%rd24, %rd3, 3;
	add.s64 	%rd25, %rd1, %rd24;
	ld.global.v2.u32 	{%r762, %r763}, [%rd25];
	ld.global.v2.u32 	{%r764, %r765}, [%rd25+256];
	ld.global.v2.u32 	{%r766, %r767}, [%rd25+512];
	ld.global.v2.u32 	{%r768, %r769}, [%rd25+768];
	ld.global.v2.u32 	{%r770, %r771}, [%rd25+1024];
	ld.global.v2.u32 	{%r772, %r773}, [%rd25+1280];
	ld.global.v2.u32 	{%r774, %r775}, [%rd25+1536];
	ld.global.v2.u32 	{%r776, %r777}, [%rd25+1792];
	// begin inline asm
	mov.u32 %r756, %laneid;
	// end inline asm
	add.s32 	%r778, %r756, %r4;
	shr.s32 	%r779, %r778, 5;
	add.s32 	%r780, %r779, %r778;
	shl.b32 	%r781, %r780, 3;
	mov.u32 	%r782, _ZZN3cub18CUB_300001_SM_10006detail10merge_sort30DeviceMergeSortBlockSortKernelINS2_10policy_hubIN6thrust24THRUST_300001_SM_1000_NS6detail15normal_iteratorINS6_10device_ptrI12BisectionKeyEEEEE9Policy600ESC_PNS0_8NullTypeESC_SG_j19BisectionKeyCompareSA_SF_EEvbT0_T1_T2_T3_T4_PT6_PT7_T5_NS1_7vsmem_tEE19static_temp_storage;
	add.s32 	%r5, %r782, %r781;
	st.shared.v2.u32 	[%r5], {%r762, %r763};
	add.s32 	%r783, %r778, 32;
	shr.s32 	%r784, %r783, 5;
	add.s32 	%r785, %r784, %r778;
	shl.b32 	%r786, %r785, 3;
	add.s32 	%r6, %r782, %r786;
	st.shared.v2.u32 	[%r6+256], {%r764, %r765};
	add.s32 	%r787, %r778, 64;
	shr.s32 	%r788, %r787, 5;
	add.s32 	%r789, %r788, %r778;
	shl.b32 	%r790, %r789, 3;
	add.s32 	%r7, %r782, %r790;
	st.shared.v2.u32 	[%r7+512], {%r766, %r767};
	add.s32 	%r791, %r778, 96;
	shr.s32 	%r792, %r791, 5;
	add.s32 	%r793, %r792, %r778;
	shl.b32 	%r794, %r793, 3;
	add.s32 	%r8, %r782, %r794;
	st.shared.v2.u32 	[%r8+768], {%r768, %r769};
	add.s32 	%r795, %r778, 128;
	shr.s32 	%r796, %r795, 5;
	add.s32 	%r797, %r796, %r778;
	shl.b32 	%r798, %r797, 3;
	add.s32 	%r9, %r782, %r798;
	st.shared.v2.u32 	[%r9+1024], {%r770, %r771};
	add.s32 	%r799, %r778, 160;
	shr.s32 	%r800, %r799, 5;
	add.s32 	%r801, %r800, %r778;
	shl.b32 	%r802, %r801, 3;
	add.s32 	%r10, %r782, %r802;
	st.shared.v2.u32 	[%r10+1280], {%r772, %r773};
	add.s32 	%r803, %r778, 192;
	shr.s32 	%r804, %r803, 5;
	add.s32 	%r805, %r804, %r778;
	shl.b32 	%r806, %r805, 3;
	add.s32 	%r11, %r782, %r806;
	st.shared.v2.u32 	[%r11+1536], {%r774, %r775};
	add.s32 	%r807, %r778, 224;
	shr.s32 	%r808, %r807, 5;
	add.s32 	%r809, %r808, %r778;
	shl.b32 	%r810, %r809, 3;
	add.s32 	%r12, %r782, %r810;
	st.shared.v2.u32 	[%r12+1792], {%r776, %r777};
	bar.warp.sync 	-1;
	mad.lo.s32 	%r811, %r756, 7, %r778;
	shr.s32 	%r812, %r811, 5;
	add.s32 	%r813, %r812, %r811;
	shl.b32 	%r814, %r813, 3;
	add.s32 	%r13, %r782, %r814;
	ld.shared.v2.u32 	{%r815, %r816}, [%r13];
	add.s32 	%r817, %r811, 1;
	shr.s32 	%r818, %r817, 5;
	add.s32 	%r819, %r818, %r811;
	shl.b32 	%r820, %r819, 3;
	add.s32 	%r14, %r782, %r820;
	ld.shared.v2.u32 	{%r821, %r822}, [%r14+8];
	add.s32 	%r823, %r811, 2;
	shr.s32 	%r824, %r823, 5;
	add.s32 	%r825, %r824, %r811;
	shl.b32 	%r826, %r825, 3;
	add.s32 	%r15, %r782, %r826;
	ld.shared.v2.u32 	{%r827, %r828}, [%r15+16];
	add.s32 	%r829, %r811, 3;
	shr.s32 	%r830, %r829, 5;
	add.s32 	%r831, %r830, %r811;
	shl.b32 	%r832, %r831, 3;
	add.s32 	%r16, %r782, %r832;
	ld.shared.v2.u32 	{%r833, %r834}, [%r16+24];
	add.s32 	%r835, %r811, 4;
	shr.s32 	%r836, %r835, 5;
	add.s32 	%r837, %r836, %r811;
	shl.b32 	%r838, %r837, 3;
	add.s32 	%r17, %r782, %r838;
	ld.shared.v2.u32 	{%r839, %r840}, [%r17+32];
	add.s32 	%r841, %r811, 5;
	shr.s32 	%r842, %r841, 5;
	add.s32 	%r843, %r842, %r811;
	shl.b32 	%r844, %r843, 3;
	add.s32 	%r18, %r782, %r844;
	ld.shared.v2.u32 	{%r845, %r846}, [%r18+40];
	add.s32 	%r847, %r811, 6;
	shr.s32 	%r848, %r847, 5;
	add.s32 	%r849, %r848, %r811;
	shl.b32 	%r850, %r849, 3;
	add.s32 	%r19, %r782, %r850;
	ld.shared.v2.u32 	{%r851, %r852}, [%r19+48];
	add.s32 	%r853, %r811, 7;
	shr.s32 	%r854, %r853, 5;
	add.s32 	%r855, %r854, %r811;
	shl.b32 	%r856, %r855, 3;
	add.s32 	%r20, %r782, %r856;
	ld.shared.v2.u32 	{%r857, %r858}, [%r20+56];
	bar.sync 	0;
	// begin inline asm
	griddepcontrol.launch_dependents;
	// end inline asm
	setp.lt.u32 	%p147, %r821, %r815;
	selp.b32 	%r859, %r816, %r822, %p147;
	max.u32 	%r860, %r821, %r815;
	selp.b32 	%r861, %r822, %r816, %p147;
	min.u32 	%r862, %r821, %r815;
	setp.lt.u32 	%p148, %r833, %r827;
	selp.b32 	%r863, %r828, %r834, %p148;
	max.u32 	%r864, %r833, %r827;
	selp.b32 	%r865, %r834, %r828, %p148;
	min.u32 	%r866, %r833, %r827;
	setp.lt.u32 	%p149, %r845, %r839;
	selp.b32 	%r867, %r840, %r846, %p149;
	max.u32 	%r868, %r845, %r839;
	selp.b32 	%r869, %r846, %r840, %p149;
	min.u32 	%r870, %r845, %r839;
	setp.lt.u32 	%p150, %r857, %r851;
	selp.b32 	%r871, %r852, %r858, %p150;
	max.u32 	%r872, %r857, %r851;
	selp.b32 	%r873, %r858, %r852, %p150;
	min.u32 	%r874, %r857, %r851;
	setp.lt.u32 	%p151, %r866, %r860;
	selp.b32 	%r875, %r859, %r865, %p151;
	max.u32 	%r876, %r866, %r860;
	selp.b32 	%r877, %r865, %r859, %p151;
	min.u32 	%r878, %r866, %r860;
	setp.lt.u32 	%p152, %r870, %r864;
	selp.b32 	%r879, %r863, %r869, %p152;
	max.u32 	%r880, %r870, %r864;
	selp.b32 	%r881, %r869, %r863, %p152;
	min.u32 	%r882, %r870, %r864;
	setp.lt.u32 	%p153, %r874, %r868;
	selp.b32 	%r883, %r867, %r873, %p153;
	max.u32 	%r884, %r874, %r868;
	selp.b32 	%r885, %r873, %r867, %p153;
	min.u32 	%r886, %r874, %r868;
	setp.lt.u32 	%p154, %r866, %r862;
	selp.b32 	%r887, %r861, %r877, %p154;
	selp.b32 	%r888, %r862, %r878, %p154;
	selp.b32 	%r889, %r877, %r861, %p154;
	selp.b32 	%r890, %r878, %r862, %p154;
	setp.lt.u32 	%p155, %r882, %r876;
	selp.b32 	%r891, %r875, %r881, %p155;
	max.u32 	%r892, %r882, %r876;
	selp.b32 	%r893, %r881, %r875, %p155;
	min.u32 	%r894, %r882, %r876;
	setp.lt.u32 	%p156, %r886, %r880;
	selp.b32 	%r895, %r879, %r885, %p156;
	max.u32 	%r896, %r886, %r880;
	selp.b32 	%r897, %r885, %r879, %p156;
	min.u32 	%r898, %r886, %r880;
	setp.gt.u32 	%p157, %r868, %r872;
	selp.b32 	%r899, %r883, %r871, %p157;
	selp.b32 	%r900, %r884, %r872, %p157;
	selp.b32 	%r901, %r871, %r883, %p157;
	selp.b32 	%r902, %r872, %r884, %p157;
	setp.lt.u32 	%p158, %r894, %r888;
	selp.b32 	%r903, %r887, %r893, %p158;
	max.u32 	%r904, %r894, %r888;
	selp.b32 	%r905, %r893, %r887, %p158;
	min.u32 	%r906, %r894, %r888;
	setp.lt.u32 	%p159, %r898, %r892;
	selp.b32 	%r907, %r891, %r897, %p159;
	max.u32 	%r908, %r898, %r892;
	selp.b32 	%r909, %r897, %r891, %p159;
	min.u32 	%r910, %r898, %r892;
	setp.lt.u32 	%p160, %r902, %r896;
	selp.b32 	%r911, %r895, %r901, %p160;
	max.u32 	%r912, %r902, %r896;
	selp.b32 	%r913, %r901, %r895, %p160;
	min.u32 	%r914, %r902, %r896;
	setp.lt.u32 	%p161, %r906, %r890;
	selp.b32 	%r915, %r889, %r905, %p161;
	max.u32 	%r916, %r906, %r890;
	selp.b32 	%r917, %r905, %r889, %p161;
	min.u32 	%r918, %r906, %r890;
	setp.lt.u32 	%p162, %r910, %r904;
	selp.b32 	%r919, %r903, %r909, %p162;
	max.u32 	%r920, %r910, %r904;
	selp.b32 	%r921, %r909, %r903, %p162;
	min.u32 	%r922, %r910, %r904;
	setp.lt.u32 	%p163, %r914, %r908;
	selp.b32 	%r923, %r907, %r913, %p163;
	max.u32 	%r924, %r914, %r908;
	selp.b32 	%r925, %r913, %r907, %p163;
	min.u32 	%r926, %r914, %r908;
	setp.lt.u32 	%p164, %r900, %r912;
	selp.b32 	%r927, %r911, %r899, %p164;
	max.u32 	%r928, %r900, %r912;
	selp.b32 	%r929, %r899, %r911, %p164;
	min.u32 	%r930, %r900, %r912;
	setp.lt.u32 	%p165, %r922, %r916;
	selp.b32 	%r931, %r915, %r921, %p165;
	max.u32 	%r932, %r922, %r916;
	selp.b32 	%r933, %r921, %r915, %p165;
	min.u32 	%r934, %r922, %r916;
	setp.lt.u32 	%p166, %r926, %r920;
	selp.b32 	%r935, %r919, %r925, %p166;
	max.u32 	%r936, %r926, %r920;
	selp.b32 	%r937, %r925, %r919, %p166;
	min.u32 	%r938, %r926, %r920;
	setp.lt.u32 	%p167, %r930, %r924;
	selp.b32 	%r939, %r923, %r929, %p167;
	max.u32 	%r940, %r930, %r924;
	selp.b32 	%r941, %r929, %r923, %p167;
	min.u32 	%r942, %r930, %r924;
	setp.lt.u32 	%p168, %r922, %r918;
	selp.b32 	%r943, %r917, %r933, %p168;
	selp.b32 	%r944, %r918, %r934, %p168;
	selp.b32 	%r1089, %r933, %r917, %p168;
	selp.b32 	%r1090, %r934, %r918, %p168;
	setp.lt.u32 	%p169, %r938, %r932;
	selp.b32 	%r945, %r931, %r937, %p169;
	max.u32 	%r946, %r938, %r932;
	selp.b32 	%r947, %r937, %r931, %p169;
	min.u32 	%r948, %r938, %r932;
	setp.lt.u32 	%p170, %r942, %r936;
	selp.b32 	%r949, %r935, %r941, %p170;
	max.u32 	%r950, %r942, %r936;
	selp.b32 	%r951, %r941, %r935, %p170;
	min.u32 	%r952, %r942, %r936;
	setp.gt.u32 	%p171, %r924, %r928;
	selp.b32 	%r1075, %r939, %r927, %p171;
	selp.b32 	%r1076, %r940, %r928, %p171;
	selp.b32 	%r953, %r927, %r939, %p171;
	selp.b32 	%r954, %r928, %r940, %p171;
	setp.lt.u32 	%p172, %r948, %r944;
	selp.b32 	%r1085, %r943, %r947, %p172;
	max.u32 	%r1086, %r948, %r944;
	selp.b32 	%r1087, %r947, %r943, %p172;
	min.u32 	%r1088, %r948, %r944;
	setp.lt.u32 	%p173, %r952, %r946;
	selp.b32 	%r1081, %r945, %r951, %p173;
	max.u32 	%r1082, %r952, %r946;
	selp.b32 	%r1083, %r951, %r945, %p173;
	min.u32 	%r1084, %r952, %r946;
	setp.lt.u32 	%p174, %r954, %r950;
	selp.b32 	%r1077, %r949, %r953, %p174;
	max.u32 	%r1078, %r954, %r950;
	selp.b32 	%r1079, %r953, %r949, %p174;
	min.u32 	%r1080, %r954, %r950;
	mov.b32 	%r1091, 2;
$L__BB16_2:
	bar.sync 	0;
	add.s32 	%r955, %r1091, -1;
	shl.b32 	%r956, %r2, 6;
	mov.u32 	%r957, _ZZN3cub18CUB_300001_SM_10006detail10merge_sort30DeviceMergeSortBlockSortKernelINS2_10policy_hubIN6thrust24THRUST_300001_SM_1000_NS6detail15normal_iteratorINS6_10device_ptrI12BisectionKeyEEEEE9Policy600ESC_PNS0_8NullTypeESC_SG_j19BisectionKeyCompareSA_SF_EEvbT0_T1_T2_T3_T4_PT6_PT7_T5_NS1_7vsmem_tEE19static_temp_storage;
	add.s32 	%r958, %r957, %r956;
	st.shared.v4.u32 	[%r958], {%r1090, %r1089, %r1088, %r1087};
	st.shared.v4.u32 	[%r958+16], {%r1086, %r1085, %r1084, %r1083};
	st.shared.v4.u32 	[%r958+32], {%r1082, %r1081, %r1080, %r1079};
	st.shared.v4.u32 	[%r958+48], {%r1078, %r1077, %r1076, %r1075};
	bar.sync 	0;
	neg.s32 	%r959, %r1091;
	and.b32  	%r960, %r2, %r959;
	shl.b32 	%r961, %r960, 3;
	shl.b32 	%r962, %r1091, 2;
	and.b32  	%r963, %r955, %r2;
	shl.b32 	%r964, %r963, 3;
	min.u32 	%r54, %r964, 2048;
	min.u32 	%r55, %r961, 2048;
	add.s32 	%r965, %r55, %r962;
	min.u32 	%r56, %r965, 2048;
	add.s32 	%r966, %r56, %r962;
	min.u32 	%r57, %r966, 2048;
	sub.s32 	%r967, %r56, %r55;
	sub.s32 	%r968, %r57, %r56;
	setp.lt.s32 	%p175, %r54, %r968;
	sub.s32 	%r969, %r54, %r968;
	selp.b32 	%r1094, 0, %r969, %p175;
	min.s32 	%r1092, %r967, %r54;
	setp.ge.s32 	%p176, %r1094, %r1092;
	@%p176 bra 	$L__BB16_5;
	add.s32 	%r60, %r56, %r54;
$L__BB16_4:
	sub.s32 	%r970, %r1092, %r1094;
	shr.u32 	%r971, %r970, 31;
	add.s32 	%r972, %r970, %r971;
	shr.s32 	%r973, %r972, 1;
	add.s32 	%r974, %r973, %r1094;
	add.s32 	%r975, %r974, %r55;
	shl.b32 	%r976, %r975, 3;
	add.s32 	%r978, %r957, %r976;
	ld.shared.u32 	%r979, [%r978];
	not.b32 	%r980, %r974;
	add.s32 	%r981, %r60, %r980;
	shl.b32 	%r982, %r981, 3;
	add.s32 	%r983, %r957, %r982;
	ld.shared.u32 	%r984, [%r983];
	setp.lt.u32 	%p177, %r984, %r979;
	add.s32 	%r985, %r974, 1;
	selp.b32 	%r1094, %r1094, %r985, %p177;
	selp.b32 	%r1092, %r974, %r1092, %p177;
	setp.lt.s32 	%p178, %r1094, %r1092;
	@%p178 bra 	$L__BB16_4;
$L__BB16_5:
	add.s32 	%r66, %r1094, %r55;
	add.s32 	%r986, %r56, %r54;
	sub.s32 	%r67, %r986, %r1094;
	shl.b32 	%r987, %r66, 3;
	add.s32 	%r68, %r957, %r987;
	ld.shared.v2.u32 	{%r1101, %r1102}, [%r68];
	shl.b32 	%r989, %r67, 3;
	add.s32 	%r71, %r957, %r989;
	ld.shared.v2.u32 	{%r1095, %r1096}, [%r71];
	setp.ge.s32 	%p180, %r67, %r57;
	mov.pred 	%p220, 0;
	@%p180 bra 	$L__BB16_7;
	setp.ge.s32 	%p181, %r66, %r56;
	setp.lt.u32 	%p182, %r1095, %r1101;
	or.pred  	%p220, %p181, %p182;
$L__BB16_7:
	selp.b32 	%r1089, %r1096, %r1102, %p220;
	selp.b32 	%r1090, %r1095, %r1101, %p220;
	selp.u32 	%r990, 1, 0, %p220;
	add.s32 	%r76, %r67, %r990;
	not.pred 	%p183, %p220;
	selp.u32 	%r991, 1, 0, %p183;
	add.s32 	%r77, %r66, %r991;
	@%p183 bra 	$L__BB16_9;
	ld.shared.v2.u32 	{%r1095, %r1096}, [%r71+8];
	bra.uni 	$L__BB16_10;
$L__BB16_9:
	ld.shared.v2.u32 	{%r1101, %r1102}, [%r68+8];
$L__BB16_10:
	setp.ge.s32 	%p185, %r76, %r57;
	mov.pred 	%p221, 0;
	@%p185 bra 	$L__BB16_12;
	setp.ge.s32 	%p186, %r77, %r56;
	setp.lt.u32 	%p187, %r1095, %r1101;
	or.pred  	%p221, %p186, %p187;
$L__BB16_12:
	selp.b32 	%r1087, %r1096, %r1102, %p221;
	selp.b32 	%r1088, %r1095, %r1101, %p221;
	selp.u32 	%r992, 1, 0, %p221;
	add.s32 	%r88, %r76, %r992;
	not.pred 	%p188, %p221;
	selp.u32 	%r993, 1, 0, %p188;
	add.s32 	%r89, %r77, %r993;
	@%p221 bra 	$L__BB16_14;
	shl.b32 	%r994, %r89, 3;
	add.s32 	%r996, %r957, %r994;
	ld.shared.v2.u32 	{%r1101, %r1102}, [%r996];
	bra.uni 	$L__BB16_15;
$L__BB16_14:
	shl.b32 	%r997, %r88, 3;
	add.s32 	%r999, %r957, %r997;
	ld.shared.v2.u32 	{%r1095, %r1096}, [%r999];
$L__BB16_15:
	setp.ge.s32 	%p190, %r88, %r57;
	mov.pred 	%p222, 0;
	@%p190 bra 	$L__BB16_17;
	setp.ge.s32 	%p191, %r89, %r56;
	setp.lt.u32 	%p192, %r1095, %r1101;
	or.pred  	%p222, %p191, %p192;
$L__BB16_17:
	selp.b32 	%r1085, %r1096, %r1102, %p222;
	selp.b32 	%r1086, %r1095, %r1101, %p222;
	selp.u32 	%r1000, 1, 0, %p222;
	add.s32 	%r100, %r88, %r1000;
	not.pred 	%p193, %p222;
	selp.u32 	%r1001, 1, 0, %p193;
	add.s32 	%r101, %r89, %r1001;
	@%p222 bra 	$L__BB16_19;
	shl.b32 	%r1002, %r101, 3;
	mov.u32 	%r1003, _ZZN3cub18CUB_300001_SM_10006detail10merge_sort30DeviceMergeSortBlockSortKernelINS2_10policy_hubIN6thrust24THRUST_300001_SM_1000_NS6detail15normal_iteratorINS6_10device_ptrI12BisectionKeyEEEEE9Policy600ESC_PNS0_8NullTypeESC_SG_j19BisectionKeyCompareSA_SF_EEvbT0_T1_T2_T3_T4_PT6_PT7_T5_NS1_7vsmem_tEE19static_temp_storage;
	add.s32 	%r1004, %r1003, %r1002;
	ld.shared.v2.u32 	{%r1101, %r1102}, [%r1004];
	bra.uni 	$L__BB16_20;
$L__BB16_19:
	shl.b32 	%r1005, %r100, 3;
	mov.u32 	%r1006, _ZZN3cub18CUB_300001_SM_10006detail10merge_sort30DeviceMergeSortBlockSortKernelINS2_10policy_hubIN6thrust24THRUST_300001_SM_1000_NS6detail15normal_iteratorINS6_10device_ptrI12BisectionKeyEEEEE9Policy600ESC_PNS0_8NullTypeESC_SG_j19BisectionKeyCompareSA_SF_EEvbT0_T1_T2_T3_T4_PT6_PT7_T5_NS1_7vsmem_tEE19static_temp_storage;
	add.s32 	%r1007, %r1006, %r1005;
	ld.shared.v2.u32 	{%r1095, %r1096}, [%r1007];
$L__BB16_20:
	setp.ge.s32 	%p195, %r100, %r57;
	mov.pred 	%p223, 0;
	@%p195 bra 	$L__BB16_22;
	setp.ge.s32 	%p196, %r101, %r56;
	setp.lt.u32 	%p197, %r1095, %r1101;
	or.pred  	%p223, %p196, %p197;
$L__BB16_22:
	selp.b32 	%r1083, %r1096, %r1102, %p223;
	selp.b32 	%r1084, %r1095, %r1101, %p223;
	selp.u32 	%r1008, 1, 0, %p223;
	add.s32 	%r112, %r100, %r1008;
	not.pred 	%p198, %p223;
	selp.u32 	%r1009, 1, 0, %p198;
	add.s32 	%r113, %r101, %r1009;
	@%p223 bra 	$L__BB16_24;
	shl.b32 	%r1010, %r113, 3;
	mov.u32 	%r1011, _ZZN3cub18CUB_300001_SM_10006detail10merge_sort30DeviceMergeSortBlockSortKernelINS2_10policy_hubIN6thrust24THRUST_300001_SM_1000_NS6detail15normal_iteratorINS6_10device_ptrI12BisectionKeyEEEEE9Policy600ESC_PNS0_8NullTypeESC_SG_j19BisectionKeyCompareSA_SF_EEvbT0_T1_T2_T3_T4_PT6_PT7_T5_NS1_7vsmem_tEE19static_temp_storage;
	add.s32 	%r1012, %r1011, %r1010;
	ld.shared.v2.u32 	{%r1101, %r1102}, [%r1012];
	bra.uni 	$L__BB16_25;
$L__BB16_24:
	shl.b32 	%r1013, %r112, 3;
	mov.u32 	%r1014, _ZZN3cub18CUB_300001_SM_10006detail10merge_sort30DeviceMergeSortBlockSortKernelINS2_10policy_hubIN6thrust24THRUST_300001_SM_1000_NS6detail15normal_iteratorINS6_10device_ptrI12BisectionKeyEEEEE9Policy600ESC_PNS0_8NullTypeESC_SG_j19BisectionKeyCompareSA_SF_EEvbT0_T1_T2_T3_T4_PT6_PT7_T5_NS1_7vsmem_tEE19static_temp_storage;
	add.s32 	%r1015, %r1014, %r1013;
	ld.shared.v2.u32 	{%r1095, %r1096}, [%r1015];
$L__BB16_25:
	setp.ge.s32 	%p200, %r112, %r57;
	mov.pred 	%p224, 0;
	@%p200 bra 	$L__BB16_27;
	setp.ge.s32 	%p201, %r113, %r56;
	setp.lt.u32 	%p202, %r1095, %r1101;
	or.pred  	%p224, %p201, %p202;
$L__BB16_27:
	selp.b32 	%r1081, %r1096, %r1102, %p224;
	selp.b32 	%r1082, %r1095, %r1101, %p224;
	selp.u32 	%r1016, 1, 0, %p224;
	add.s32 	%r124, %r112, %r1016;
	not.pred 	%p203, %p224;
	selp.u32 	%r1017, 1, 0, %p203;
	add.s32 	%r125, %r113, %r1017;
	@%p224 bra 	$L__BB16_29;
	shl.b32 	%r1018, %r125, 3;
	mov.u32 	%r1019, _ZZN3cub18CUB_300001_SM_10006detail10merge_sort30DeviceMergeSortBlockSortKernelINS2_10policy_hubIN6thrust24THRUST_300001_SM_1000_NS6detail15normal_iteratorINS6_10device_ptrI12BisectionKeyEEEEE9Policy600ESC_PNS0_8NullTypeESC_SG_j19BisectionKeyCompareSA_SF_EEvbT0_T1_T2_T3_T4_PT6_PT7_T5_NS1_7vsmem_tEE19static_temp_storage;
	add.s32 	%r1020, %r1019, %r1018;
	ld.shared.v2.u32 	{%r1101, %r1102}, [%r1020];
	bra.uni 	$L__BB16_30;
$L__BB16_29:
	shl.b32 	%r1021, %r124, 3;
	mov.u32 	%r1022, _ZZN3cub18CUB_300001_SM_10006detail10merge_sort30DeviceMergeSortBlockSortKernelINS2_10policy_hubIN6thrust24THRUST_300001_SM_1000_NS6detail15normal_iteratorINS6_10device_ptrI12BisectionKeyEEEEE9Policy600ESC_PNS0_8NullTypeESC_SG_j19BisectionKeyCompareSA_SF_EEvbT0_T1_T2_T3_T4_PT6_PT7_T5_NS1_7vsmem_tEE19static_temp_storage;
	add.s32 	%r1023, %r1022, %r1021;
	ld.shared.v2.u32 	{%r1095, %r1096}, [%r1023];
$L__BB16_30:
	setp.ge.s32 	%p205, %r124, %r57;
	mov.pred 	%p225, 0;
	@%p205 bra 	$L__BB16_32;
	setp.ge.s32 	%p206, %r125, %r56;
	setp.lt.u32 	%p207, %r1095, %r1101;
	or.pred  	%p225, %p206, %p207;
$L__BB16_32:
	selp.b32 	%r1079, %r1096, %r1102, %p225;
	selp.b32 	%r1080, %r1095, %r1101, %p225;
	selp.u32 	%r1024, 1, 0, %p225;
	add.s32 	%r136, %r124, %r1024;
	not.pred 	%p208, %p225;
	selp.u32 	%r1025, 1, 0, %p208;
	add.s32 	%r137, %r125, %r1025;
	@%p225 bra 	$L__BB16_34;
	shl.b32 	%r1026, %r137, 3;
	mov.u32 	%r1027, _ZZN3cub18CUB_300001_SM_10006detail10merge_sort30DeviceMergeSortBlockSortKernelINS2_10policy_hubIN6thrust24THRUST_300001_SM_1000_NS6detail15normal_iteratorINS6_10device_ptrI12BisectionKeyEEEEE9Policy600ESC_PNS0_8NullTypeESC_SG_j19BisectionKeyCompareSA_SF_EEvbT0_T1_T2_T3_T4_PT6_PT7_T5_NS1_7vsmem_tEE19static_temp_storage;
	add.s32 	%r1028, %r1027, %r1026;
	ld.shared.v2.u32 	{%r1101, %r1102}, [%r1028];
	bra.uni 	$L__BB16_35;
$L__BB16_34:
	shl.b32 	%r1029, %r136, 3;
	mov.u32 	%r1030, _ZZN3cub18CUB_300001_SM_10006detail10merge_sort30DeviceMergeSortBlockSortKernelINS2_10policy_hubIN6thrust24THRUST_300001_SM_1000_NS6detail15normal_iteratorINS6_10device_ptrI12BisectionKeyEEEEE9Policy600ESC_PNS0_8NullTypeESC_SG_j19BisectionKeyCompareSA_SF_EEvbT0_T1_T2_T3_T4_PT6_PT7_T5_NS1_7vsmem_tEE19static_temp_storage;
	add.s32 	%r1031, %r1030, %r1029;
	ld.shared.v2.u32 	{%r1095, %r1096}, [%r1031];
$L__BB16_35:
	setp.ge.s32 	%p210, %r136, %r57;
	mov.pred 	%p226, 0;
	@%p210 bra 	$L__BB16_37;
	setp.ge.s32 	%p211, %r137, %r56;
	setp.lt.u32 	%p212, %r1095, %r1101;
	or.pred  	%p226, %p211, %p212;
$L__BB16_37:
	selp.b32 	%r1077, %r1096, %r1102, %p226;
	selp.b32 	%r1078, %r1095, %r1101, %p226;
	selp.u32 	%r1032, 1, 0, %p226;
	add.s32 	%r148, %r136, %r1032;
	not.pred 	%p213, %p226;
	selp.u32 	%r1033, 1, 0, %p213;
	add.s32 	%r149, %r137, %r1033;
	@%p226 bra 	$L__BB16_39;
	shl.b32 	%r1034, %r149, 3;
	mov.u32 	%r1035, _ZZN3cub18CUB_300001_SM_10006detail10merge_sort30DeviceMergeSortBlockSortKernelINS2_10policy_hubIN6thrust24THRUST_300001_SM_1000_NS6detail15normal_iteratorINS6_10device_ptrI12BisectionKeyEEEEE9Policy600ESC_PNS0_8NullTypeESC_SG_j19BisectionKeyCompareSA_SF_EEvbT0_T1_T2_T3_T4_PT6_PT7_T5_NS1_7vsmem_tEE19static_temp_storage;
	add.s32 	%r1036, %r1035, %r1034;
	ld.shared.v2.u32 	{%r1101, %r1102}, [%r1036];
	bra.uni 	$L__BB16_40;
$L__BB16_39:
	shl.b32 	%r1037, %r148, 3;
	mov.u32 	%r1038, _ZZN3cub18CUB_300001_SM_10006detail10merge_sort30DeviceMergeSortBlockSortKernelINS2_10policy_hubIN6thrust24THRUST_300001_SM_1000_NS6detail15normal_iteratorINS6_10device_ptrI12BisectionKeyEEEEE9Policy600ESC_PNS0_8NullTypeESC_SG_j19BisectionKeyCompareSA_SF_EEvbT0_T1_T2_T3_T4_PT6_PT7_T5_NS1_7vsmem_tEE19static_temp_storage;
	add.s32 	%r1039, %r1038, %r1037;
	ld.shared.v2.u32 	{%r1095, %r1096}, [%r1039];
$L__BB16_40:
	setp.ge.s32 	%p215, %r148, %r57;
	mov.pred 	%p227, 0;
	@%p215 bra 	$L__BB16_42;
	setp.ge.s32 	%p216, %r149, %r56;
	setp.lt.u32 	%p217, %r1095, %r1101;
	or.pred  	%p227, %p216, %p217;
$L__BB16_42:
	selp.b32 	%r1075, %r1096, %r1102, %p227;
	selp.b32 	%r1076, %r1095, %r1101, %p227;
	shl.b32 	%r160, %r1091, 1;
	setp.lt.u32 	%p218, %r1091, 129;
	mov.u32 	%r1091, %r160;
	@%p218 bra 	$L__BB16_2;
	ld.param.s8 	%rs3, [_ZN3cub18CUB_300001_SM_10006detail10merge_sort30DeviceMergeSortBlockSortKernelINS2_10policy_hubIN6thrust24THRUST_300001_SM_1000_NS6detail15normal_iteratorINS6_10device_ptrI12BisectionKeyEEEEE9Policy600ESC_PNS0_8NullTypeESC_SG_j19BisectionKeyCompareSA_SF_EEvbT0_T1_T2_T3_T4_PT6_PT7_T5_NS1_7vsmem_tE_param_0];
	bar.sync 	0;
	setp.eq.s16 	%p219, %rs3, 0;
	@%p219 bra 	$L__BB16_45;
	st.shared.v2.u32 	[%r13], {%r1090, %r1089};
	st.shared.v2.u32 	[%r14+8], {%r1088, %r1087};
	st.shared.v2.u32 	[%r15+16], {%r1086, %r1085};
	st.shared.v2.u32 	[%r16+24], {%r1084, %r1083};
	st.shared.v2.u32 	[%r17+32], {%r1082, %r1081};
	st.shared.v2.u32 	[%r18+40], {%r1080, %r1079};
	st.shared.v2.u32 	[%r19+48], {%r1078, %r1077};
	st.shared.v2.u32 	[%r20+56], {%r1076, %r1075};
	bar.warp.sync 	-1;
	ld.shared.v2.u32 	{%r1040, %r1041}, [%r5];
	ld.shared.v2.u32 	{%r1042, %r1043}, [%r6+256];
	ld.shared.v2.u32 	{%r1044, %r1045}, [%r7+512];
	ld.shared.v2.u32 	{%r1046, %r1047}, [%r8+768];
	ld.shared.v2.u32 	{%r1048, %r1049}, [%r9+1024];
	ld.shared.v2.u32 	{%r1050, %r1051}, [%r10+1280];
	ld.shared.v2.u32 	{%r1052, %r1053}, [%r11+1536];
	ld.shared.v2.u32 	{%r1054, %r1055}, [%r12+1792];
	cvt.u64.u32 	%rd26, %r4;
	mov.u32 	%r1056, %ctaid.x;
	shl.b32 	%r1057, %r1056, 11;
	or.b32  	%r1058, %r3, %r1057;
	cvt.u64.u32 	%rd27, %r1058;
	add.s64 	%rd28, %rd27, %rd26;
	shl.b64 	%rd29, %rd28, 3;
	add.s64 	%rd30, %rd2, %rd29;
	st.global.v2.u32 	[%rd30], {%r1040, %r1041};
	st.global.v2.u32 	[%rd30+256], {%r1042, %r1043};
	st.global.v2.u32 	[%rd30+512], {%r1044, %r1045};
	st.global.v2.u32 	[%rd30+768], {%r1046, %r1047};
	st.global.v2.u32 	[%rd30+1024], {%r1048, %r1049};
	st.global.v2.u32 	[%rd30+1280], {%r1050, %r1051};
	st.global.v2.u32 	[%rd30+1536], {%r1052, %r1053};
	st.global.v2.u32 	[%rd30+1792], {%r1054, %r1055};
	bra.uni 	$L__BB16_154;
$L__BB16_45:
	ld.param.u64 	%rd35, [_ZN3cub18CUB_300001_SM_10006detail10merge_sort30DeviceMergeSortBlockSortKernelINS2_10policy_hubIN6thrust24THRUST_300001_SM_1000_NS6detail15normal_iteratorINS6_10device_ptrI12BisectionKeyEEEEE9Policy600ESC_PNS0_8NullTypeESC_SG_j19BisectionKeyCompareSA_SF_EEvbT0_T1_T2_T3_T4_PT6_PT7_T5_NS1_7vsmem_tE_param_6];
	st.shared.v2.u32 	[%r13], {%r1090, %r1089};
	st.shared.v2.u32 	[%r14+8], {%r1088, %r1087};
	st.shared.v2.u32 	[%r15+16], {%r1086, %r1085};
	st.shared.v2.u32 	[%r16+24], {%r1084, %r1083};
	st.shared.v2.u32 	[%r17+32], {%r1082, %r1081};
	st.shared.v2.u32 	[%r18+40], {%r1080, %r1079};
	st.shared.v2.u32 	[%r19+48], {%r1078, %r1077};
	st.shared.v2.u32 	[%r20+56], {%r1076, %r1075};
	bar.warp.sync 	-1;
	ld.shared.v2.u32 	{%r1059, %r1060}, [%r5];
	ld.shared.v2.u32 	{%r1061, %r1062}, [%r6+256];
	ld.shared.v2.u32 	{%r1063, %r1064}, [%r7+512];
	ld.shared.v2.u32 	{%r1065, %r1066}, [%r8+768];
	ld.shared.v2.u32 	{%r1067, %r1068}, [%r9+1024];
	ld.shared.v2.u32 	{%r1069, %r1070}, [%r10+1280];
	ld.shared.v2.u32 	{%r1071, %r1072}, [%r11+1536];
	ld.shared.v2.u32 	{%r1073, %r1074}, [%r12+1792];
	cvta.to.global.u64 	%rd31, %rd35;
	add.s64 	%rd33, %rd31, %rd24;
	st.global.v2.u32 	[%rd33], {%r1059, %r1060};
	st.global.v2.u32 	[%rd33+256], {%r1061, %r1062};
	st.global.v2.u32 	[%rd33+512], {%r1063, %r1064};
	st.global.v2.u32 	[%rd33+768], {%r1065, %r1066};
	st.global.v2.u32 	[%rd33+1024], {%r1067, %r1068};
	st.global.v2.u32 	[%rd33+1280], {%r1069, %r1070};
	st.global.v2.u32 	[%rd33+1536], {%r1071, %r1072};
	st.global.v2.u32 	[%rd33+1792], {%r1073, %r1074};
	bra.uni 	$L__BB16_154;
$L__BB16_46:
	sub.s32 	%r468, %r464, %r1;
	min.s32 	%r161, %r468, 2048;
	// begin inline asm
	griddepcontrol.wait;
	// end inline asm
	mul.wide.u32 	%rd10, %r1, 8;
	add.s64 	%rd11, %rd1, %rd10;
	mov.u32 	%r162, %tid.x;
	ld.global.v2.u32 	{%r1138, %r1137}, [%rd11];
	and.b32  	%r469, %r162, 31;
	shl.b32 	%r470, %r162, 3;
	and.b32  	%r471, %r470, 7936;
	or.b32  	%r165, %r471, %r469;
	setp.ge.s32 	%p34, %r165, %r161;
	shl.b32 	%r472, %r165, 3;
	cvt.u64.u32 	%rd12, %r472;
	add.s64 	%rd4, %rd11, %rd12;
	mov.u32 	%r1123, %r1137;
	mov.u32 	%r1124, %r1138;
	@%p34 bra 	$L__BB16_48;
	ld.global.v2.u32 	{%r1124, %r1123}, [%rd4];
$L__BB16_48:
	add.s32 	%r170, %r165, 32;
	setp.ge.s32 	%p35, %r170, %r161;
	mov.u32 	%r1125, %r1137;
	mov.u32 	%r1126, %r1138;
	@%p35 bra 	$L__BB16_50;
	ld.global.v2.u32 	{%r1126, %r1125}, [%rd4+256];
$L__BB16_50:
	add.s32 	%r473, %r165, 64;
	setp.ge.s32 	%p36, %r473, %r161;
	mov.u32 	%r1127, %r1137;
	mov.u32 	%r1128, %r1138;
	@%p36 bra 	$L__BB16_52;
	ld.global.v2.u32 	{%r1128, %r1127}, [%rd4+512];
$L__BB16_52:
	add.s32 	%r474, %r165, 96;
	setp.ge.s32 	%p37, %r474, %r161;
	mov.u32 	%r1129, %r1137;
	mov.u32 	%r1130, %r1138;
	@%p37 bra 	$L__BB16_54;
	ld.global.v2.u32 	{%r1130, %r1129}, [%rd4+768];
$L__BB16_54:
	add.s32 	%r475, %r165, 128;
	setp.ge.s32 	%p38, %r475, %r161;
	mov.u32 	%r1131, %r1137;
	mov.u32 	%r1132, %r1138;
	@%p38 bra 	$L__BB16_56;
	ld.global.v2.u32 	{%r1132, %r1131}, [%rd4+1024];
$L__BB16_56:
	add.s32 	%r476, %r165, 160;
	setp.ge.s32 	%p39, %r476, %r161;
	mov.u32 	%r1133, %r1137;
	mov.u32 	%r1134, %r1138;
	@%p39 bra 	$L__BB16_58;
	ld.global.v2.u32 	{%r1134, %r1133}, [%rd4+1280];
$L__BB16_58:
	add.s32 	%r191, %r165, 192;
	setp.ge.s32 	%p40, %r191, %r161;
	mov.u32 	%r1135, %r1137;
	mov.u32 	%r1136, %r1138;
	@%p40 bra 	$L__BB16_60;
	ld.global.v2.u32 	{%r1136, %r1135}, [%rd4+1536];
$L__BB16_60:
	add.s32 	%r477, %r165, 224;
	setp.ge.s32 	%p41, %r477, %r161;
	@%p41 bra 	$L__BB16_62;
	ld.global.v2.u32 	{%r1138, %r1137}, [%rd4+1792];
$L__BB16_62:
	// begin inline asm
	mov.u32 %r478, %laneid;
	// end inline asm
	shl.b32 	%r200, %r162, 3;
	and.b32  	%r479, %r200, 7936;
	add.s32 	%r480, %r478, %r479;
	shr.s32 	%r481, %r480, 5;
	add.s32 	%r482, %r481, %r480;
	shl.b32 	%r483, %r482, 3;
	mov.u32 	%r484, _ZZN3cub18CUB_300001_SM_10006detail10merge_sort30DeviceMergeSortBlockSortKernelINS2_10policy_hubIN6thrust24THRUST_300001_SM_1000_NS6detail15normal_iteratorINS6_10device_ptrI12BisectionKeyEEEEE9Policy600ESC_PNS0_8NullTypeESC_SG_j19BisectionKeyCompareSA_SF_EEvbT0_T1_T2_T3_T4_PT6_PT7_T5_NS1_7vsmem_tEE19static_temp_storage;
	add.s32 	%r201, %r484, %r483;
	st.shared.v2.u32 	[%r201], {%r1124, %r1123};
	add.s32 	%r485, %r480, 32;
	shr.s32 	%r486, %r485, 5;
	add.s32 	%r487, %r486, %r480;
	shl.b32 	%r488, %r487, 3;
	add.s32 	%r202, %r484, %r488;
	st.shared.v2.u32 	[%r202+256], {%r1126, %r1125};
	add.s32 	%r489, %r480, 64;
	shr.s32 	%r490, %r489, 5;
	add.s32 	%r491, %r490, %r480;
	shl.b32 	%r492, %r491, 3;
	add.s32 	%r203, %r484, %r492;
	st.shared.v2.u32 	[%r203+512], {%r1128, %r1127};
	add.s32 	%r493, %r480, 96;
	shr.s32 	%r494, %r493, 5;
	add.s32 	%r495, %r494, %r480;
	shl.b32 	%r496, %r495, 3;
	add.s32 	%r204, %r484, %r496;
	st.shared.v2.u32 	[%r204+768], {%r1130, %r1129};
	add.s32 	%r497, %r480, 128;
	shr.s32 	%r498, %r497, 5;
	add.s32 	%r499, %r498, %r480;
	shl.b32 	%r500, %r499, 3;
	add.s32 	%r205, %r484, %r500;
	st.shared.v2.u32 	[%r205+1024], {%r1132, %r1131};
	add.s32 	%r501, %r480, 160;
	shr.s32 	%r502, %r501, 5;
	add.s32 	%r503, %r502, %r480;
	shl.b32 	%r504, %r503, 3;
	add.s32 	%r206, %r484, %r504;
	st.shared.v2.u32 	[%r206+1280], {%r1134, %r1133};
	add.s32 	%r505, %r480, 192;
	shr.s32 	%r506, %r505, 5;
	add.s32 	%r507, %r506, %r480;
	shl.b32 	%r508, %r507, 3;
	add.s32 	%r207, %r484, %r508;
	st.shared.v2.u32 	[%r207+1536], {%r1136, %r1135};
	add.s32 	%r509, %r480, 224;
	shr.s32 	%r510, %r509, 5;
	add.s32 	%r511, %r510, %r480;
	shl.b32 	%r512, %r511, 3;
	add.s32 	%r208, %r484, %r512;
	st.shared.v2.u32 	[%r208+1792], {%r1138, %r1137};
	bar.warp.sync 	-1;
	mad.lo.s32 	%r513, %r478, 7, %r480;
	shr.s32 	%r514, %r513, 5;
	add.s32 	%r515, %r514, %r513;
	shl.b32 	%r516, %r515, 3;
	add.s32 	%r209, %r484, %r516;
	ld.shared.v2.u32 	{%r1194, %r1193}, [%r209];
	add.s32 	%r517, %r513, 1;
	shr.s32 	%r518, %r517, 5;
	add.s32 	%r519, %r518, %r513;
	shl.b32 	%r520, %r519, 3;
	add.s32 	%r212, %r484, %r520;
	ld.shared.v2.u32 	{%r213, %r214}, [%r212+8];
	add.s32 	%r521, %r513, 2;
	shr.s32 	%r522, %r521, 5;
	add.s32 	%r523, %r522, %r513;
	shl.b32 	%r524, %r523, 3;
	add.s32 	%r215, %r484, %r524;
	ld.shared.v2.u32 	{%r216, %r217}, [%r215+16];
	add.s32 	%r525, %r513, 3;
	shr.s32 	%r526, %r525, 5;
	add.s32 	%r527, %r526, %r513;
	shl.b32 	%r528, %r527, 3;
	add.s32 	%r218, %r484, %r528;
	ld.shared.v2.u32 	{%r219, %r220}, [%r218+24];
	add.s32 	%r529, %r513, 4;
	shr.s32 	%r530, %r529, 5;
	add.s32 	%r531, %r530, %r513;
	shl.b32 	%r532, %r531, 3;
	add.s32 	%r221, %r484, %r532;
	ld.shared.v2.u32 	{%r222, %r223}, [%r221+32];
	add.s32 	%r533, %r513, 5;
	shr.s32 	%r534, %r533, 5;
	add.s32 	%r535, %r534, %r513;
	shl.b32 	%r536, %r535, 3;
	add.s32 	%r224, %r484, %r536;
	ld.shared.v2.u32 	{%r225, %r226}, [%r224+40];
	add.s32 	%r537, %r513, 6;
	shr.s32 	%r538, %r537, 5;
	add.s32 	%r539, %r538, %r513;
	shl.b32 	%r540, %r539, 3;
	add.s32 	%r227, %r484, %r540;
	ld.shared.v2.u32 	{%r228, %r229}, [%r227+48];
	add.s32 	%r541, %r513, 7;
	shr.s32 	%r542, %r541, 5;
	add.s32 	%r543, %r542, %r513;
	shl.b32 	%r544, %r543, 3;
	add.s32 	%r230, %r484, %r544;
	ld.shared.v2.u32 	{%r231, %r232}, [%r230+56];
	bar.sync 	0;
	// begin inline asm
	griddepcontrol.launch_dependents;
	// end inline asm
	or.b32  	%r545, %r200, 1;
	setp.ge.u32 	%p42, %r545, %r161;
	mov.u32 	%r1175, %r1193;
	mov.u32 	%r1176, %r1194;
	mov.u32 	%r1144, %r1194;
	mov.u32 	%r1143, %r1193;
	@%p42 bra 	$L__BB16_64;
	setp.lt.u32 	%p43, %r1194, %r213;
	max.u32 	%r1144, %r1194, %r213;
	selp.b32 	%r1143, %r214, %r1193, %p43;
	mov.u32 	%r1175, %r214;
	mov.u32 	%r1176, %r213;
$L__BB16_64:
	add.s32 	%r546, %r200, 2;
	setp.ge.u32 	%p44, %r546, %r161;
	mov.u32 	%r1148, %r1144;
	mov.u32 	%r1147, %r1143;
	@%p44 bra 	$L__BB16_66;
	setp.lt.u32 	%p45, %r1144, %r216;
	max.u32 	%r1148, %r1144, %r216;
	selp.b32 	%r1147, %r217, %r1143, %p45;
	mov.u32 	%r1143, %r217;
	mov.u32 	%r1144, %r216;
$L__BB16_66:
	add.s32 	%r547, %r200, 3;
	setp.ge.u32 	%p46, %r547, %r161;
	mov.u32 	%r1152, %r1148;
	mov.u32 	%r1151, %r1147;
	@%p46 bra 	$L__BB16_68;
	setp.lt.u32 	%p47, %r1148, %r219;
	max.u32 	%r1152, %r1148, %r219;
	selp.b32 	%r1151, %r220, %r1147, %p47;
	mov.u32 	%r1147, %r220;
	mov.u32 	%r1148, %r219;
$L__BB16_68:
	add.s32 	%r548, %r200, 4;
	setp.ge.u32 	%p48, %r548, %r161;
	mov.u32 	%r1156, %r1152;
	mov.u32 	%r1155, %r1151;
	@%p48 bra 	$L__BB16_70;
	setp.lt.u32 	%p49, %r1152, %r222;
	max.u32 	%r1156, %r1152, %r222;
	selp.b32 	%r1155, %r223, %r1151, %p49;
	mov.u32 	%r1151, %r223;
	mov.u32 	%r1152, %r222;
$L__BB16_70:
	add.s32 	%r549, %r200, 5;
	setp.ge.u32 	%p50, %r549, %r161;
	mov.u32 	%r1160, %r1156;
	mov.u32 	%r1159, %r1155;
	@%p50 bra 	$L__BB16_72;
	setp.lt.u32 	%p51, %r1156, %r225;
	max.u32 	%r1160, %r1156, %r225;
	selp.b32 	%r1159, %r226, %r1155, %p51;
	mov.u32 	%r1155, %r226;
	mov.u32 	%r1156, %r225;
$L__BB16_72:
	add.s32 	%r550, %r200, 6;
	setp.ge.u32 	%p52, %r550, %r161;
	mov.u32 	%r1161, %r1160;
	mov.u32 	%r1162, %r1159;
	@%p52 bra 	$L__BB16_74;
	setp.lt.u32 	%p53, %r1160, %r228;
	max.u32 	%r1161, %r1160, %r228;
	selp.b32 	%r1162, %r229, %r1159, %p53;
	mov.u32 	%r1159, %r229;
	mov.u32 	%r1160, %r228;
$L__BB16_74:
	add.s32 	%r551, %r200, 7;
	setp.lt.u32 	%p54, %r551, %r161;
	selp.b32 	%r1179, %r232, %r1162, %p54;
	selp.b32 	%r1180, %r231, %r1161, %p54;
	setp.ge.u32 	%p55, %r200, %r161;
	@%p55 bra 	$L__BB16_76;
	setp.lt.u32 	%p56, %r1176, %r1194;
	selp.b32 	%r552, %r1193, %r1175, %p56;
	max.u32 	%r553, %r1176, %r1194;
	selp.b32 	%r554, %r1175, %r1193, %p56;
	min.u32 	%r555, %r1176, %r1194;
	setp.lt.u32 	%p57, %r1148, %r1144;
	selp.b32 	%r556, %r1143, %r1147, %p57;
	max.u32 	%r557, %r1148, %r1144;
	selp.b32 	%r558, %r1147, %r1143, %p57;
	min.u32 	%r559, %r1148, %r1144;
	setp.lt.u32 	%p58, %r1156, %r1152;
	selp.b32 	%r560, %r1151, %r1155, %p58;
	max.u32 	%r561, %r1156, %r1152;
	selp.b32 	%r562, %r1155, %r1151, %p58;
	min.u32 	%r563, %r1156, %r1152;
	setp.lt.u32 	%p59, %r1180, %r1160;
	selp.b32 	%r564, %r1159, %r1179, %p59;
	max.u32 	%r565, %r1180, %r1160;
	selp.b32 	%r566, %r1179, %r1159, %p59;
	min.u32 	%r567, %r1180, %r1160;
	setp.lt.u32 	%p60, %r559, %r553;
	selp.b32 	%r568, %r552, %r558, %p60;
	max.u32 	%r569, %r559, %r553;
	selp.b32 	%r570, %r558, %r552, %p60;
	min.u32 	%r571, %r559, %r553;
	setp.lt.u32 	%p61, %r563, %r557;
	selp.b32 	%r572, %r556, %r562, %p61;
	max.u32 	%r573, %r563, %r557;
	selp.b32 	%r574, %r562, %r556, %p61;
	min.u32 	%r575, %r563, %r557;
	setp.lt.u32 	%p62, %r567, %r561;
	selp.b32 	%r576, %r560, %r566, %p62;
	max.u32 	%r577, %r567, %r561;
	selp.b32 	%r578, %r566, %r560, %p62;
	min.u32 	%r579, %r567, %r561;
	setp.lt.u32 	%p63, %r559, %r555;
	selp.b32 	%r580, %r554, %r570, %p63;
	selp.b32 	%r581, %r555, %r571, %p63;
	selp.b32 	%r582, %r570, %r554, %p63;
	selp.b32 	%r583, %r571, %r555, %p63;
	setp.lt.u32 	%p64, %r575, %r569;
	selp.b32 	%r584, %r568, %r574, %p64;
	max.u32 	%r585, %r575, %r569;
	selp.b32 	%r586, %r574, %r568, %p64;
	min.u32 	%r587, %r575, %r569;
	setp.lt.u32 	%p65, %r579, %r573;
	selp.b32 	%r588, %r572, %r578, %p65;
	max.u32 	%r589, %r579, %r573;
	selp.b32 	%r590, %r578, %r572, %p65;
	min.u32 	%r591, %r579, %r573;
	setp.gt.u32 	%p66, %r561, %r565;
	selp.b32 	%r592, %r576, %r564, %p66;
	selp.b32 	%r593, %r577, %r565, %p66;
	selp.b32 	%r594, %r564, %r576, %p66;
	selp.b32 	%r595, %r565, %r577, %p66;
	setp.lt.u32 	%p67, %r587, %r581;
	selp.b32 	%r596, %r580, %r586, %p67;
	max.u32 	%r597, %r587, %r581;
	selp.b32 	%r598, %r586, %r580, %p67;
	min.u32 	%r599, %r587, %r581;
	setp.lt.u32 	%p68, %r591, %r585;
	selp.b32 	%r600, %r584, %r590, %p68;
	max.u32 	%r601, %r591, %r585;
	selp.b32 	%r602, %r590, %r584, %p68;
	min.u32 	%r603, %r591, %r585;
	setp.lt.u32 	%p69, %r595, %r589;
	selp.b32 	%r604, %r588, %r594, %p69;
	max.u32 	%r605, %r595, %r589;
	selp.b32 	%r606, %r594, %r588, %p69;
	min.u32 	%r607, %r595, %r589;
	setp.lt.u32 	%p70, %r599, %r583;
	selp.b32 	%r608, %r582, %r598, %p70;
	max.u32 	%r609, %r599, %r583;
	selp.b32 	%r610, %r598, %r582, %p70;
	min.u32 	%r611, %r599, %r583;
	setp.lt.u32 	%p71, %r603, %r597;
	selp.b32 	%r612, %r596, %r602, %p71;
	max.u32 	%r613, %r603, %r597;
	selp.b32 	%r614, %r602, %r596, %p71;
	min.u32 	%r615, %r603, %r597;
	setp.lt.u32 	%p72, %r607, %r601;
	selp.b32 	%r616, %r600, %r606, %p72;
	max.u32 	%r617, %r607, %r601;
	selp.b32 	%r618, %r606, %r600, %p72;
	min.u32 	%r619, %r607, %r601;
	setp.lt.u32 	%p73, %r593, %r605;
	selp.b32 	%r620, %r604, %r592, %p73;
	max.u32 	%r621, %r593, %r605;
	selp.b32 	%r622, %r592, %r604, %p73;
	min.u32 	%r623, %r593, %r605;
	setp.lt.u32 	%p74, %r615, %r609;
	selp.b32 	%r624, %r608, %r614, %p74;
	max.u32 	%r625, %r615, %r609;
	selp.b32 	%r626, %r614, %r608, %p74;
	min.u32 	%r627, %r615, %r609;
	setp.lt.u32 	%p75, %r619, %r613;
	selp.b32 	%r628, %r612, %r618, %p75;
	max.u32 	%r629, %r619, %r613;
	selp.b32 	%r630, %r618, %r612, %p75;
	min.u32 	%r631, %r619, %r613;
	setp.lt.u32 	%p76, %r623, %r617;
	selp.b32 	%r632, %r616, %r622, %p76;
	max.u32 	%r633, %r623, %r617;
	selp.b32 	%r634, %r622, %r616, %p76;
	min.u32 	%r635, %r623, %r617;
	setp.lt.u32 	%p77, %r615, %r611;
	selp.b32 	%r636, %r610, %r626, %p77;
	selp.b32 	%r637, %r611, %r627, %p77;
	selp.b32 	%r1193, %r626, %r610, %p77;
	selp.b32 	%r1194, %r627, %r611, %p77;
	setp.lt.u32 	%p78, %r631, %r625;
	selp.b32 	%r638, %r624, %r630, %p78;
	max.u32 	%r639, %r631, %r625;
	selp.b32 	%r640, %r630, %r624, %p78;
	min.u32 	%r641, %r631, %r625;
	setp.lt.u32 	%p79, %r635, %r629;
	selp.b32 	%r642, %r628, %r634, %p79;
	max.u32 	%r643, %r635, %r629;
	selp.b32 	%r644, %r634, %r628, %p79;
	min.u32 	%r645, %r635, %r629;
	setp.gt.u32 	%p80, %r617, %r621;
	selp.b32 	%r1179, %r632, %r620, %p80;
	selp.b32 	%r1180, %r633, %r621, %p80;
	selp.b32 	%r646, %r620, %r632, %p80;
	selp.b32 	%r647, %r621, %r633, %p80;
	setp.lt.u32 	%p81, %r641, %r637;
	selp.b32 	%r1143, %r636, %r640, %p81;
	max.u32 	%r1144, %r641, %r637;
	selp.b32 	%r1175, %r640, %r636, %p81;
	min.u32 	%r1176, %r641, %r637;
	setp.lt.u32 	%p82, %r645, %r639;
	selp.b32 	%r1151, %r638, %r644, %p82;
	max.u32 	%r1152, %r645, %r639;
	selp.b32 	%r1147, %r644, %r638, %p82;
	min.u32 	%r1148, %r645, %r639;
	setp.lt.u32 	%p83, %r647, %r643;
	selp.b32 	%r1159, %r642, %r646, %p83;
	max.u32 	%r1160, %r647, %r643;
	selp.b32 	%r1155, %r646, %r642, %p83;
	min.u32 	%r1156, %r647, %r643;
$L__BB16_76:
	mov.b32 	%r1195, 2;
$L__BB16_77:
	bar.sync 	0;
	add.s32 	%r649, %r1195, -1;
	shl.b32 	%r650, %r162, 6;
	mov.u32 	%r651, _ZZN3cub18CUB_300001_SM_10006detail10merge_sort30DeviceMergeSortBlockSortKernelINS2_10policy_hubIN6thrust24THRUST_300001_SM_1000_NS6detail15normal_iteratorINS6_10device_ptrI12BisectionKeyEEEEE9Policy600ESC_PNS0_8NullTypeESC_SG_j19BisectionKeyCompareSA_SF_EEvbT0_T1_T2_T3_T4_PT6_PT7_T5_NS1_7vsmem_tEE19static_temp_storage;
	add.s32 	%r652, %r651, %r650;
	st.shared.v4.u32 	[%r652], {%r1194, %r1193, %r1176, %r1175};
	st.shared.v4.u32 	[%r652+16], {%r1144, %r1143, %r1148, %r1147};
	st.shared.v4.u32 	[%r652+32], {%r1152, %r1151, %r1156, %r1155};
	st.shared.v4.u32 	[%r652+48], {%r1160, %r1159, %r1180, %r1179};
	bar.sync 	0;
	neg.s32 	%r653, %r1195;
	and.b32  	%r654, %r162, %r653;
	shl.b32 	%r655, %r654, 3;
	shl.b32 	%r656, %r1195, 2;
	and.b32  	%r657, %r649, %r162;
	shl.b32 	%r658, %r657, 3;
	min.s32 	%r320, %r658, %r161;
	min.s32 	%r321, %r655, %r161;
	add.s32 	%r659, %r321, %r656;
	min.s32 	%r322, %r659, %r161;
	add.s32 	%r660, %r322, %r656;
	min.s32 	%r323, %r660, %r161;
	sub.s32 	%r661, %r322, %r321;
	sub.s32 	%r662, %r323, %r322;
	setp.lt.s32 	%p84, %r320, %r662;
	sub.s32 	%r663, %r320, %r662;
	selp.b32 	%r1198, 0, %r663, %p84;
	min.s32 	%r1196, %r661, %r320;
	setp.ge.s32 	%p85, %r1198, %r1196;
	@%p85 bra 	$L__BB16_79;
$L__BB16_78:
	sub.s32 	%r664, %r1196, %r1198;
	shr.u32 	%r665, %r664, 31;
	add.s32 	%r666, %r664, %r665;
	shr.s32 	%r667, %r666, 1;
	add.s32 	%r668, %r667, %r1198;
	add.s32 	%r669, %r668, %r321;
	shl.b32 	%r670, %r669, 3;
	add.s32 	%r672, %r651, %r670;
	ld.shared.u32 	%r673, [%r672];
	not.b32 	%r674, %r668;
	add.s32 	%r675, %r322, %r320;
	add.s32 	%r676, %r675, %r674;
	shl.b32 	%r677, %r676, 3;
	add.s32 	%r678, %r651, %r677;
	ld.shared.u32 	%r679, [%r678];
	setp.lt.u32 	%p86, %r679, %r673;
	add.s32 	%r680, %r668, 1;
	selp.b32 	%r1198, %r1198, %r680, %p86;
	selp.b32 	%r1196, %r668, %r1196, %p86;
	setp.lt.s32 	%p87, %r1198, %r1196;
	@%p87 bra 	$L__BB16_78;
$L__BB16_79:
	add.s32 	%r331, %r1198, %r321;
	add.s32 	%r681, %r322, %r320;
	sub.s32 	%r332, %r681, %r1198;
	shl.b32 	%r682, %r331, 3;
	add.s32 	%r333, %r651, %r682;
	ld.shared.v2.u32 	{%r1205, %r1206}, [%r333];
	shl.b32 	%r684, %r332, 3;
	add.s32 	%r336, %r651, %r684;
	ld.shared.v2.u32 	{%r1199, %r1200}, [%r336];
	setp.ge.s32 	%p89, %r332, %r323;
	mov.pred 	%p228, 0;
	@%p89 bra 	$L__BB16_81;
	setp.ge.s32 	%p90, %r331, %r322;
	setp.lt.u32 	%p91, %r1199, %r1205;
	or.pred  	%p228, %p90, %p91;
$L__BB16_81:
	selp.b32 	%r1193, %r1200, %r1206, %p228;
	selp.b32 	%r1194, %r1199, %r1205, %p228;
	selp.u32 	%r685, 1, 0, %p228;
	add.s32 	%r341, %r332, %r685;
	not.pred 	%p92, %p228;
	selp.u32 	%r686, 1, 0, %p92;
	add.s32 	%r342, %r331, %r686;
	@%p92 bra 	$L__BB16_83;
	ld.shared.v2.u32 	{%r1199, %r1200}, [%r336+8];
	bra.uni 	$L__BB16_84;
$L__BB16_83:
	ld.shared.v2.u32 	{%r1205, %r1206}, [%r333+8];
$L__BB16_84:
	setp.ge.s32 	%p94, %r341, %r323;
	mov.pred 	%p229, 0;
	@%p94 bra 	$L__BB16_86;
	setp.ge.s32 	%p95, %r342, %r322;
	setp.lt.u32 	%p96, %r1199, %r1205;
	or.pred  	%p229, %p95, %p96;
$L__BB16_86:
	selp.b32 	%r1175, %r1200, %r1206, %p229;
	selp.b32 	%r1176, %r1199, %r1205, %p229;
	selp.u32 	%r687, 1, 0, %p229;
	add.s32 	%r353, %r341, %r687;
	not.pred 	%p97, %p229;
	selp.u32 	%r688, 1, 0, %p97;
	add.s32 	%r354, %r342, %r688;
	@%p229 bra 	$L__BB16_88;
	shl.b32 	%r689, %r354, 3;
	add.s32 	%r691, %r651, %r689;
	ld.shared.v2.u32 	{%r1205, %r1206}, [%r691];
	bra.uni 	$L__BB16_89;
$L__BB16_88:
	shl.b32 	%r692, %r353, 3;
	add.s32 	%r694, %r651, %r692;
	ld.shared.v2.u32 	{%r1199, %r1200}, [%r694];
$L__BB16_89:
	setp.ge.s32 	%p99, %r353, %r323;
	mov.pred 	%p230, 0;
	@%p99 bra 	$L__BB16_91;
	setp.ge.s32 	%p100, %r354, %r322;
	setp.lt.u32 	%p101, %r1199, %r1205;
	or.pred  	%p230, %p100, %p101;
$L__BB16_91:
	selp.b32 	%r1143, %r1200, %r1206, %p230;
	selp.b32 	%r1144, %r1199, %r1205, %p230;
	selp.u32 	%r695, 1, 0, %p230;
	add.s32 	%r365, %r353, %r695;
	not.pred 	%p102, %p230;
	selp.u32 	%r696, 1, 0, %p102;
	add.s32 	%r366, %r354, %r696;
	@%p230 bra 	$L__BB16_93;
	shl.b32 	%r697, %r366, 3;
	mov.u32 	%r698, _ZZN3cub18CUB_300001_SM_10006detail10merge_sort30DeviceMergeSortBlockSortKernelINS2_10policy_hubIN6thrust24THRUST_300001_SM_1000_NS6detail15normal_iteratorINS6_10device_ptrI12BisectionKeyEEEEE9Policy600ESC_PNS0_8NullTypeESC_SG_j19BisectionKeyCompareSA_SF_EEvbT0_T1_T2_T3_T4_PT6_PT7_T5_NS1_7vsmem_tEE19static_temp_storage;
	add.s32 	%r699, %r698, %r697;
	ld.shared.v2.u32 	{%r1205, %r1206}, [%r699];
	bra.uni 	$L__BB16_94;
$L__BB16_93:
	shl.b32 	%r700, %r365, 3;
	mov.u32 	%r701, _ZZN3cub18CUB_300001_SM_10006detail10merge_sort30DeviceMergeSortBlockSortKernelINS2_10policy_hubIN6thrust24THRUST_300001_SM_1000_NS6detail15normal_iteratorINS6_10device_ptrI12BisectionKeyEEEEE9Policy600ESC_PNS0_8NullTypeESC_SG_j19BisectionKeyCompareSA_SF_EEvbT0_T1_T2_T3_T4_PT6_PT7_T5_NS1_7vsmem_tEE19static_temp_storage;
	add.s32 	%r702, %r701, %r700;
	ld.shared.v2.u32 	{%r1199, %r1200}, [%r702];
$L__BB16_94:
	setp.ge.s32 	%p104, %r365, %r323;
	mov.pred 	%p231, 0;
	@%p104 bra 	$L__BB16_96;
	setp.ge.s32 	%p105, %r366, %r322;
	setp.lt.u32 	%p106, %r1199, %r1205;
	or.pred  	%p231, %p105, %p106;
$L__BB16_96:
	selp.b32 	%r1147, %r1200, %r1206, %p231;
	selp.b32 	%r1148, %r1199, %r1205, %p231;
	selp.u32 	%r703, 1, 0, %p231;
	add.s32 	%r377, %r365, %r703;
	not.pred 	%p107, %p231;
	selp.u32 	%r704, 1, 0, %p107;
	add.s32 	%r378, %r366, %r704;
	@%p231 bra 	$L__BB16_98;
	shl.b32 	%r705, %r378, 3;
	mov.u32 	%r706, _ZZN3cub18CUB_300001_SM_10006detail10merge_sort30DeviceMergeSortBlockSortKernelINS2_10policy_hubIN6thrust24THRUST_300001_SM_1000_NS6detail15normal_iteratorINS6_10device_ptrI12BisectionKeyEEEEE9Policy600ESC_PNS0_8NullTypeESC_SG_j19BisectionKeyCompareSA_SF_EEvbT0_T1_T2_T3_T4_PT6_PT7_T5_NS1_7vsmem_tEE19static_temp_storage;
	add.s32 	%r707, %r706, %r705;
	ld.shared.v2.u32 	{%r1205, %r1206}, [%r707];
	bra.uni 	$L__BB16_99;
$L__BB16_98:
	shl.b32 	%r708, %r377, 3;
	mov.u32 	%r709, _ZZN3cub18CUB_300001_SM_10006detail10merge_sort30DeviceMergeSortBlockSortKernelINS2_10policy_hubIN6thrust24THRUST_300001_SM_1000_NS6detail15normal_iteratorINS6_10device_ptrI12BisectionKeyEEEEE9Policy600ESC_PNS0_8NullTypeESC_SG_j19BisectionKeyCompareSA_SF_EEvbT0_T1_T2_T3_T4_PT6_PT7_T5_NS1_7vsmem_tEE19static_temp_storage;
	add.s32 	%r710, %r709, %r708;
	ld.shared.v2.u32 	{%r1199, %r1200}, [%r710];
$L__BB16_99:
	setp.ge.s32 	%p109, %r377, %r323;
	mov.pred 	%p232, 0;
	@%p109 bra 	$L__BB16_101;
	setp.ge.s32 	%p110, %r378, %r322;
	setp.lt.u32 	%p111, %r1199, %r1205;
	or.pred  	%p232, %p110, %p111;
$L__BB16_101:
	selp.b32 	%r1151, %r1200, %r1206, %p232;
	selp.b32 	%r1152, %r1199, %r1205, %p232;
	selp.u32 	%r711, 1, 0, %p232;
	add.s32 	%r389, %r377, %r711;
	not.pred 	%p112, %p232;
	selp.u32 	%r712, 1, 0, %p112;
	add.s32 	%r390, %r378, %r712;
	@%p232 bra 	$L__BB16_103;
	shl.b32 	%r713, %r390, 3;
	mov.u32 	%r714, _ZZN3cub18CUB_300001_SM_10006detail10merge_sort30DeviceMergeSortBlockSortKernelINS2_10policy_hubIN6thrust24THRUST_300001_SM_1000_NS6detail15normal_iteratorINS6_10device_ptrI12BisectionKeyEEEEE9Policy600ESC_PNS0_8NullTypeESC_SG_j19BisectionKeyCompareSA_SF_EEvbT0_T1_T2_T3_T4_PT6_PT7_T5_NS1_7vsmem_tEE19static_temp_storage;
	add.s32 	%r715, %r714, %r713;
	ld.shared.v2.u32 	{%r1205, %r1206}, [%r715];
	bra.uni 	$L__BB16_104;
$L__BB16_103:
	shl.b32 	%r716, %r389, 3;
	mov.u32 	%r717, _ZZN3cub18CUB_300001_SM_10006detail10merge_sort30DeviceMergeSortBlockSortKernelINS2_10policy_hubIN6thrust24THRUST_300001_SM_1000_NS6detail15normal_iteratorINS6_10device_ptrI12BisectionKeyEEEEE9Policy600ESC_PNS0_8NullTypeESC_SG_j19BisectionKeyCompareSA_SF_EEvbT0_T1_T2_T3_T4_PT6_PT7_T5_NS1_7vsmem_tEE19static_temp_storage;
	add.s32 	%r718, %r717, %r716;
	ld.shared.v2.u32 	{%r1199, %r1200}, [%r718];
$L__BB16_104:
	setp.ge.s32 	%p114, %r389, %r323;
	mov.pred 	%p233, 0;
	@%p114 bra 	$L__BB16_106;
	setp.ge.s32 	%p115, %r390, %r322;
	setp.lt.u32 	%p116, %r1199, %r1205;
	or.pred  	%p233, %p115, %p116;
$L__BB16_106:
	selp.b32 	%r1155, %r1200, %r1206, %p233;
	selp.b32 	%r1156, %r1199, %r1205, %p233;
	selp.u32 	%r719, 1, 0, %p233;
	add.s32 	%r401, %r389, %r719;
	not.pred 	%p117, %p233;
	selp.u32 	%r720, 1, 0, %p117;
	add.s32 	%r402, %r390, %r720;
	@%p233 bra 	$L__BB16_108;
	shl.b32 	%r721, %r402, 3;
	mov.u32 	%r722, _ZZN3cub18CUB_300001_SM_10006detail10merge_sort30DeviceMergeSortBlockSortKernelINS2_10policy_hubIN6thrust24THRUST_300001_SM_1000_NS6detail15normal_iteratorINS6_10device_ptrI12BisectionKeyEEEEE9Policy600ESC_PNS0_8NullTypeESC_SG_j19BisectionKeyCompareSA_SF_EEvbT0_T1_T2_T3_T4_PT6_PT7_T5_NS1_7vsmem_tEE19static_temp_storage;
	add.s32 	%r723, %r722, %r721;
	ld.shared.v2.u32 	{%r1205, %r1206}, [%r723];
	bra.uni 	$L__BB16_109;
$L__BB16_108:
	shl.b32 	%r724, %r401, 3;
	mov.u32 	%r725, _ZZN3cub18CUB_300001_SM_10006detail10merge_sort30DeviceMergeSortBlockSortKernelINS2_10policy_hubIN6thrust24THRUST_300001_SM_1000_NS6detail15normal_iteratorINS6_10device_ptrI12BisectionKeyEEEEE9Policy600ESC_PNS0_8NullTypeESC_SG_j19BisectionKeyCompareSA_SF_EEvbT0_T1_T2_T3_T4_PT6_PT7_T5_NS1_7vsmem_tEE19static_temp_storage;
	add.s32 	%r726, %r725, %r724;
	ld.shared.v2.u32 	{%r1199, %r1200}, [%r726];
$L__BB16_109:
	setp.ge.s32 	%p119, %r401, %r323;
	mov.pred 	%p234, 0;
	@%p119 bra 	$L__BB16_111;
	setp.ge.s32 	%p120, %r402, %r322;
	setp.lt.u32 	%p121, %r1199, %r1205;
	or.pred  	%p234, %p120, %p121;
$L__BB16_111:
	selp.b32 	%r1159, %r1200, %r1206, %p234;
	selp.b32 	%r1160, %r1199, %r1205, %p234;
	selp.u32 	%r727, 1, 0, %p234;
	add.s32 	%r413, %r401, %r727;
	not.pred 	%p122, %p234;
	selp.u32 	%r728, 1, 0, %p122;
	add.s32 	%r414, %r402, %r728;
	@%p234 bra 	$L__BB16_113;
	shl.b32 	%r729, %r414, 3;
	mov.u32 	%r730, _ZZN3cub18CUB_300001_SM_10006detail10merge_sort30DeviceMergeSortBlockSortKernelINS2_10policy_hubIN6thrust24THRUST_300001_SM_1000_NS6detail15normal_iteratorINS6_10device_ptrI12BisectionKeyEEEEE9Policy600ESC_PNS0_8NullTypeESC_SG_j19BisectionKeyCompareSA_SF_EEvbT0_T1_T2_T3_T4_PT6_PT7_T5_NS1_7vsmem_tEE19static_temp_storage;
	add.s32 	%r731, %r730, %r729;
	ld.shared.v2.u32 	{%r1205, %r1206}, [%r731];
	bra.uni 	$L__BB16_114;
$L__BB16_113:
	shl.b32 	%r732, %r413, 3;
	mov.u32 	%r733, _ZZN3cub18CUB_300001_SM_10006detail10merge_sort30DeviceMergeSortBlockSortKernelINS2_10policy_hubIN6thrust24THRUST_300001_SM_1000_NS6detail15normal_iteratorINS6_10device_ptrI12BisectionKeyEEEEE9Policy600ESC_PNS0_8NullTypeESC_SG_j19BisectionKeyCompareSA_SF_EEvbT0_T1_T2_T3_T4_PT6_PT7_T5_NS1_7vsmem_tEE19static_temp_storage;
	add.s32 	%r734, %r733, %r732;
	ld.shared.v2.u32 	{%r1199, %r1200}, [%r734];
$L__BB16_114:
	setp.ge.s32 	%p124, %r413, %r323;
	mov.pred 	%p235, 0;
	@%p124 bra 	$L__BB16_116;
	setp.ge.s32 	%p125, %r414, %r322;
	setp.lt.u32 	%p126, %r1199, %r1205;
	or.pred  	%p235, %p125, %p126;
$L__BB16_116:
	selp.b32 	%r1179, %r1200, %r1206, %p235;
	selp.b32 	%r1180, %r1199, %r1205, %p235;
	shl.b32 	%r425, %r1195, 1;
	setp.lt.u32 	%p127, %r1195, 129;
	mov.u32 	%r1195, %r425;
	@%p127 bra 	$L__BB16_77;
	ld.param.s8 	%rs2, [_ZN3cub18CUB_300001_SM_10006detail10merge_sort30DeviceMergeSortBlockSortKernelINS2_10policy_hubIN6thrust24THRUST_300001_SM_1000_NS6detail15normal_iteratorINS6_10device_ptrI12BisectionKeyEEEEE9Policy600ESC_PNS0_8NullTypeESC_SG_j19BisectionKeyCompareSA_SF_EEvbT0_T1_T2_T3_T4_PT6_PT7_T5_NS1_7vsmem_tE_param_0];
	add.s32 	%r426, %r165, 96;
	add.s32 	%r427, %r165, 128;
	add.s32 	%r428, %r165, 160;
	add.s32 	%r429, %r165, 224;
	bar.sync 	0;
	setp.eq.s16 	%p128, %rs2, 0;
	@%p128 bra 	$L__BB16_136;
	st.shared.v2.u32 	[%r209], {%r1194, %r1193};
	st.shared.v2.u32 	[%r212+8], {%r1176, %r1175};
	st.shared.v2.u32 	[%r215+16], {%r1144, %r1143};
	st.shared.v2.u32 	[%r218+24], {%r1148, %r1147};
	st.shared.v2.u32 	[%r221+32], {%r1152, %r1151};
	st.shared.v2.u32 	[%r224+40], {%r1156, %r1155};
	st.shared.v2.u32 	[%r227+48], {%r1160, %r1159};
	st.shared.v2.u32 	[%r230+56], {%r1180, %r1179};
	bar.warp.sync 	-1;
	ld.shared.v2.u32 	{%r430, %r431}, [%r201];
	ld.shared.v2.u32 	{%r432, %r433}, [%r202+256];
	ld.shared.v2.u32 	{%r434, %r435}, [%r203+512];
	ld.shared.v2.u32 	{%r436, %r437}, [%r204+768];
	ld.shared.v2.u32 	{%r438, %r439}, [%r205+1024];
	ld.shared.v2.u32 	{%r440, %r441}, [%r206+1280];
	ld.shared.v2.u32 	{%r442, %r443}, [%r207+1536];
	ld.shared.v2.u32 	{%r444, %r445}, [%r208+1792];
	setp.eq.s32 	%p129, %r162, 0;
	@%p129 bra 	$L__BB16_119;
	bra.uni 	$L__BB16_120;
$L__BB16_119:
	st.volatile.shared.u32 	[_ZZN3cub18CUB_300001_SM_10006detail10merge_sort30DeviceMergeSortBlockSortKernelINS2_10policy_hubIN6thrust24THRUST_300001_SM_1000_NS6detail15normal_iteratorINS6_10device_ptrI12BisectionKeyEEEEE9Policy600ESC_PNS0_8NullTypeESC_SG_j19BisectionKeyCompareSA_SF_EEvbT0_T1_T2_T3_T4_PT6_PT7_T5_NS1_7vsmem_tEE19static_temp_storage+16896], %r161;
$L__BB16_120:
	bar.sync 	0;
	ld.volatile.shared.u32 	%r462, [_ZZN3cub18CUB_300001_SM_10006detail10merge_sort30DeviceMergeSortBlockSortKernelINS2_10policy_hubIN6thrust24THRUST_300001_SM_1000_NS6detail15normal_iteratorINS6_10device_ptrI12BisectionKeyEEEEE9Policy600ESC_PNS0_8NullTypeESC_SG_j19BisectionKeyCompareSA_SF_EEvbT0_T1_T2_T3_T4_PT6_PT7_T5_NS1_7vsmem_tEE19static_temp_storage+16896];
	mov.u32 	%r735, %tid.x;
	shl.b32 	%r736, %r735, 3;
	and.b32  	%r737, %r736, 7936;
	cvt.u64.u32 	%rd13, %r737;
	and.b32  	%r738, %r735, 31;
	mov.u32 	%r739, %ctaid.x;
	shl.b32 	%r740, %r739, 11;
	or.b32  	%r741, %r738, %r740;
	cvt.u64.u32 	%rd14, %r741;
	add.s64 	%rd15, %rd14, %rd13;
	setp.ge.s32 	%p130, %r165, %r462;
	shl.b64 	%rd16, %rd15, 3;
	add.s64 	%rd5, %rd2, %rd16;
	@%p130 bra 	$L__BB16_122;
	st.global.v2.u32 	[%rd5], {%r430, %r431};
$L__BB16_122:
	setp.ge.s32 	%p131, %r170, %r462;
	@%p131 bra 	$L__BB16_124;
	st.global.v2.u32 	[%rd5+256], {%r432, %r433};
$L__BB16_124:
	or.b32  	%r746, %r737, %r738;
	or.b32  	%r747, %r746, 64;
	setp.ge.s32 	%p132, %r747, %r462;
	@%p132 bra 	$L__BB16_126;
	st.global.v2.u32 	[%rd5+512], {%r434, %r435};
$L__BB16_126:
	setp.ge.s32 	%p133, %r426, %r462;
	@%p133 bra 	$L__BB16_128;
	st.global.v2.u32 	[%rd5+768], {%r436, %r437};
$L__BB16_128:
	setp.ge.s32 	%p134, %r427, %r462;
	@%p134 bra 	$L__BB16_130;
	st.global.v2.u32 	[%rd5+1024], {%r438, %r439};
$L__BB16_130:
	setp.ge.s32 	%p135, %r428, %r462;
	@%p135 bra 	$L__BB16_132;
	st.global.v2.u32 	[%rd5+1280], {%r440, %r441};
$L__BB16_132:
	setp.ge.s32 	%p136, %r191, %r462;
	@%p136 bra 	$L__BB16_134;
	st.global.v2.u32 	[%rd5+1536], {%r442, %r443};
$L__BB16_134:
	setp.ge.s32 	%p137, %r429, %r462;
	@%p137 bra 	$L__BB16_154;
	st.global.v2.u32 	[%rd5+1792], {%r444, %r445};
	bra.uni 	$L__BB16_154;
$L__BB16_136:
	st.shared.v2.u32 	[%r209], {%r1194, %r1193};
	st.shared.v2.u32 	[%r212+8], {%r1176, %r1175};
	st.shared.v2.u32 	[%r215+16], {%r1144, %r1143};
	st.shared.v2.u32 	[%r218+24], {%r1148, %r1147};
	st.shared.v2.u32 	[%r221+32], {%r1152, %r1151};
	st.shared.v2.u32 	[%r224+40], {%r1156, %r1155};
	st.shared.v2.u32 	[%r227+48], {%r1160, %r1159};
	st.shared.v2.u32 	[%r230+56], {%r1180, %r1179};
	bar.warp.sync 	-1;
	ld.shared.v2.u32 	{%r446, %r447}, [%r201];
	ld.shared.v2.u32 	{%r448, %r449}, [%r202+256];
	ld.shared.v2.u32 	{%r450, %r451}, [%r203+512];
	ld.shared.v2.u32 	{%r452, %r453}, [%r204+768];
	ld.shared.v2.u32 	{%r454, %r455}, [%r205+1024];
	ld.shared.v2.u32 	{%r456, %r457}, [%r206+1280];
	ld.shared.v2.u32 	{%r458, %r459}, [%r207+1536];
	ld.shared.v2.u32 	{%r460, %r461}, [%r208+1792];
	setp.eq.s32 	%p138, %r162, 0;
	@%p138 bra 	$L__BB16_137;
	bra.uni 	$L__BB16_138;
$L__BB16_137:
	st.volatile.shared.u32 	[_ZZN3cub18CUB_300001_SM_10006detail10merge_sort30DeviceMergeSortBlockSortKernelINS2_10policy_hubIN6thrust24THRUST_300001_SM_1000_NS6detail15normal_iteratorINS6_10device_ptrI12BisectionKeyEEEEE9Policy600ESC_PNS0_8NullTypeESC_SG_j19BisectionKeyCompareSA_SF_EEvbT0_T1_T2_T3_T4_PT6_PT7_T5_NS1_7vsmem_tEE19static_temp_storage+16896], %r161;
$L__BB16_138:
	ld.param.u64 	%rd34, [_ZN3cub18CUB_300001_SM_10006detail10merge_sort30DeviceMergeSortBlockSortKernelINS2_10policy_hubIN6thrust24THRUST_300001_SM_1000_NS6detail15normal_iteratorINS6_10device_ptrI12BisectionKeyEEEEE9Policy600ESC_PNS0_8NullTypeESC_SG_j19BisectionKeyCompareSA_SF_EEvbT0_T1_T2_T3_T4_PT6_PT7_T5_NS1_7vsmem_tE_param_6];
	bar.sync 	0;
	ld.volatile.shared.u32 	%r463, [_ZZN3cub18CUB_300001_SM_10006detail10merge_sort30DeviceMergeSortBlockSortKernelINS2_10policy_hubIN6thrust24THRUST_300001_SM_1000_NS6detail15normal_iteratorINS6_10device_ptrI12BisectionKeyEEEEE9Policy600ESC_PNS0_8NullTypeESC_SG_j19BisectionKeyCompareSA_SF_EEvbT0_T1_T2_T3_T4_PT6_PT7_T5_NS1_7vsmem_tEE19static_temp_storage+16896];
	setp.ge.s32 	%p139, %r165, %r463;
	cvt.u64.u32 	%rd17, %r165;
	mov.u32 	%r748, %ctaid.x;
	shl.b32 	%r749, %r748, 11;
	cvt.u64.u32 	%rd18, %r749;
	add.s64 	%rd19, %rd17, %rd18;
	cvta.to.global.u64 	%rd20, %rd34;
	shl.b64 	%rd21, %rd19, 3;
	add.s64 	%rd6, %rd20, %rd21;
	@%p139 bra 	$L__BB16_140;
	st.global.v2.u32 	[%rd6], {%r446, %r447};
$L__BB16_140:
	setp.ge.s32 	%p140, %r170, %r463;
	@%p140 bra 	$L__BB16_142;
	st.global.v2.u32 	[%rd6+256], {%r448, %r449};
$L__BB16_142:
	mov.u32 	%r750, %tid.x;
	shl.b32 	%r751, %r750, 3;
	and.b32  	%r752, %r751, 7936;
	and.b32  	%r753, %r750, 31;
	or.b32  	%r754, %r752, %r753;
	or.b32  	%r755, %r754, 64;
	setp.ge.s32 	%p141, %r755, %r463;
	@%p141 bra 	$L__BB16_144;
	st.global.v2.u32 	[%rd6+512], {%r450, %r451};
$L__BB16_144:
	setp.ge.s32 	%p142, %r426, %r463;
	@%p142 bra 	$L__BB16_146;
	st.global.v2.u32 	[%rd6+768], {%r452, %r453};
$L__BB16_146:
	setp.ge.s32 	%p143, %r427, %r463;
	@%p143 bra 	$L__BB16_148;
	st.global.v2.u32 	[%rd6+1024], {%r454, %r455};
$L__BB16_148:
	setp.ge.s32 	%p144, %r428, %r463;
	@%p144 bra 	$L__BB16_150;
	st.global.v2.u32 	[%rd6+1280], {%r456, %r457};
$L__BB16_150:
	setp.ge.s32 	%p145, %r191, %r463;
	@%p145 bra 	$L__BB16_152;
	st.global.v2.u32 	[%rd6+1536], {%r458, %r459};
$L__BB16_152:
	setp.ge.s32 	%p146, %r429, %r463;
	@%p146 bra 	$L__BB16_154;
	st.global.v2.u32 	[%rd6+1792], {%r460, %r461};
$L__BB16_154:
	ret;

}
	// .globl	_ZN3cub18CUB_300001_SM_10006detail10merge_sort30DeviceMergeSortPartitionKernelIN6thrust24THRUST_300001_SM_1000_NS6detail15normal_iteratorINS5_10device_ptrI12BisectionKeyEEEEj19BisectionKeyCompareS9_EEvbT_PT2_T0_SG_PSG_T1_SG_i
.visible .entry _ZN3cub18CUB_300001_SM_10006detail10merge_sort30DeviceMergeSortPartitionKernelIN6thrust24THRUST_300001_SM_1000_NS6detail15normal_iteratorINS5_10device_ptrI12BisectionKeyEEEEj19BisectionKeyCompareS9_EEvbT_PT2_T0_SG_PSG_T1_SG_i(
	.param .u8 _ZN3cub18CUB_300001_SM_10006detail10merge_sort30DeviceMergeSortPartitionKernelIN6thrust24THRUST_300001_SM_1000_NS6detail15normal_iteratorINS5_10device_ptrI12BisectionKeyEEEEj19BisectionKeyCompareS9_EEvbT_PT2_T0_SG_PSG_T1_SG_i_param_0,
	.param .align 8 .b8 _ZN3cub18CUB_300001_SM_10006detail10merge_sort30DeviceMergeSortPartitionKernelIN6thrust24THRUST_300001_SM_1000_NS6detail15normal_iteratorINS5_10device_ptrI12BisectionKeyEEEEj19BisectionKeyCompareS9_EEvbT_PT2_T0_SG_PSG_T1_SG_i_param_1[8],
	.param .u64 .ptr .align 1 _ZN3cub18CUB_300001_SM_10006detail10merge_sort30DeviceMergeSortPartitionKernelIN6thrust24THRUST_300001_SM_1000_NS6detail15normal_iteratorINS5_10device_ptrI12BisectionKeyEEEEj19BisectionKeyCompareS9_EEvbT_PT2_T0_SG_PSG_T1_SG_i_param_2,
	.param .u32 _ZN3cub18CUB_300001_SM_10006detail10merge_sort30DeviceMergeSortPartitionKernelIN6thrust24THRUST_300001_SM_1000_NS6detail15normal_iteratorINS5_10device_ptrI12BisectionKeyEEEEj19BisectionKeyCompareS9_EEvbT_PT2_T0_SG_PSG_T1_SG_i_param_3,
	.param .u32 _ZN3cub18CUB_300001_SM_10006detail10merge_sort30DeviceMergeSortPartitionKernelIN6thrust24THRUST_300001_SM_1000_NS6detail15normal_iteratorINS5_10device_ptrI12BisectionKeyEEEEj19BisectionKeyCompareS9_EEvbT_PT2_T0_SG_PSG_T1_SG_i_param_4,
	.param .u64 .ptr .align 1 _ZN3cub18CUB_300001_SM_10006detail10merge_sort30DeviceMergeSortPartitionKernelIN6thrust24THRUST_300001_SM_1000_NS6detail15normal_iteratorINS5_10device_ptrI12BisectionKeyEEEEj19BisectionKeyCompareS9_EEvbT_PT2_T0_SG_PSG_T1_SG_i_param_5,
	.param .align 1 .b8 _ZN3cub18CUB_300001_SM_10006detail10merge_sort30DeviceMergeSortPartitionKernelIN6thrust24THRUST_300001_SM_1000_NS6detail15normal_iteratorINS5_10device_ptrI12BisectionKeyEEEEj19BisectionKeyCompareS9_EEvbT_PT2_T0_SG_PSG_T1_SG_i_param_6[1],
	.param .u32 _ZN3cub18CUB_300001_SM_10006detail10merge_sort30DeviceMergeSortPartitionKernelIN6thrust24THRUST_300001_SM_1000_NS6detail15normal_iteratorINS5_10device_ptrI12BisectionKeyEEEEj19BisectionKeyCompareS9_EEvbT_PT2_T0_SG_PSG_T1_SG_i_param_7,
	.param .u32 _ZN3cub18CUB_300001_SM_10006detail10merge_sort30DeviceMergeSortPartitionKernelIN6thrust24THRUST_300001_SM_1000_NS6detail15normal_iteratorINS5_10device_ptrI12BisectionKeyEEEEj19BisectionKeyCompareS9_EEvbT_PT2_T0_SG_PSG_T1_SG_i_param_8
)
{
	.reg .pred 	%p<10>;
	.reg .b16 	%rs<2>;
	.reg .b32 	%r<70>;
	.reg .b64 	%rd<32>;

	ld.param.u64 	%rd9, [_ZN3cub18CUB_300001_SM_10006detail10merge_sort30DeviceMergeSortPartitionKernelIN6thrust24THRUST_300001_SM_1000_NS6detail15normal_iteratorINS5_10device_ptrI12BisectionKeyEEEEj19BisectionKeyCompareS9_EEvbT_PT2_T0_SG_PSG_T1_SG_i_param_1];
	ld.param.s8 	%rs1, [_ZN3cub18CUB_300001_SM_10006detail10merge_sort30DeviceMergeSortPartitionKernelIN6thrust24THRUST_300001_SM_1000_NS6detail15normal_iteratorINS5_10device_ptrI12BisectionKeyEEEEj19BisectionKeyCompareS9_EEvbT_PT2_T0_SG_PSG_T1_SG_i_param_0];
	ld.param.u64 	%rd10, [_ZN3cub18CUB_300001_SM_10006detail10merge_sort30DeviceMergeSortPartitionKernelIN6thrust24THRUST_300001_SM_1000_NS6detail15normal_iteratorINS5_10device_ptrI12BisectionKeyEEEEj19BisectionKeyCompareS9_EEvbT_PT2_T0_SG_PSG_T1_SG_i_param_2];
	ld.param.u32 	%r20, [_ZN3cub18CUB_300001_SM_10006detail10merge_sort30DeviceMergeSortPartitionKernelIN6thrust24THRUST_300001_SM_1000_NS6detail15normal_iteratorINS5_10device_ptrI12BisectionKeyEEEEj19BisectionKeyCompareS9_EEvbT_PT2_T0_SG_PSG_T1_SG_i_param_3];
	ld.param.u32 	%r21, [_ZN3cub18CUB_300001_SM_10006detail10merge_sort30DeviceMergeSortPartitionKernelIN6thrust24THRUST_300001_SM_1000_NS6detail15normal_iteratorINS5_10device_ptrI12BisectionKeyEEEEj19BisectionKeyCompareS9_EEvbT_PT2_T0_SG_PSG_T1_SG_i_param_4];
	ld.param.u64 	%rd11, [_ZN3cub18CUB_300001_SM_10006detail10merge_sort30DeviceMergeSortPartitionKernelIN6thrust24THRUST_300001_SM_1000_NS6detail15normal_iteratorINS5_10device_ptrI12BisectionKeyEEEEj19BisectionKeyCompareS9_EEvbT_PT2_T0_SG_PSG_T1_SG_i_param_5];
	ld.param.u32 	%r22, [_ZN3cub18CUB_300001_SM_10006detail10merge_sort30DeviceMergeSortPartitionKernelIN6thrust24THRUST_300001_SM_1000_NS6detail15normal_iteratorINS5_10device_ptrI12BisectionKeyEEEEj19BisectionKeyCompareS9_EEvbT_PT2_T0_SG_PSG_T1_SG_i_param_7];
	ld.param.u32 	%r23, [_ZN3cub18CUB_300001_SM_10006detail10merge_sort30DeviceMergeSortPartitionKernelIN6thrust24THRUST_300001_SM_1000_NS6detail15normal_iteratorINS5_10device_ptrI12BisectionKeyEEEEj19BisectionKeyCompareS9_EEvbT_PT2_T0_SG_PSG_T1_SG_i_param_8];
	cvta.to.global.u64 	%rd1, %rd11;
	mov.u32 	%r24, %ntid.x;
	mov.u32 	%r25, %ctaid.x;
	mov.u32 	%r26, %tid.x;
	mad.lo.s32 	%r1, %r24, %r25, %r26;
	setp.ge.u32 	%p1, %r1, %r21;
	@%p1 bra 	$L__BB17_11;
	shr.u32 	%r27, %r22, 1;
	add.s32 	%r2, %r22, -1;
	neg.s32 	%r28, %r22;
	and.b32  	%r29, %r1, %r28;
	mul.lo.s32 	%r30, %r23, %r29;
	mul.lo.s32 	%r31, %r23, %r27;
	min.u32 	%r3, %r30, %r20;
	not.b32 	%r32, %r30;
	min.u32 	%r33, %r31, %r32;
	add.s32 	%r34, %r33, %r30;
	min.u32 	%r4, %r34, %r20;
	not.b32 	%r35, %r4;
	min.u32 	%r36, %r31, %r35;
	add.s32 	%r37, %r36, %r4;
	min.u32 	%r5, %r37, %r20;
	// begin inline asm
	griddepcontrol.wait;
	// end inline asm
	add.s32 	%r38, %r1, 1;
	setp.ne.s32 	%p2, %r38, %r21;
	@%p2 bra 	$L__BB17_3;
	mul.wide.u32 	%rd30, %r1, 4;
	add.s64 	%rd31, %rd1, %rd30;
	st.global.u32 	[%rd31], %r4;
	bra.uni 	$L__BB17_11;
$L__BB17_3:
	sub.s32 	%r39, %r5, %r3;
	and.b32  	%r40, %r2, %r1;
	mul.lo.s32 	%r41, %r40, %r23;
	min.u32 	%r6, %r41, %r39;
	setp.eq.s16 	%p3, %rs1, 0;
	@%p3 bra 	$L__BB17_7;
	sub.s32 	%r42, %r4, %r3;
	sub.s32 	%r43, %r5, %r4;
	max.u32 	%r44, %r6, %r43;
	sub.s32 	%r69, %r44, %r43;
	min.u32 	%r65, %r42, %r6;
	setp.ge.u32 	%p4, %r69, %r65;
	@%p4 bra 	$L__BB17_10;
	cvta.to.global.u64 	%rd3, %rd9;
	cvt.u64.u32 	%rd4, %r4;
	cvt.u64.u32 	%rd5, %r3;
$L__BB17_6:
	sub.s32 	%r45, %r65, %r69;
	shr.u32 	%r46, %r45, 1;
	add.s32 	%r47, %r46, %r69;
	cvt.u64.u32 	%rd12, %r47;
	add.s64 	%rd13, %rd12, %rd5;
	shl.b64 	%rd14, %rd13, 3;
	add.s64 	%rd15, %rd3, %rd14;
	ld.global.u32 	%r48, [%rd15];
	not.b32 	%r49, %r47;
	add.s32 	%r50, %r6, %r49;
	cvt.u64.u32 	%rd16, %r50;
	add.s64 	%rd17, %rd16, %rd4;
	shl.b64 	%rd18, %rd17, 3;
	add.s64 	%rd19, %rd3, %rd18;
	ld.global.u32 	%r51, [%rd19];
	setp.lt.u32 	%p5, %r51, %r48;
	add.s32 	%r52, %r47, 1;
	selp.b32 	%r69, %r69, %r52, %p5;
	selp.b32 	%r65, %r47, %r65, %p5;
	setp.lt.u32 	%p6, %r69, %r65;
	@%p6 bra 	$L__BB17_6;
	bra.uni 	$L__BB17_10;
$L__BB17_7:
	sub.s32 	%r53, %r4, %r3;
	sub.s32 	%r54, %r5, %r4;
	max.u32 	%r55, %r6, %r54;
	sub.s32 	%r69, %r55, %r54;
	min.u32 	%r67, %r53, %r6;
	setp.ge.u32 	%p7, %r69, %r67;
	@%p7 bra 	$L__BB17_10;
	cvta.to.global.u64 	%rd6, %rd10;
	cvt.u64.u32 	%rd7, %r4;
	cvt.u64.u32 	%rd8, %r3;
$L__BB17_9:
	sub.s32 	%r56, %r67, %r69;
	shr.u32 	%r57, %r56, 1;
	add.s32 	%r58, %r57, %r69;
	cvt.u64.u32 	%rd20, %r58;
	add.s64 	%rd21, %rd20, %rd8;
	shl.b64 	%rd22, %rd21, 3;
	add.s64 	%rd23, %rd6, %rd22;
	ld.global.u32 	%r59, [%rd23];
	not.b32 	%r60, %r58;
	add.s32 	%r61, %r6, %r60;
	cvt.u64.u32 	%rd24, %r61;
	add.s64 	%rd25, %rd24, %rd7;
	shl.b64 	%rd26, %rd25, 3;
	add.s64 	%rd27, %rd6, %rd26;
	ld.global.u32 	%r62, [%rd27];
	setp.lt.u32 	%p8, %r62, %r59;
	add.s32 	%r63, %r58, 1;
	selp.b32 	%r69, %r69, %r63, %p8;
	selp.b32 	%r67, %r58, %r67, %p8;
	setp.lt.u32 	%p9, %r69, %r67;
	@%p9 bra 	$L__BB17_9;
$L__BB17_10:
	add.s32 	%r64, %r69, %r3;
	mul.wide.u32 	%rd28, %r1, 4;
	add.s64 	%rd29, %rd1, %rd28;
	st.global.u32 	[%rd29], %r64;
$L__BB17_11:
	ret;

}
	// .globl	_ZN3cub18CUB_300001_SM_10006detail10merge_sort26DeviceMergeSortMergeKernelINS2_10policy_hubIN6thrust24THRUST_300001_SM_1000_NS6detail15normal_iteratorINS6_10device_ptrI12BisectionKeyEEEEE9Policy600ESC_PNS0_8NullTypeESC_SG_j19BisectionKeyCompareSA_SF_EEvbT2_T3_T4_PT6_PT7_T5_PSK_SK_NS1_7vsmem_tE
.visible .entry _ZN3cub18CUB_300001_SM_10006detail10merge_sort26DeviceMergeSortMergeKernelINS2_10policy_hubIN6thrust24THRUST_300001_SM_1000_NS6detail15normal_iteratorINS6_10device_ptrI12BisectionKeyEEEEE9Policy600ESC_PNS0_8NullTypeESC_SG_j19BisectionKeyCompareSA_SF_EEvbT2_T3_T4_PT6_PT7_T5_PSK_SK_NS1_7vsmem_tE(
	.param .u8 _ZN3cub18CUB_300001_SM_10006detail10merge_sort26DeviceMergeSortMergeKernelINS2_10policy_hubIN6thrust24THRUST_300001_SM_1000_NS6detail15normal_iteratorINS6_10device_ptrI12BisectionKeyEEEEE9Policy600ESC_PNS0_8NullTypeESC_SG_j19BisectionKeyCompareSA_SF_EEvbT2_T3_T4_PT6_PT7_T5_PSK_SK_NS1_7vsmem_tE_param_0,
	.param .align 8 .b8 _ZN3cub18CUB_300001_SM_10006detail10merge_sort26DeviceMergeSortMergeKernelINS2_10policy_hubIN6thrust24THRUST_300001_SM_1000_NS6detail15normal_iteratorINS6_10device_ptrI12BisectionKeyEEEEE9Policy600ESC_PNS0_8NullTypeESC_SG_j19BisectionKeyCompareSA_SF_EEvbT2_T3_T4_PT6_PT7_T5_PSK_SK_NS1_7vsmem_tE_param_1[8],
	.param .u64 .ptr .align 1 _ZN3cub18CUB_300001_SM_10006detail10merge_sort26DeviceMergeSortMergeKernelINS2_10policy_hubIN6thrust24THRUST_300001_SM_1000_NS6detail15normal_iteratorINS6_10device_ptrI12BisectionKeyEEEEE9Policy600ESC_PNS0_8NullTypeESC_SG_j19BisectionKeyCompareSA_SF_EEvbT2_T3_T4_PT6_PT7_T5_PSK_SK_NS1_7vsmem_tE_param_2,
	.param .u32 _ZN3cub18CUB_300001_SM_10006detail10merge_sort26DeviceMergeSortMergeKernelINS2_10policy_hubIN6thrust24THRUST_300001_SM_1000_NS6detail15normal_iteratorINS6_10device_ptrI12BisectionKeyEEEEE9Policy600ESC_PNS0_8NullTypeESC_SG_j19BisectionKeyCompareSA_SF_EEvbT2_T3_T4_PT6_PT7_T5_PSK_SK_NS1_7vsmem_tE_param_3,
	.param .u64 .ptr .align 1 _ZN3cub18CUB_300001_SM_10006detail10merge_sort26DeviceMergeSortMergeKernelINS2_10policy_hubIN6thrust24THRUST_300001_SM_1000_NS6detail15normal_iteratorINS6_10device_ptrI12BisectionKeyEEEEE9Policy600ESC_PNS0_8NullTypeESC_SG_j19BisectionKeyCompareSA_SF_EEvbT2_T3_T4_PT6_PT7_T5_PSK_SK_NS1_7vsmem_tE_param_4,
	.param .u64 .ptr .align 1 _ZN3cub18CUB_300001_SM_10006detail10merge_sort26DeviceMergeSortMergeKernelINS2_10policy_hubIN6thrust24THRUST_300001_SM_1000_NS6detail15normal_iteratorINS6_10device_ptrI12BisectionKeyEEEEE9Policy600ESC_PNS0_8NullTypeESC_SG_j19BisectionKeyCompareSA_SF_EEvbT2_T3_T4_PT6_PT7_T5_PSK_SK_NS1_7vsmem_tE_param_5,
	.param .align 1 .b8 _ZN3cub18CUB_300001_SM_10006detail10merge_sort26DeviceMergeSortMergeKernelINS2_10policy_hubIN6thrust24THRUST_300001_SM_1000_NS6detail15normal_iteratorINS6_10device_ptrI12BisectionKeyEEEEE9Policy600ESC_PNS0_8NullTypeESC_SG_j19BisectionKeyCompareSA_SF_EEvbT2_T3_T4_PT6_PT7_T5_PSK_SK_NS1_7vsmem_tE_param_6[1],
	.param .u64 .ptr .align 1 _ZN3cub18CUB_300001_SM_10006detail10merge_sort26DeviceMergeSortMergeKernelINS2_10policy_hubIN6thrust24THRUST_300001_SM_1000_NS6detail15normal_iteratorINS6_10device_ptrI12BisectionKeyEEEEE9Policy600ESC_PNS0_8NullTypeESC_SG_j19BisectionKeyCompareSA_SF_EEvbT2_T3_T4_PT6_PT7_T5_PSK_SK_NS1_7vsmem_tE_param_7,
	.param .u32 _ZN3cub18CUB_300001_SM_10006detail10merge_sort26DeviceMergeSortMergeKernelINS2_10policy_hubIN6thrust24THRUST_300001_SM_1000_NS6detail15normal_iteratorINS6_10device_ptrI12BisectionKeyEEEEE9Policy600ESC_PNS0_8NullTypeESC_SG_j19BisectionKeyCompareSA_SF_EEvbT2_T3_T4_PT6_PT7_T5_PSK_SK_NS1_7vsmem_tE_param_8,
	.param .align 8 .b8 _ZN3cub18CUB_300001_SM_10006detail10merge_sort26DeviceMergeSortMergeKernelINS2_10policy_hubIN6thrust24THRUST_300001_SM_1000_NS6detail15normal_iteratorINS6_10device_ptrI12BisectionKeyEEEEE9Policy600ESC_PNS0_8NullTypeESC_SG_j19BisectionKeyCompareSA_SF_EEvbT2_T3_T4_PT6_PT7_T5_PSK_SK_NS1_7vsmem_tE_param_9[8]
)
.maxntid 256
{
	.reg .pred 	%p<210>;
	.reg .b16 	%rs<2>;
	.reg .b32 	%r<1113>;
	.reg .b64 	%rd<91>;
	// demoted variable
	.shared .align 16 .b8 _ZZN3cub18CUB_300001_SM_10006detail10merge_sort26DeviceMergeSortMergeKernelINS2_10policy_hubIN6thrust24THRUST_300001_SM_1000_NS6detail15normal_iteratorINS6_10device_ptrI12BisectionKeyEEEEE9Policy600ESC_PNS0_8NullTypeESC_SG_j19BisectionKeyCompareSA_SF_EEvbT2_T3_T4_PT6_PT7_T5_PSK_SK_NS1_7vsmem_tEE19static_temp_storage[16912];
	ld.param.s8 	%rs1, [_ZN3cub18CUB_300001_SM_10006detail10merge_sort26DeviceMergeSortMergeKernelINS2_10policy_hubIN6thrust24THRUST_300001_SM_1000_NS6detail15normal_iteratorINS6_10device_ptrI12BisectionKeyEEEEE9Policy600ESC_PNS0_8NullTypeESC_SG_j19BisectionKeyCompareSA_SF_EEvbT2_T3_T4_PT6_PT7_T5_PSK_SK_NS1_7vsmem_tE_param_0];
	ld.param.u64 	%rd14, [_ZN3cub18CUB_300001_SM_10006detail10merge_sort26DeviceMergeSortMergeKernelINS2_10policy_hubIN6thrust24THRUST_300001_SM_1000_NS6detail15normal_iteratorINS6_10device_ptrI12BisectionKeyEEEEE9Policy600ESC_PNS0_8NullTypeESC_SG_j19BisectionKeyCompareSA_SF_EEvbT2_T3_T4_PT6_PT7_T5_PSK_SK_NS1_7vsmem_tE_param_1];
	ld.param.u32 	%r494, [_ZN3cub18CUB_300001_SM_10006detail10merge_sort26DeviceMergeSortMergeKernelINS2_10policy_hubIN6thrust24THRUST_300001_SM_1000_NS6detail15normal_iteratorINS6_10device_ptrI12BisectionKeyEEEEE9Policy600ESC_PNS0_8NullTypeESC_SG_j19BisectionKeyCompareSA_SF_EEvbT2_T3_T4_PT6_PT7_T5_PSK_SK_NS1_7vsmem_tE_param_3];
	ld.param.u64 	%rd15, [_ZN3cub18CUB_300001_SM_10006detail10merge_sort26DeviceMergeSortMergeKernelINS2_10policy_hubIN6thrust24THRUST_300001_SM_1000_NS6detail15normal_iteratorINS6_10device_ptrI12BisectionKeyEEEEE9Policy600ESC_PNS0_8NullTypeESC_SG_j19BisectionKeyCompareSA_SF_EEvbT2_T3_T4_PT6_PT7_T5_PSK_SK_NS1_7vsmem_tE_param_4];
	ld.param.u64 	%rd16, [_ZN3cub18CUB_300001_SM_10006detail10merge_sort26DeviceMergeSortMergeKernelINS2_10policy_hubIN6thrust24THRUST_300001_SM_1000_NS6detail15normal_iteratorINS6_10device_ptrI12BisectionKeyEEEEE9Policy600ESC_PNS0_8NullTypeESC_SG_j19BisectionKeyCompareSA_SF_EEvbT2_T3_T4_PT6_PT7_T5_PSK_SK_NS1_7vsmem_tE_param_7];
	ld.param.u32 	%r495, [_ZN3cub18CUB_300001_SM_10006detail10merge_sort26DeviceMergeSortMergeKernelINS2_10policy_hubIN6thrust24THRUST_300001_SM_1000_NS6detail15normal_iteratorINS6_10device_ptrI12BisectionKeyEEEEE9Policy600ESC_PNS0_8NullTypeESC_SG_j19BisectionKeyCompareSA_SF_EEvbT2_T3_T4_PT6_PT7_T5_PSK_SK_NS1_7vsmem_tE_param_8];
	cvta.to.global.u64 	%rd1, %rd15;
	cvta.to.global.u64 	%rd2, %rd16;
	cvta.to.global.u64 	%rd3, %rd14;
	mov.u32 	%r1, %ctaid.x;
	mov.u32 	%r496, %nctaid.x;
	shl.b32 	%r2, %r1, 11;
	mov.u32 	%r3, %tid.x;
	add.s32 	%r497, %r496, -1;
	setp.ge.u32 	%p33, %r1, %r497;
	@%p33 bra 	$L__BB18_93;
	mul.wide.u32 	%rd53, %r1, 4;
	add.s64 	%rd54, %rd2, %rd53;
	ld.global.u32 	%r721, [%rd54];
	ld.global.u32 	%r722, [%rd54+4];
	neg.s32 	%r723, %r495;
	and.b32  	%r724, %r1, %r723;
	shl.b32 	%r4, %r724, 11;
	shl.b32 	%r725, %r495, 10;
	and.b32  	%r5, %r725, -2048;
	sub.s32 	%r726, %r1, %r724;
	shl.b32 	%r727, %r726, 11;
	sub.s32 	%r6, %r721, %r4;
	sub.s32 	%r728, %r722, %r4;
	sub.s32 	%r729, %r494, %r4;
	max.u32 	%r730, %r729, %r5;
	sub.s32 	%r731, %r730, %r5;
	sub.s32 	%r732, %r727, %r6;
	min.u32 	%r7, %r732, %r731;
	setp.eq.s32 	%p131, %r727, -2048;
	selp.b32 	%r733, 2047, 2048, %p131;
	add.s32 	%r734, %r733, %r727;
	sub.s32 	%r735, %r734, %r728;
	or.b32  	%r736, %r1, %r723;
	setp.eq.s32 	%p132, %r736, -1;
	min.u32 	%r737, %r5, %r729;
	selp.b32 	%r738, %r737, %r728, %p132;
	selp.b32 	%r739, %r5, %r735, %p132;
	min.u32 	%r8, %r739, %r731;
	sub.s32 	%r9, %r738, %r6;
	// begin inline asm
	griddepcontrol.wait;
	// end inline asm
	setp.eq.s16 	%p133, %rs1, 0;
	@%p133 bra 	$L__BB18_26;
	cvt.u64.u32 	%rd55, %r4;
	cvt.u64.u32 	%rd56, %r6;
	add.s64 	%rd57, %rd56, %rd55;
	cvt.u64.u32 	%rd58, %r5;
	add.s64 	%rd59, %rd55, %rd58;
	cvt.u64.u32 	%rd60, %r7;
	add.s64 	%rd61, %rd59, %rd60;
	setp.ge.s32 	%p134, %r3, %r9;
	cvt.u64.u32 	%rd62, %r3;
	add.s64 	%rd63, %rd57, %rd62;
	shl.b64 	%rd64, %rd63, 3;
	add.s64 	%rd4, %rd3, %rd64;
	sub.s32 	%r740, %r3, %r9;
	cvt.s64.s32 	%rd65, %r740;
	add.s64 	%rd66, %rd61, %rd65;
	shl.b64 	%rd67, %rd66, 3;
	add.s64 	%rd5, %rd3, %rd67;
	@%p134 bra 	$L__BB18_4;
	ld.global.v2.u32 	{%r1006, %r1005}, [%rd4];
	bra.uni 	$L__BB18_5;
$L__BB18_4:
	ld.global.v2.u32 	{%r1006, %r1005}, [%rd5];
$L__BB18_5:
	add.s32 	%r741, %r3, 256;
	setp.lt.s32 	%p135, %r741, %r9;
	@%p135 bra 	$L__BB18_7;
	ld.global.v2.u32 	{%r1004, %r1003}, [%rd5+2048];
	bra.uni 	$L__BB18_8;
$L__BB18_7:
	ld.global.v2.u32 	{%r1004, %r1003}, [%rd4+2048];
$L__BB18_8:
	add.s32 	%r742, %r3, 512;
	setp.lt.s32 	%p136, %r742, %r9;
	@%p136 bra 	$L__BB18_10;
	ld.global.v2.u32 	{%r1002, %r1001}, [%rd5+4096];
	bra.uni 	$L__BB18_11;
$L__BB18_10:
	ld.global.v2.u32 	{%r1002, %r1001}, [%rd4+4096];
$L__BB18_11:
	add.s32 	%r743, %r3, 768;
	setp.lt.s32 	%p137, %r743, %r9;
	@%p137 bra 	$L__BB18_13;
	ld.global.v2.u32 	{%r1000, %r999}, [%rd5+6144];
	bra.uni 	$L__BB18_14;
$L__BB18_13:
	ld.global.v2.u32 	{%r1000, %r999}, [%rd4+6144];
$L__BB18_14:
	or.b32  	%r744, %r3, 1024;
	setp.lt.s32 	%p138, %r744, %r9;
	@%p138 bra 	$L__BB18_16;
	ld.global.v2.u32 	{%r998, %r997}, [%rd5+8192];
	bra.uni 	$L__BB18_17;
$L__BB18_16:
	ld.global.v2.u32 	{%r998, %r997}, [%rd4+8192];
$L__BB18_17:
	add.s32 	%r745, %r3, 1280;
	setp.lt.s32 	%p139, %r745, %r9;
	@%p139 bra 	$L__BB18_19;
	ld.global.v2.u32 	{%r996, %r995}, [%rd5+10240];
	bra.uni 	$L__BB18_20;
$L__BB18_19:
	ld.global.v2.u32 	{%r996, %r995}, [%rd4+10240];
$L__BB18_20:
	add.s32 	%r746, %r3, 1536;
	setp.lt.s32 	%p140, %r746, %r9;
	@%p140 bra 	$L__BB18_22;
	ld.global.v2.u32 	{%r994, %r993}, [%rd5+12288];
	bra.uni 	$L__BB18_23;
$L__BB18_22:
	ld.global.v2.u32 	{%r994, %r993}, [%rd4+12288];
$L__BB18_23:
	add.s32 	%r747, %r3, 1792;
	setp.lt.s32 	%p141, %r747, %r9;
	@%p141 bra 	$L__BB18_25;
	ld.global.v2.u32 	{%r992, %r991}, [%rd5+14336];
	bra.uni 	$L__BB18_50;
$L__BB18_25:
	ld.global.v2.u32 	{%r992, %r991}, [%rd4+14336];
	bra.uni 	$L__BB18_50;
$L__BB18_26:
	cvt.u64.u32 	%rd68, %r4;
	cvt.u64.u32 	%rd69, %r6;
	add.s64 	%rd70, %rd69, %rd68;
	cvt.u64.u32 	%rd71, %r5;
	add.s64 	%rd72, %rd68, %rd71;
	cvt.u64.u32 	%rd73, %r7;
	add.s64 	%rd74, %rd72, %rd73;
	setp.ge.s32 	%p142, %r3, %r9;
	cvt.u64.u32 	%rd75, %r3;
	add.s64 	%rd76, %rd70, %rd75;
	shl.b64 	%rd77, %rd76, 3;
	add.s64 	%rd6, %rd1, %rd77;
	sub.s32 	%r748, %r3, %r9;
	cvt.s64.s32 	%rd78, %r748;
	add.s64 	%rd79, %rd74, %rd78;
	shl.b64 	%rd80, %rd79, 3;
	add.s64 	%rd7, %rd1, %rd80;
	@%p142 bra 	$L__BB18_28;
	ld.global.v2.u32 	{%r1006, %r1005}, [%rd6];
	bra.uni 	$L__BB18_29;
$L__BB18_28:
	ld.global.v2.u32 	{%r1006, %r1005}, [%rd7];
$L__BB18_29:
	add.s32 	%r749, %r3, 256;
	setp.lt.s32 	%p143, %r749, %r9;
	@%p143 bra 	$L__BB18_31;
	ld.global.v2.u32 	{%r1004, %r1003}, [%rd7+2048];
	bra.uni 	$L__BB18_32;
$L__BB18_31:
	ld.global.v2.u32 	{%r1004, %r1003}, [%rd6+2048];
$L__BB18_32:
	add.s32 	%r750, %r3, 512;
	setp.lt.s32 	%p144, %r750, %r9;
	@%p144 bra 	$L__BB18_34;
	ld.global.v2.u32 	{%r1002, %r1001}, [%rd7+4096];
	bra.uni 	$L__BB18_35;
$L__BB18_34:
	ld.global.v2.u32 	{%r1002, %r1001}, [%rd6+4096];
$L__BB18_35:
	add.s32 	%r751, %r3, 768;
	setp.lt.s32 	%p145, %r751, %r9;
	@%p145 bra 	$L__BB18_37;
	ld.global.v2.u32 	{%r1000, %r999}, [%rd7+6144];
	bra.uni 	$L__BB18_38;
$L__BB18_37:
	ld.global.v2.u32 	{%r1000, %r999}, [%rd6+6144];
$L__BB18_38:
	or.b32  	%r752, %r3, 1024;
	setp.lt.s32 	%p146, %r752, %r9;
	@%p146 bra 	$L__BB18_40;
	ld.global.v2.u32 	{%r998, %r997}, [%rd7+8192];
	bra.uni 	$L__BB18_41;
$L__BB18_40:
	ld.global.v2.u32 	{%r998, %r997}, [%rd6+8192];
$L__BB18_41:
	add.s32 	%r753, %r3, 1280;
	setp.lt.s32 	%p147, %r753, %r9;
	@%p147 bra 	$L__BB18_43;
	ld.global.v2.u32 	{%r996, %r995}, [%rd7+10240];
	bra.uni 	$L__BB18_44;
$L__BB18_43:
	ld.global.v2.u32 	{%r996, %r995}, [%rd6+10240];
$L__BB18_44:
	add.s32 	%r754, %r3, 1536;
	setp.lt.s32 	%p148, %r754, %r9;
	@%p148 bra 	$L__BB18_46;
	ld.global.v2.u32 	{%r994, %r993}, [%rd7+12288];
	bra.uni 	$L__BB18_47;
$L__BB18_46:
	ld.global.v2.u32 	{%r994, %r993}, [%rd6+12288];
$L__BB18_47:
	add.s32 	%r755, %r3, 1792;
	setp.lt.s32 	%p149, %r755, %r9;
	@%p149 bra 	$L__BB18_49;
	ld.global.v2.u32 	{%r992, %r991}, [%rd7+14336];
	bra.uni 	$L__BB18_50;
$L__BB18_49:
	ld.global.v2.u32 	{%r992, %r991}, [%rd6+14336];
$L__BB18_50:
	sub.s32 	%r756, %r8, %r7;
	shl.b32 	%r119, %r3, 3;
	mov.u32 	%r757, _ZZN3cub18CUB_300001_SM_10006detail10merge_sort26DeviceMergeSortMergeKernelINS2_10policy_hubIN6thrust24THRUST_300001_SM_1000_NS6detail15normal_iteratorINS6_10device_ptrI12BisectionKeyEEEEE9Policy600ESC_PNS0_8NullTypeESC_SG_j19BisectionKeyCompareSA_SF_EEvbT2_T3_T4_PT6_PT7_T5_PSK_SK_NS1_7vsmem_tEE19static_temp_storage;
	add.s32 	%r758, %r757, %r119;
	st.shared.v2.u32 	[%r758], {%r1006, %r1005};
	st.shared.v2.u32 	[%r758+2048], {%r1004, %r1003};
	st.shared.v2.u32 	[%r758+4096], {%r1002, %r1001};
	st.shared.v2.u32 	[%r758+6144], {%r1000, %r999};
	st.shared.v2.u32 	[%r758+8192], {%r998, %r997};
	st.shared.v2.u32 	[%r758+10240], {%r996, %r995};
	st.shared.v2.u32 	[%r758+12288], {%r994, %r993};
	st.shared.v2.u32 	[%r758+14336], {%r992, %r991};
	bar.sync 	0;
	// begin inline asm
	griddepcontrol.launch_dependents;
	// end inline asm
	add.s32 	%r118, %r756, %r9;
	min.s32 	%r120, %r119, %r118;
	setp.lt.s32 	%p150, %r120, %r756;
	sub.s32 	%r759, %r120, %r756;
	selp.b32 	%r1009, 0, %r759, %p150;
	min.s32 	%r1007, %r9, %r120;
	setp.ge.s32 	%p151, %r1009, %r1007;
	@%p151 bra 	$L__BB18_53;
	add.s32 	%r123, %r120, %r9;
$L__BB18_52:
	sub.s32 	%r760, %r1007, %r1009;
	shr.u32 	%r761, %r760, 31;
	add.s32 	%r762, %r760, %r761;
	shr.s32 	%r763, %r762, 1;
	add.s32 	%r764, %r763, %r1009;
	shl.b32 	%r765, %r764, 3;
	add.s32 	%r767, %r757, %r765;
	ld.shared.u32 	%r768, [%r767];
	not.b32 	%r769, %r764;
	add.s32 	%r770, %r123, %r769;
	shl.b32 	%r771, %r770, 3;
	add.s32 	%r772, %r757, %r771;
	ld.shared.u32 	%r773, [%r772];
	setp.lt.u32 	%p152, %r773, %r768;
	add.s32 	%r774, %r764, 1;
	selp.b32 	%r1009, %r1009, %r774, %p152;
	selp.b32 	%r1007, %r764, %r1007, %p152;
	setp.lt.s32 	%p153, %r1009, %r1007;
	@%p153 bra 	$L__BB18_52;
$L__BB18_53:
	sub.s32 	%r775, %r120, %r1009;
	add.s32 	%r129, %r775, %r9;
	shl.b32 	%r776, %r129, 3;
	add.s32 	%r130, %r757, %r776;
	ld.shared.v2.u32 	{%r1010, %r1011}, [%r130];
	shl.b32 	%r778, %r1009, 3;
	add.s32 	%r133, %r757, %r778;
	ld.shared.v2.u32 	{%r1016, %r1017}, [%r133];
	setp.ge.s32 	%p155, %r129, %r118;
	mov.pred 	%p194, 0;
	@%p155 bra 	$L__BB18_55;
	setp.ge.s32 	%p156, %r1009, %r9;
	setp.lt.u32 	%p157, %r1010, %r1016;
	or.pred  	%p194, %p156, %p157;
$L__BB18_55:
	selp.b32 	%r136, %r1011, %r1017, %p194;
	selp.b32 	%r137, %r1010, %r1016, %p194;
	selp.u32 	%r779, 1, 0, %p194;
	add.s32 	%r138, %r129, %r779;
	not.pred 	%p158, %p194;
	selp.u32 	%r780, 1, 0, %p158;
	add.s32 	%r139, %r1009, %r780;
	@%p158 bra 	$L__BB18_57;
	ld.shared.v2.u32 	{%r1010, %r1011}, [%r130+8];
	bra.uni 	$L__BB18_58;
$L__BB18_57:
	ld.shared.v2.u32 	{%r1016, %r1017}, [%r133+8];
$L__BB18_58:
	setp.ge.s32 	%p160, %r138, %r118;
	mov.pred 	%p195, 0;
	@%p160 bra 	$L__BB18_60;
	setp.ge.s32 	%p161, %r139, %r9;
	setp.lt.u32 	%p162, %r1010, %r1016;
	or.pred  	%p195, %p161, %p162;
$L__BB18_60:
	selp.b32 	%r148, %r1011, %r1017, %p195;
	selp.b32 	%r149, %r1010, %r1016, %p195;
	selp.u32 	%r781, 1, 0, %p195;
	add.s32 	%r150, %r138, %r781;
	not.pred 	%p163, %p195;
	selp.u32 	%r782, 1, 0, %p163;
	add.s32 	%r151, %r139, %r782;
	@%p195 bra 	$L__BB18_62;
	shl.b32 	%r783, %r151, 3;
	add.s32 	%r785, %r757, %r783;
	ld.shared.v2.u32 	{%r1016, %r1017}, [%r785];
	bra.uni 	$L__BB18_63;
$L__BB18_62:
	shl.b32 	%r786, %r150, 3;
	add.s32 	%r788, %r757, %r786;
	ld.shared.v2.u32 	{%r1010, %r1011}, [%r788];
$L__BB18_63:
	setp.ge.s32 	%p165, %r150, %r118;
	mov.pred 	%p196, 0;
	@%p165 bra 	$L__BB18_65;
	setp.ge.s32 	%p166, %r151, %r9;
	setp.lt.u32 	%p167, %r1010, %r1016;
	or.pred  	%p196, %p166, %p167;
$L__BB18_65:
	selp.b32 	%r160, %r1011, %r1017, %p196;
	selp.b32 	%r161, %r1010, %r1016, %p196;
	selp.u32 	%r789, 1, 0, %p196;
	add.s32 	%r162, %r150, %r789;
	not.pred 	%p168, %p196;
	selp.u32 	%r790, 1, 0, %p168;
	add.s32 	%r163, %r151, %r790;
	@%p196 bra 	$L__BB18_67;
	shl.b32 	%r791, %r163, 3;
	add.s32 	%r793, %r757, %r791;
	ld.shared.v2.u32 	{%r1016, %r1017}, [%r793];
	bra.uni 	$L__BB18_68;
$L__BB18_67:
	shl.b32 	%r794, %r162, 3;
	add.s32 	%r796, %r757, %r794;
	ld.shared.v2.u32 	{%r1010, %r1011}, [%r796];
$L__BB18_68:
	setp.ge.s32 	%p170, %r162, %r118;
	mov.pred 	%p197, 0;
	@%p170 bra 	$L__BB18_70;
	setp.ge.s32 	%p171, %r163, %r9;
	setp.lt.u32 	%p172, %r1010, %r1016;
	or.pred  	%p197, %p171, %p172;
$L__BB18_70:
	selp.b32 	%r172, %r1011, %r1017, %p197;
	selp.b32 	%r173, %r1010, %r1016, %p197;
	selp.u32 	%r797, 1, 0, %p197;
	add.s32 	%r174, %r162, %r797;
	not.pred 	%p173, %p197;
	selp.u32 	%r798, 1, 0, %p173;
	add.s32 	%r175, %r163, %r798;
	@%p197 bra 	$L__BB18_72;
	shl.b32 	%r799, %r175, 3;
	add.s32 	%r801, %r757, %r799;
	ld.shared.v2.u32 	{%r1016, %r1017}, [%r801];
	bra.uni 	$L__BB18_73;
$L__BB18_72:
	shl.b32 	%r802, %r174, 3;
	add.s32 	%r804, %r757, %r802;
	ld.shared.v2.u32 	{%r1010, %r1011}, [%r804];
$L__BB18_73:
	setp.ge.s32 	%p175, %r174, %r118;
	mov.pred 	%p198, 0;
	@%p175 bra 	$L__BB18_75;
	setp.ge.s32 	%p176, %r175, %r9;
	setp.lt.u32 	%p177, %r1010, %r1016;
	or.pred  	%p198, %p176, %p177;
$L__BB18_75:
	selp.b32 	%r184, %r1011, %r1017, %p198;
	selp.b32 	%r185, %r1010, %r1016, %p198;
	selp.u32 	%r805, 1, 0, %p198;
	add.s32 	%r186, %r174, %r805;
	not.pred 	%p178, %p198;
	selp.u32 	%r806, 1, 0, %p178;
	add.s32 	%r187, %r175, %r806;
	@%p198 bra 	$L__BB18_77;
	shl.b32 	%r807, %r187, 3;
	add.s32 	%r809, %r757, %r807;
	ld.shared.v2.u32 	{%r1016, %r1017}, [%r809];
	bra.uni 	$L__BB18_78;
$L__BB18_77:
	shl.b32 	%r810, %r186, 3;
	add.s32 	%r812, %r757, %r810;
	ld.shared.v2.u32 	{%r1010, %r1011}, [%r812];
$L__BB18_78:
	setp.ge.s32 	%p180, %r186, %r118;
	mov.pred 	%p199, 0;
	@%p180 bra 	$L__BB18_80;
	setp.ge.s32 	%p181, %r187, %r9;
	setp.lt.u32 	%p182, %r1010, %r1016;
	or.pred  	%p199, %p181, %p182;
$L__BB18_80:
	selp.b32 	%r196, %r1011, %r1017, %p199;
	selp.b32 	%r197, %r1010, %r1016, %p199;
	selp.u32 	%r813, 1, 0, %p199;
	add.s32 	%r198, %r186, %r813;
	not.pred 	%p183, %p199;
	selp.u32 	%r814, 1, 0, %p183;
	add.s32 	%r199, %r187, %r814;
	@%p199 bra 	$L__BB18_82;
	shl.b32 	%r815, %r199, 3;
	add.s32 	%r817, %r757, %r815;
	ld.shared.v2.u32 	{%r1016, %r1017}, [%r817];
	bra.uni 	$L__BB18_83;
$L__BB18_82:
	shl.b32 	%r818, %r198, 3;
	add.s32 	%r820, %r757, %r818;
	ld.shared.v2.u32 	{%r1010, %r1011}, [%r820];
$L__BB18_83:
	setp.ge.s32 	%p185, %r198, %r118;
	mov.pred 	%p200, 0;
	@%p185 bra 	$L__BB18_85;
	setp.ge.s32 	%p186, %r199, %r9;
	setp.lt.u32 	%p187, %r1010, %r1016;
	or.pred  	%p200, %p186, %p187;
$L__BB18_85:
	selp.b32 	%r208, %r1011, %r1017, %p200;
	selp.b32 	%r209, %r1010, %r1016, %p200;
	selp.u32 	%r821, 1, 0, %p200;
	add.s32 	%r210, %r198, %r821;
	not.pred 	%p188, %p200;
	selp.u32 	%r822, 1, 0, %p188;
	add.s32 	%r211, %r199, %r822;
	@%p200 bra 	$L__BB18_87;
	shl.b32 	%r823, %r211, 3;
	mov.u32 	%r824, _ZZN3cub18CUB_300001_SM_10006detail10merge_sort26DeviceMergeSortMergeKernelINS2_10policy_hubIN6thrust24THRUST_300001_SM_1000_NS6detail15normal_iteratorINS6_10device_ptrI12BisectionKeyEEEEE9Policy600ESC_PNS0_8NullTypeESC_SG_j19BisectionKeyCompareSA_SF_EEvbT2_T3_T4_PT6_PT7_T5_PSK_SK_NS1_7vsmem_tEE19static_temp_storage;
	add.s32 	%r825, %r824, %r823;
	ld.shared.v2.u32 	{%r1016, %r1017}, [%r825];
	bra.uni 	$L__BB18_88;
$L__BB18_87:
	shl.b32 	%r826, %r210, 3;
	mov.u32 	%r827, _ZZN3cub18CUB_300001_SM_10006detail10merge_sort26DeviceMergeSortMergeKernelINS2_10policy_hubIN6thrust24THRUST_300001_SM_1000_NS6detail15normal_iteratorINS6_10device_ptrI12BisectionKeyEEEEE9Policy600ESC_PNS0_8NullTypeESC_SG_j19BisectionKeyCompareSA_SF_EEvbT2_T3_T4_PT6_PT7_T5_PSK_SK_NS1_7vsmem_tEE19static_temp_storage;
	add.s32 	%r828, %r827, %r826;
	ld.shared.v2.u32 	{%r1010, %r1011}, [%r828];
$L__BB18_88:
	setp.ge.s32 	%p190, %r210, %r118;
	mov.pred 	%p201, 0;
	@%p190 bra 	$L__BB18_90;
	setp.ge.s32 	%p191, %r211, %r9;
	setp.lt.u32 	%p192, %r1010, %r1016;
	or.pred  	%p201, %p191, %p192;
$L__BB18_90:
	setp.eq.s16 	%p193, %rs1, 0;
	selp.b32 	%r220, %r1011, %r1017, %p201;
	selp.b32 	%r221, %r1010, %r1016, %p201;
	bar.sync 	0;
	@%p193 bra 	$L__BB18_92;
	cvt.u64.u32 	%rd81, %r2;
	// begin inline asm
	mov.u32 %r829, %laneid;
	// end inline asm
	and.b32  	%r830, %r119, 7936;
	shl.b32 	%r831, %r829, 3;
	add.s32 	%r832, %r831, %r830;
	shr.s32 	%r833, %r832, 5;
	add.s32 	%r834, %r833, %r832;
	shl.b32 	%r835, %r834, 3;
	mov.u32 	%r836, _ZZN3cub18CUB_300001_SM_10006detail10merge_sort26DeviceMergeSortMergeKernelINS2_10policy_hubIN6thrust24THRUST_300001_SM_1000_NS6detail15normal_iteratorINS6_10device_ptrI12BisectionKeyEEEEE9Policy600ESC_PNS0_8NullTypeESC_SG_j19BisectionKeyCompareSA_SF_EEvbT2_T3_T4_PT6_PT7_T5_PSK_SK_NS1_7vsmem_tEE19static_temp_storage;
	add.s32 	%r837, %r836, %r835;
	st.shared.v2.u32 	[%r837], {%r137, %r136};
	st.shared.v2.u32 	[%r837+8], {%r149, %r148};
	st.shared.v2.u32 	[%r837+16], {%r161, %r160};
	st.shared.v2.u32 	[%r837+24], {%r173, %r172};
	st.shared.v2.u32 	[%r837+32], {%r185, %r184};
	st.shared.v2.u32 	[%r837+40], {%r197, %r196};
	st.shared.v2.u32 	[%r837+48], {%r209, %r208};
	st.shared.v2.u32 	[%r837+56], {%r221, %r220};
	bar.warp.sync 	-1;
	mad.lo.s32 	%r838, %r829, -7, %r832;
	shr.s32 	%r839, %r838, 5;
	add.s32 	%r840, %r839, %r838;
	shl.b32 	%r841, %r840, 3;
	add.s32 	%r842, %r836, %r841;
	ld.shared.v2.u32 	{%r843, %r844}, [%r842];
	add.s32 	%r845, %r838, 32;
	shr.s32 	%r846, %r845, 5;
	add.s32 	%r847, %r846, %r838;
	shl.b32 	%r848, %r847, 3;
	add.s32 	%r849, %r836, %r848;
	ld.shared.v2.u32 	{%r850, %r851}, [%r849+256];
	add.s32 	%r852, %r838, 64;
	shr.s32 	%r853, %r852, 5;
	add.s32 	%r854, %r853, %r838;
	shl.b32 	%r855, %r854, 3;
	add.s32 	%r856, %r836, %r855;
	ld.shared.v2.u32 	{%r857, %r858}, [%r856+512];
	add.s32 	%r859, %r838, 96;
	shr.s32 	%r860, %r859, 5;
	add.s32 	%r861, %r860, %r838;
	shl.b32 	%r862, %r861, 3;
	add.s32 	%r863, %r836, %r862;
	ld.shared.v2.u32 	{%r864, %r865}, [%r863+768];
	add.s32 	%r866, %r838, 128;
	shr.s32 	%r867, %r866, 5;
	add.s32 	%r868, %r867, %r838;
	shl.b32 	%r869, %r868, 3;
	add.s32 	%r870, %r836, %r869;
	ld.shared.v2.u32 	{%r871, %r872}, [%r870+1024];
	add.s32 	%r873, %r838, 160;
	shr.s32 	%r874, %r873, 5;
	add.s32 	%r875, %r874, %r838;
	shl.b32 	%r876, %r875, 3;
	add.s32 	%r877, %r836, %r876;
	ld.shared.v2.u32 	{%r878, %r879}, [%r877+1280];
	add.s32 	%r880, %r838, 192;
	shr.s32 	%r881, %r880, 5;
	add.s32 	%r882, %r881, %r838;
	shl.b32 	%r883, %r882, 3;
	add.s32 	%r884, %r836, %r883;
	ld.shared.v2.u32 	{%r885, %r886}, [%r884+1536];
	add.s32 	%r887, %r838, 224;
	shr.s32 	%r888, %r887, 5;
	add.s32 	%r889, %r888, %r838;
	shl.b32 	%r890, %r889, 3;
	add.s32 	%r891, %r836, %r890;
	ld.shared.v2.u32 	{%r892, %r893}, [%r891+1792];
	and.b32  	%r894, %r3, 31;
	or.b32  	%r895, %r830, %r894;
	cvt.u64.u32 	%rd82, %r895;
	add.s64 	%rd83, %rd82, %rd81;
	shl.b64 	%rd84, %rd83, 3;
	add.s64 	%rd85, %rd1, %rd84;
	st.global.v2.u32 	[%rd85], {%r843, %r844};
	st.global.v2.u32 	[%rd85+256], {%r850, %r851};
	st.global.v2.u32 	[%rd85+512], {%r857, %r858};
	st.global.v2.u32 	[%rd85+768], {%r864, %r865};
	st.global.v2.u32 	[%rd85+1024], {%r871, %r872};
	st.global.v2.u32 	[%rd85+1280], {%r878, %r879};
	st.global.v2.u32 	[%rd85+1536], {%r885, %r886};
	st.global.v2.u32 	[%rd85+1792], {%r892, %r893};
	bra.uni 	$L__BB18_235;
$L__BB18_92:
	// begin inline asm
	mov.u32 %r896, %laneid;
	// end inline asm
	and.b32  	%r897, %r119, 7936;
	shl.b32 	%r898, %r896, 3;
	add.s32 	%r899, %r898, %r897;
	shr.s32 	%r900, %r899, 5;
	add.s32 	%r901, %r900, %r899;
	shl.b32 	%r902, %r901, 3;
	mov.u32 	%r903, _ZZN3cub18CUB_300001_SM_10006detail10merge_sort26DeviceMergeSortMergeKernelINS2_10policy_hubIN6thrust24THRUST_300001_SM_1000_NS6detail15normal_iteratorINS6_10device_ptrI12BisectionKeyEEEEE9Policy600ESC_PNS0_8NullTypeESC_SG_j19BisectionKeyCompareSA_SF_EEvbT2_T3_T4_PT6_PT7_T5_PSK_SK_NS1_7vsmem_tEE19static_temp_storage;
	add.s32 	%r904, %r903, %r902;
	st.shared.v2.u32 	[%r904], {%r137, %r136};
	st.shared.v2.u32 	[%r904+8], {%r149, %r148};
	st.shared.v2.u32 	[%r904+16], {%r161, %r160};
	st.shared.v2.u32 	[%r904+24], {%r173, %r172};
	st.shared.v2.u32 	[%r904+32], {%r185, %r184};
	st.shared.v2.u32 	[%r904+40], {%r197, %r196};
	st.shared.v2.u32 	[%r904+48], {%r209, %r208};
	st.shared.v2.u32 	[%r904+56], {%r221, %r220};
	bar.warp.sync 	-1;
	mad.lo.s32 	%r905, %r896, -7, %r899;
	shr.s32 	%r906, %r905, 5;
	add.s32 	%r907, %r906, %r905;
	shl.b32 	%r908, %r907, 3;
	add.s32 	%r909, %r903, %r908;
	ld.shared.v2.u32 	{%r910, %r911}, [%r909];
	add.s32 	%r912, %r905, 32;
	shr.s32 	%r913, %r912, 5;
	add.s32 	%r914, %r913, %r905;
	shl.b32 	%r915, %r914, 3;
	add.s32 	%r916, %r903, %r915;
	ld.shared.v2.u32 	{%r917, %r918}, [%r916+256];
	add.s32 	%r919, %r905, 64;
	shr.s32 	%r920, %r919, 5;
	add.s32 	%r921, %r920, %r905;
	shl.b32 	%r922, %r921, 3;
	add.s32 	%r923, %r903, %r922;
	ld.shared.v2.u32 	{%r924, %r925}, [%r923+512];
	add.s32 	%r926, %r905, 96;
	shr.s32 	%r927, %r926, 5;
	add.s32 	%r928, %r927, %r905;
	shl.b32 	%r929, %r928, 3;
	add.s32 	%r930, %r903, %r929;
	ld.shared.v2.u32 	{%r931, %r932}, [%r930+768];
	add.s32 	%r933, %r905, 128;
	shr.s32 	%r934, %r933, 5;
	add.s32 	%r935, %r934, %r905;
	shl.b32 	%r936, %r935, 3;
	add.s32 	%r937, %r903, %r936;
	ld.shared.v2.u32 	{%r938, %r939}, [%r937+1024];
	add.s32 	%r940, %r905, 160;
	shr.s32 	%r941, %r940, 5;
	add.s32 	%r942, %r941, %r905;
	shl.b32 	%r943, %r942, 3;
	add.s32 	%r944, %r903, %r943;
	ld.shared.v2.u32 	{%r945, %r946}, [%r944+1280];
	add.s32 	%r947, %r905, 192;
	shr.s32 	%r948, %r947, 5;
	add.s32 	%r949, %r948, %r905;
	shl.b32 	%r950, %r949, 3;
	add.s32 	%r951, %r903, %r950;
	ld.shared.v2.u32 	{%r952, %r953}, [%r951+1536];
	add.s32 	%r954, %r905, 224;
	shr.s32 	%r955, %r954, 5;
	add.s32 	%r956, %r955, %r905;
	shl.b32 	%r957, %r956, 3;
	add.s32 	%r958, %r903, %r957;
	ld.shared.v2.u32 	{%r959, %r960}, [%r958+1792];
	and.b32  	%r961, %r3, 31;
	cvt.u64.u32 	%rd86, %r897;
	add.s32 	%r962, %r961, %r2;
	cvt.u64.u32 	%rd87, %r962;
	add.s64 	%rd88, %rd87, %rd86;
	shl.b64 	%rd89, %rd88, 3;
	add.s64 	%rd90, %rd3, %rd89;
	st.global.v2.u32 	[%rd90], {%r910, %r911};
	st.global.v2.u32 	[%rd90+256], {%r917, %r918};
	st.global.v2.u32 	[%rd90+512], {%r924, %r925};
	st.global.v2.u32 	[%rd90+768], {%r931, %r932};
	st.global.v2.u32 	[%rd90+1024], {%r938, %r939};
	st.global.v2.u32 	[%rd90+1280], {%r945, %r946};
	st.global.v2.u32 	[%rd90+1536], {%r952, %r953};
	st.global.v2.u32 	[%rd90+1792], {%r959, %r960};
	bra.uni 	$L__BB18_235;
$L__BB18_93:
	mul.wide.u32 	%rd17, %r1, 4;
	add.s64 	%rd18, %rd2, %rd17;
	ld.global.u32 	%r498, [%rd18];
	ld.global.u32 	%r499, [%rd18+4];
	neg.s32 	%r500, %r495;
	and.b32  	%r501, %r1, %r500;
	shl.b32 	%r222, %r501, 11;
	shl.b32 	%r502, %r495, 10;
	and.b32  	%r223, %r502, -2048;
	sub.s32 	%r503, %r1, %r501;
	shl.b32 	%r504, %r503, 11;
	sub.s32 	%r224, %r498, %r222;
	sub.s32 	%r505, %r499, %r222;
	sub.s32 	%r506, %r494, %r222;
	max.u32 	%r507, %r506, %r223;
	sub.s32 	%r508, %r507, %r223;
	sub.s32 	%r509, %r504, %r224;
	min.u32 	%r225, %r509, %r508;
	setp.eq.s32 	%p34, %r504, -2048;
	selp.b32 	%r510, 2047, 2048, %p34;
	add.s32 	%r511, %r510, %r504;
	sub.s32 	%r512, %r511, %r505;
	or.b32  	%r513, %r1, %r500;
	setp.eq.s32 	%p35, %r513, -1;
	min.u32 	%r514, %r223, %r506;
	selp.b32 	%r515, %r514, %r505, %p35;
	selp.b32 	%r516, %r223, %r512, %p35;
	min.u32 	%r517, %r516, %r508;
	sub.s32 	%r226, %r515, %r224;
	sub.s32 	%r227, %r517, %r225;
	// begin inline asm
	griddepcontrol.wait;
	// end inline asm
	setp.eq.s16 	%p36, %rs1, 0;
	@%p36 bra 	$L__BB18_126;
	cvt.u64.u32 	%rd19, %r222;
	cvt.u64.u32 	%rd20, %r224;
	add.s64 	%rd21, %rd20, %rd19;
	cvt.u64.u32 	%rd22, %r223;
	add.s64 	%rd23, %rd19, %rd22;
	cvt.u64.u32 	%rd24, %r225;
	add.s64 	%rd25, %rd23, %rd24;
	add.s32 	%r228, %r227, %r226;
	setp.ge.s32 	%p37, %r3, %r228;
	cvt.u64.u32 	%rd26, %r3;
	add.s64 	%rd27, %rd21, %rd26;
	shl.b64 	%rd28, %rd27, 3;
	add.s64 	%rd8, %rd3, %rd28;
	sub.s32 	%r519, %r3, %r226;
	cvt.s64.s32 	%rd29, %r519;
	add.s64 	%rd30, %rd25, %rd29;
	shl.b64 	%rd31, %rd30, 3;
	add.s64 	%rd9, %rd3, %rd31;
	mov.b32 	%r1080, 0;
	mov.u32 	%r1081, %r1080;
	@%p37 bra 	$L__BB18_98;
	setp.ge.s32 	%p38, %r3, %r226;
	@%p38 bra 	$L__BB18_97;
	ld.global.v2.u32 	{%r1081, %r1080}, [%rd8];
	bra.uni 	$L__BB18_98;
$L__BB18_97:
	ld.global.v2.u32 	{%r1081, %r1080}, [%rd9];
$L__BB18_98:
	add.s32 	%r235, %r3, 256;
	setp.ge.s32 	%p39, %r235, %r228;
	mov.b32 	%r1078, 0;
	mov.u32 	%r1079, %r1078;
	@%p39 bra 	$L__BB18_102;
	setp.lt.s32 	%p40, %r235, %r226;
	@%p40 bra 	$L__BB18_101;
	ld.global.v2.u32 	{%r1079, %r1078}, [%rd9+2048];
	bra.uni 	$L__BB18_102;
$L__BB18_101:
	ld.global.v2.u32 	{%r1079, %r1078}, [%rd8+2048];
$L__BB18_102:
	add.s32 	%r242, %r3, 512;
	setp.ge.s32 	%p41, %r242, %r228;
	mov.b32 	%r1076, 0;
	mov.u32 	%r1077, %r1076;
	@%p41 bra 	$L__BB18_106;
	setp.lt.s32 	%p42, %r242, %r226;
	@%p42 bra 	$L__BB18_105;
	ld.global.v2.u32 	{%r1077, %r1076}, [%rd9+4096];
	bra.uni 	$L__BB18_106;
$L__BB18_105:
	ld.global.v2.u32 	{%r1077, %r1076}, [%rd8+4096];
$L__BB18_106:
	add.s32 	%r249, %r3, 768;
	setp.ge.s32 	%p43, %r249, %r228;
	mov.b32 	%r1074, 0;
	mov.u32 	%r1075, %r1074;
	@%p43 bra 	$L__BB18_110;
	setp.lt.s32 	%p44, %r249, %r226;
	@%p44 bra 	$L__BB18_109;
	ld.global.v2.u32 	{%r1075, %r1074}, [%rd9+6144];
	bra.uni 	$L__BB18_110;
$L__BB18_109:
	ld.global.v2.u32 	{%r1075, %r1074}, [%rd8+6144];
$L__BB18_110:
	or.b32  	%r256, %r3, 1024;
	setp.ge.s32 	%p45, %r256, %r228;
	mov.b32 	%r1072, 0;
	mov.u32 	%r1073, %r1072;
	@%p45 bra 	$L__BB18_114;
	setp.lt.s32 	%p46, %r256, %r226;
	@%p46 bra 	$L__BB18_113;
	ld.global.v2.u32 	{%r1073, %r1072}, [%rd9+8192];
	bra.uni 	$L__BB18_114;
$L__BB18_113:
	ld.global.v2.u32 	{%r1073, %r1072}, [%rd8+8192];
$L__BB18_114:
	add.s32 	%r263, %r3, 1280;
	setp.ge.s32 	%p47, %r263, %r228;
	mov.b32 	%r1070, 0;
	mov.u32 	%r1071, %r1070;
	@%p47 bra 	$L__BB18_118;
	setp.lt.s32 	%p48, %r263, %r226;
	@%p48 bra 	$L__BB18_117;
	ld.global.v2.u32 	{%r1071, %r1070}, [%rd9+10240];
	bra.uni 	$L__BB18_118;
$L__BB18_117:
	ld.global.v2.u32 	{%r1071, %r1070}, [%rd8+10240];
$L__BB18_118:
	add.s32 	%r270, %r3, 1536;
	setp.ge.s32 	%p49, %r270, %r228;
	mov.b32 	%r1068, 0;
	mov.u32 	%r1069, %r1068;
	@%p49 bra 	$L__BB18_122;
	setp.lt.s32 	%p50, %r270, %r226;
	@%p50 bra 	$L__BB18_121;
	ld.global.v2.u32 	{%r1069, %r1068}, [%rd9+12288];
	bra.uni 	$L__BB18_122;
$L__BB18_121:
	ld.global.v2.u32 	{%r1069, %r1068}, [%rd8+12288];
$L__BB18_122:
	add.s32 	%r277, %r3, 1792;
	setp.ge.s32 	%p51, %r277, %r228;
	mov.b32 	%r1066, 0;
	mov.u32 	%r1067, %r1066;
	@%p51 bra 	$L__BB18_158;
	setp.lt.s32 	%p52, %r277, %r226;
	@%p52 bra 	$L__BB18_125;
	ld.global.v2.u32 	{%r1067, %r1066}, [%rd9+14336];
	bra.uni 	$L__BB18_158;
$L__BB18_125:
	ld.global.v2.u32 	{%r1067, %r1066}, [%rd8+14336];
	bra.uni 	$L__BB18_158;
$L__BB18_126:
	cvt.u64.u32 	%rd32, %r222;
	cvt.u64.u32 	%rd33, %r224;
	add.s64 	%rd34, %rd33, %rd32;
	cvt.u64.u32 	%rd35, %r223;
	add.s64 	%rd36, %rd32, %rd35;
	cvt.u64.u32 	%rd37, %r225;
	add.s64 	%rd38, %rd36, %rd37;
	add.s32 	%r282, %r227, %r226;
	setp.ge.s32 	%p53, %r3, %r282;
	cvt.u64.u32 	%rd39, %r3;
	add.s64 	%rd40, %rd34, %rd39;
	shl.b64 	%rd41, %rd40, 3;
	add.s64 	%rd10, %rd1, %rd41;
	sub.s32 	%r528, %r3, %r226;
	cvt.s64.s32 	%rd42, %r528;
	add.s64 	%rd43, %rd38, %rd42;
	shl.b64 	%rd44, %rd43, 3;
	add.s64 	%rd11, %rd1, %rd44;
	mov.b32 	%r1080, 0;
	mov.u32 	%r1081, %r1080;
	@%p53 bra 	$L__BB18_130;
	setp.ge.s32 	%p54, %r3, %r226;
	@%p54 bra 	$L__BB18_129;
	ld.global.v2.u32 	{%r1081, %r1080}, [%rd10];
	bra.uni 	$L__BB18_130;
$L__BB18_129:
	ld.global.v2.u32 	{%r1081, %r1080}, [%rd11];
$L__BB18_130:
	add.s32 	%r289, %r3, 256;
	setp.ge.s32 	%p55, %r289, %r282;
	mov.b32 	%r1078, 0;
	mov.u32 	%r1079, %r1078;
	@%p55 bra 	$L__BB18_134;
	setp.lt.s32 	%p56, %r289, %r226;
	@%p56 bra 	$L__BB18_133;
	ld.global.v2.u32 	{%r1079, %r1078}, [%rd11+2048];
	bra.uni 	$L__BB18_134;
$L__BB18_133:
	ld.global.v2.u32 	{%r1079, %r1078}, [%rd10+2048];
$L__BB18_134:
	add.s32 	%r296, %r3, 512;
	setp.ge.s32 	%p57, %r296, %r282;
	mov.b32 	%r1076, 0;
	mov.u32 	%r1077, %r1076;
	@%p57 bra 	$L__BB18_138;
	setp.lt.s32 	%p58, %r296, %r226;
	@%p58 bra 	$L__BB18_137;
	ld.global.v2.u32 	{%r1077, %r1076}, [%rd11+4096];
	bra.uni 	$L__BB18_138;
$L__BB18_137:
	ld.global.v2.u32 	{%r1077, %r1076}, [%rd10+4096];
$L__BB18_138:
	add.s32 	%r303, %r3, 768;
	setp.ge.s32 	%p59, %r303, %r282;
	mov.b32 	%r1074, 0;
	mov.u32 	%r1075, %r1074;
	@%p59 bra 	$L__BB18_142;
	setp.lt.s32 	%p60, %r303, %r226;
	@%p60 bra 	$L__BB18_141;
	ld.global.v2.u32 	{%r1075, %r1074}, [%rd11+6144];
	bra.uni 	$L__BB18_142;
$L__BB18_141:
	ld.global.v2.u32 	{%r1075, %r1074}, [%rd10+6144];
$L__BB18_142:
	or.b32  	%r310, %r3, 1024;
	setp.ge.s32 	%p61, %r310, %r282;
	mov.b32 	%r1072, 0;
	mov.u32 	%r1073, %r1072;
	@%p61 bra 	$L__BB18_146;
	setp.lt.s32 	%p62, %r310, %r226;
	@%p62 bra 	$L__BB18_145;
	ld.global.v2.u32 	{%r1073, %r1072}, [%rd11+8192];
	bra.uni 	$L__BB18_146;
$L__BB18_145:
	ld.global.v2.u32 	{%r1073, %r1072}, [%rd10+8192];
$L__BB18_146:
	add.s32 	%r317, %r3, 1280;
	setp.ge.s32 	%p63, %r317, %r282;
	mov.b32 	%r1070, 0;
	mov.u32 	%r1071, %r1070;
	@%p63 bra 	$L__BB18_150;
	setp.lt.s32 	%p64, %r317, %r226;
	@%p64 bra 	$L__BB18_149;
	ld.global.v2.u32 	{%r1071, %r1070}, [%rd11+10240];
	bra.uni 	$L__BB18_150;
$L__BB18_149:
	ld.global.v2.u32 	{%r1071, %r1070}, [%rd10+10240];
$L__BB18_150:
	add.s32 	%r324, %r3, 1536;
	setp.ge.s32 	%p65, %r324, %r282;
	mov.b32 	%r1068, 0;
	mov.u32 	%r1069, %r1068;
	@%p65 bra 	$L__BB18_154;
	setp.lt.s32 	%p66, %r324, %r226;
	@%p66 bra 	$L__BB18_153;
	ld.global.v2.u32 	{%r1069, %r1068}, [%rd11+12288];
	bra.uni 	$L__BB18_154;
$L__BB18_153:
	ld.global.v2.u32 	{%r1069, %r1068}, [%rd10+12288];
$L__BB18_154:
	add.s32 	%r331, %r3, 1792;
	setp.ge.s32 	%p67, %r331, %r282;
	mov.b32 	%r1066, 0;
	mov.u32 	%r1067, %r1066;
	@%p67 bra 	$L__BB18_158;
	setp.lt.s32 	%p68, %r331, %r226;
	@%p68 bra 	$L__BB18_157;
	ld.global.v2.u32 	{%r1067, %r1066}, [%rd11+14336];
	bra.uni 	$L__BB18_158;
$L__BB18_157:
	ld.global.v2.u32 	{%r1067, %r1066}, [%rd10+14336];
$L__BB18_158:
	shl.b32 	%r353, %r3, 3;
	mov.u32 	%r536, _ZZN3cub18CUB_300001_SM_10006detail10merge_sort26DeviceMergeSortMergeKernelINS2_10policy_hubIN6thrust24THRUST_300001_SM_1000_NS6detail15normal_iteratorINS6_10device_ptrI12BisectionKeyEEEEE9Policy600ESC_PNS0_8NullTypeESC_SG_j19BisectionKeyCompareSA_SF_EEvbT2_T3_T4_PT6_PT7_T5_PSK_SK_NS1_7vsmem_tEE19static_temp_storage;
	add.s32 	%r537, %r536, %r353;
	st.shared.v2.u32 	[%r537], {%r1081, %r1080};
	st.shared.v2.u32 	[%r537+2048], {%r1079, %r1078};
	st.shared.v2.u32 	[%r537+4096], {%r1077, %r1076};
	st.shared.v2.u32 	[%r537+6144], {%r1075, %r1074};
	st.shared.v2.u32 	[%r537+8192], {%r1073, %r1072};
	st.shared.v2.u32 	[%r537+10240], {%r1071, %r1070};
	st.shared.v2.u32 	[%r537+12288], {%r1069, %r1068};
	st.shared.v2.u32 	[%r537+14336], {%r1067, %r1066};
	bar.sync 	0;
	// begin inline asm
	griddepcontrol.launch_dependents;
	// end inline asm
	add.s32 	%r352, %r227, %r226;
	min.s32 	%r354, %r353, %r352;
	setp.lt.s32 	%p69, %r354, %r227;
	sub.s32 	%r538, %r354, %r227;
	selp.b32 	%r1084, 0, %r538, %p69;
	min.s32 	%r1082, %r226, %r354;
	setp.ge.s32 	%p70, %r1084, %r1082;
	@%p70 bra 	$L__BB18_161;
	add.s32 	%r357, %r354, %r226;
$L__BB18_160:
	sub.s32 	%r539, %r1082, %r1084;
	shr.u32 	%r540, %r539, 31;
	add.s32 	%r541, %r539, %r540;
	shr.s32 	%r542, %r541, 1;
	add.s32 	%r543, %r542, %r1084;
	shl.b32 	%r544, %r543, 3;
	add.s32 	%r546, %r536, %r544;
	ld.shared.u32 	%r547, [%r546];
	not.b32 	%r548, %r543;
	add.s32 	%r549, %r357, %r548;
	shl.b32 	%r550, %r549, 3;
	add.s32 	%r551, %r536, %r550;
	ld.shared.u32 	%r552, [%r551];
	setp.lt.u32 	%p71, %r552, %r547;
	add.s32 	%r553, %r543, 1;
	selp.b32 	%r1084, %r1084, %r553, %p71;
	selp.b32 	%r1082, %r543, %r1082, %p71;
	setp.lt.s32 	%p72, %r1084, %r1082;
	@%p72 bra 	$L__BB18_160;
$L__BB18_161:
	sub.s32 	%r554, %r354, %r1084;
	add.s32 	%r363, %r554, %r226;
	shl.b32 	%r555, %r363, 3;
	add.s32 	%r364, %r536, %r555;
	ld.shared.v2.u32 	{%r1085, %r1086}, [%r364];
	shl.b32 	%r557, %r1084, 3;
	add.s32 	%r367, %r536, %r557;
	ld.shared.v2.u32 	{%r1091, %r1092}, [%r367];
	setp.ge.s32 	%p74, %r363, %r352;
	mov.pred 	%p202, 0;
	@%p74 bra 	$L__BB18_163;
	setp.ge.s32 	%p75, %r1084, %r226;
	setp.lt.u32 	%p76, %r1085, %r1091;
	or.pred  	%p202, %p75, %p76;
$L__BB18_163:
	selp.b32 	%r370, %r1086, %r1092, %p202;
	selp.b32 	%r371, %r1085, %r1091, %p202;
	selp.u32 	%r558, 1, 0, %p202;
	add.s32 	%r372, %r363, %r558;
	not.pred 	%p77, %p202;
	selp.u32 	%r559, 1, 0, %p77;
	add.s32 	%r373, %r1084, %r559;
	@%p77 bra 	$L__BB18_165;
	ld.shared.v2.u32 	{%r1085, %r1086}, [%r364+8];
	bra.uni 	$L__BB18_166;
$L__BB18_165:
	ld.shared.v2.u32 	{%r1091, %r1092}, [%r367+8];
$L__BB18_166:
	setp.ge.s32 	%p79, %r372, %r352;
	mov.pred 	%p203, 0;
	@%p79 bra 	$L__BB18_168;
	setp.ge.s32 	%p80, %r373, %r226;
	setp.lt.u32 	%p81, %r1085, %r1091;
	or.pred  	%p203, %p80, %p81;
$L__BB18_168:
	selp.b32 	%r382, %r1086, %r1092, %p203;
	selp.b32 	%r383, %r1085, %r1091, %p203;
	selp.u32 	%r560, 1, 0, %p203;
	add.s32 	%r384, %r372, %r560;
	not.pred 	%p82, %p203;
	selp.u32 	%r561, 1, 0, %p82;
	add.s32 	%r385, %r373, %r561;
	@%p203 bra 	$L__BB18_170;
	shl.b32 	%r562, %r385, 3;
	add.s32 	%r564, %r536, %r562;
	ld.shared.v2.u32 	{%r1091, %r1092}, [%r564];
	bra.uni 	$L__BB18_171;
$L__BB18_170:
	shl.b32 	%r565, %r384, 3;
	add.s32 	%r567, %r536, %r565;
	ld.shared.v2.u32 	{%r1085, %r1086}, [%r567];
$L__BB18_171:
	setp.ge.s32 	%p84, %r384, %r352;
	mov.pred 	%p204, 0;
	@%p84 bra 	$L__BB18_173;
	setp.ge.s32 	%p85, %r385, %r226;
	setp.lt.u32 	%p86, %r1085, %r1091;
	or.pred  	%p204, %p85, %p86;
$L__BB18_173:
	selp.b32 	%r394, %r1086, %r1092, %p204;
	selp.b32 	%r395, %r1085, %r1091, %p204;
	selp.u32 	%r568, 1, 0, %p204;
	add.s32 	%r396, %r384, %r568;
	not.pred 	%p87, %p204;
	selp.u32 	%r569, 1, 0, %p87;
	add.s32 	%r397, %r385, %r569;
	@%p204 bra 	$L__BB18_175;
	shl.b32 	%r570, %r397, 3;
	add.s32 	%r572, %r536, %r570;
	ld.shared.v2.u32 	{%r1091, %r1092}, [%r572];
	bra.uni 	$L__BB18_176;
$L__BB18_175:
	shl.b32 	%r573, %r396, 3;
	add.s32 	%r575, %r536, %r573;
	ld.shared.v2.u32 	{%r1085, %r1086}, [%r575];
$L__BB18_176:
	setp.ge.s32 	%p89, %r396, %r352;
	mov.pred 	%p205, 0;
	@%p89 bra 	$L__BB18_178;
	setp.ge.s32 	%p90, %r397, %r226;
	setp.lt.u32 	%p91, %r1085, %r1091;
	or.pred  	%p205, %p90, %p91;
$L__BB18_178:
	selp.b32 	%r406, %r1086, %r1092, %p205;
	selp.b32 	%r407, %r1085, %r1091, %p205;
	selp.u32 	%r576, 1, 0, %p205;
	add.s32 	%r408, %r396, %r576;
	not.pred 	%p92, %p205;
	selp.u32 	%r577, 1, 0, %p92;
	add.s32 	%r409, %r397, %r577;
	@%p205 bra 	$L__BB18_180;
	shl.b32 	%r578, %r409, 3;
	add.s32 	%r580, %r536, %r578;
	ld.shared.v2.u32 	{%r1091, %r1092}, [%r580];
	bra.uni 	$L__BB18_181;
$L__BB18_180:
	shl.b32 	%r581, %r408, 3;
	add.s32 	%r583, %r536, %r581;
	ld.shared.v2.u32 	{%r1085, %r1086}, [%r583];
$L__BB18_181:
	setp.ge.s32 	%p94, %r408, %r352;
	mov.pred 	%p206, 0;
	@%p94 bra 	$L__BB18_183;
	setp.ge.s32 	%p95, %r409, %r226;
	setp.lt.u32 	%p96, %r1085, %r1091;
	or.pred  	%p206, %p95, %p96;
$L__BB18_183:
	selp.b32 	%r418, %r1086, %r1092, %p206;
	selp.b32 	%r419, %r1085, %r1091, %p206;
	selp.u32 	%r584, 1, 0, %p206;
	add.s32 	%r420, %r408, %r584;
	not.pred 	%p97, %p206;
	selp.u32 	%r585, 1, 0, %p97;
	add.s32 	%r421, %r409, %r585;
	@%p206 bra 	$L__BB18_185;
	shl.b32 	%r586, %r421, 3;
	add.s32 	%r588, %r536, %r586;
	ld.shared.v2.u32 	{%r1091, %r1092}, [%r588];
	bra.uni 	$L__BB18_186;
$L__BB18_185:
	shl.b32 	%r589, %r420, 3;
	add.s32 	%r591, %r536, %r589;
	ld.shared.v2.u32 	{%r1085, %r1086}, [%r591];
$L__BB18_186:
	setp.ge.s32 	%p99, %r420, %r352;
	mov.pred 	%p207, 0;
	@%p99 bra 	$L__BB18_188;
	setp.ge.s32 	%p100, %r421, %r226;
	setp.lt.u32 	%p101, %r1085, %r1091;
	or.pred  	%p207, %p100, %p101;
$L__BB18_188:
	selp.b32 	%r430, %r1086, %r1092, %p207;
	selp.b32 	%r431, %r1085, %r1091, %p207;
	selp.u32 	%r592, 1, 0, %p207;
	add.s32 	%r432, %r420, %r592;
	not.pred 	%p102, %p207;
	selp.u32 	%r593, 1, 0, %p102;
	add.s32 	%r433, %r421, %r593;
	@%p207 bra 	$L__BB18_190;
	shl.b32 	%r594, %r433, 3;
	add.s32 	%r596, %r536, %r594;
	ld.shared.v2.u32 	{%r1091, %r1092}, [%r596];
	bra.uni 	$L__BB18_191;
$L__BB18_190:
	shl.b32 	%r597, %r432, 3;
	add.s32 	%r599, %r536, %r597;
	ld.shared.v2.u32 	{%r1085, %r1086}, [%r599];
$L__BB18_191:
	setp.ge.s32 	%p104, %r432, %r352;
	mov.pred 	%p208, 0;
	@%p104 bra 	$L__BB18_193;
	setp.ge.s32 	%p105, %r433, %r226;
	setp.lt.u32 	%p106, %r1085, %r1091;
	or.pred  	%p208, %p105, %p106;
$L__BB18_193:
	selp.b32 	%r442, %r1086, %r1092, %p208;
	selp.b32 	%r443, %r1085, %r1091, %p208;
	selp.u32 	%r600, 1, 0, %p208;
	add.s32 	%r444, %r432, %r600;
	not.pred 	%p107, %p208;
	selp.u32 	%r601, 1, 0, %p107;
	add.s32 	%r445, %r433, %r601;
	@%p208 bra 	$L__BB18_195;
	shl.b32 	%r602, %r445, 3;
	mov.u32 	%r603, _ZZN3cub18CUB_300001_SM_10006detail10merge_sort26DeviceMergeSortMergeKernelINS2_10policy_hubIN6thrust24THRUST_300001_SM_1000_NS6detail15normal_iteratorINS6_10device_ptrI12BisectionKeyEEEEE9Policy600ESC_PNS0_8NullTypeESC_SG_j19BisectionKeyCompareSA_SF_EEvbT2_T3_T4_PT6_PT7_T5_PSK_SK_NS1_7vsmem_tEE19static_temp_storage;
	add.s32 	%r604, %r603, %r602;
	ld.shared.v2.u32 	{%r1091, %r1092}, [%r604];
	bra.uni 	$L__BB18_196;
$L__BB18_195:
	shl.b32 	%r605, %r444, 3;
	mov.u32 	%r606, _ZZN3cub18CUB_300001_SM_10006detail10merge_sort26DeviceMergeSortMergeKernelINS2_10policy_hubIN6thrust24THRUST_300001_SM_1000_NS6detail15normal_iteratorINS6_10device_ptrI12BisectionKeyEEEEE9Policy600ESC_PNS0_8NullTypeESC_SG_j19BisectionKeyCompareSA_SF_EEvbT2_T3_T4_PT6_PT7_T5_PSK_SK_NS1_7vsmem_tEE19static_temp_storage;
	add.s32 	%r607, %r606, %r605;
	ld.shared.v2.u32 	{%r1085, %r1086}, [%r607];
$L__BB18_196:
	setp.ge.s32 	%p109, %r444, %r352;
	mov.pred 	%p209, 0;
	@%p109 bra 	$L__BB18_198;
	setp.ge.s32 	%p110, %r445, %r226;
	setp.lt.u32 	%p111, %r1085, %r1091;
	or.pred  	%p209, %p110, %p111;
$L__BB18_198:
	setp.eq.s16 	%p112, %rs1, 0;
	selp.b32 	%r454, %r1086, %r1092, %p209;
	selp.b32 	%r455, %r1085, %r1091, %p209;
	bar.sync 	0;
	@%p112 bra 	$L__BB18_217;
	// begin inline asm
	mov.u32 %r608, %laneid;
	// end inline asm
	and.b32  	%r456, %r353, 7936;
	shl.b32 	%r609, %r608, 3;
	add.s32 	%r610, %r609, %r456;
	shr.s32 	%r611, %r610, 5;
	add.s32 	%r612, %r611, %r610;
	shl.b32 	%r613, %r612, 3;
	mov.u32 	%r614, _ZZN3cub18CUB_300001_SM_10006detail10merge_sort26DeviceMergeSortMergeKernelINS2_10policy_hubIN6thrust24THRUST_300001_SM_1000_NS6detail15normal_iteratorINS6_10device_ptrI12BisectionKeyEEEEE9Policy600ESC_PNS0_8NullTypeESC_SG_j19BisectionKeyCompareSA_SF_EEvbT2_T3_T4_PT6_PT7_T5_PSK_SK_NS1_7vsmem_tEE19static_temp_storage;
	add.s32 	%r615, %r614, %r613;
	st.shared.v2.u32 	[%r615], {%r371, %r370};
	st.shared.v2.u32 	[%r615+8], {%r383, %r382};
	st.shared.v2.u32 	[%r615+16], {%r395, %r394};
	st.shared.v2.u32 	[%r615+24], {%r407, %r406};
	st.shared.v2.u32 	[%r615+32], {%r419, %r418};
	st.shared.v2.u32 	[%r615+40], {%r431, %r430};
	st.shared.v2.u32 	[%r615+48], {%r443, %r442};
	st.shared.v2.u32 	[%r615+56], {%r455, %r454};
	bar.warp.sync 	-1;
	mad.lo.s32 	%r616, %r608, -7, %r610;
	shr.s32 	%r617, %r616, 5;
	add.s32 	%r618, %r617, %r616;
	shl.b32 	%r619, %r618, 3;
	add.s32 	%r620, %r614, %r619;
	ld.shared.v2.u32 	{%r457, %r458}, [%r620];
	add.s32 	%r621, %r616, 32;
	shr.s32 	%r622, %r621, 5;
	add.s32 	%r623, %r622, %r616;
	shl.b32 	%r624, %r623, 3;
	add.s32 	%r625, %r614, %r624;
	ld.shared.v2.u32 	{%r459, %r460}, [%r625+256];
	add.s32 	%r626, %r616, 64;
	shr.s32 	%r627, %r626, 5;
	add.s32 	%r628, %r627, %r616;
	shl.b32 	%r629, %r628, 3;
	add.s32 	%r630, %r614, %r629;
	ld.shared.v2.u32 	{%r461, %r462}, [%r630+512];
	add.s32 	%r631, %r616, 96;
	shr.s32 	%r632, %r631, 5;
	add.s32 	%r633, %r632, %r616;
	shl.b32 	%r634, %r633, 3;
	add.s32 	%r635, %r614, %r634;
	ld.shared.v2.u32 	{%r463, %r464}, [%r635+768];
	add.s32 	%r636, %r616, 128;
	shr.s32 	%r637, %r636, 5;
	add.s32 	%r638, %r637, %r616;
	shl.b32 	%r639, %r638, 3;
	add.s32 	%r640, %r614, %r639;
	ld.shared.v2.u32 	{%r465, %r466}, [%r640+1024];
	add.s32 	%r641, %r616, 160;
	shr.s32 	%r642, %r641, 5;
	add.s32 	%r643, %r642, %r616;
	shl.b32 	%r644, %r643, 3;
	add.s32 	%r645, %r614, %r644;
	ld.shared.v2.u32 	{%r467, %r468}, [%r645+1280];
	add.s32 	%r646, %r616, 192;
	shr.s32 	%r647, %r646, 5;
	add.s32 	%r648, %r647, %r616;
	shl.b32 	%r649, %r648, 3;
	add.s32 	%r650, %r614, %r649;
	ld.shared.v2.u32 	{%r469, %r470}, [%r650+1536];
	add.s32 	%r651, %r616, 224;
	shr.s32 	%r652, %r651, 5;
	add.s32 	%r653, %r652, %r616;
	shl.b32 	%r654, %r653, 3;
	add.s32 	%r655, %r614, %r654;
	ld.shared.v2.u32 	{%r471, %r472}, [%r655+1792];
	setp.ne.s32 	%p113, %r3, 0;
	@%p113 bra 	$L__BB18_201;
	st.volatile.shared.u32 	[_ZZN3cub18CUB_300001_SM_10006detail10merge_sort26DeviceMergeSortMergeKernelINS2_10policy_hubIN6thrust24THRUST_300001_SM_1000_NS6detail15normal_iteratorINS6_10device_ptrI12BisectionKeyEEEEE9Policy600ESC_PNS0_8NullTypeESC_SG_j19BisectionKeyCompareSA_SF_EEvbT2_T3_T4_PT6_PT7_T5_PSK_SK_NS1_7vsmem_tEE19static_temp_storage+16896], %r352;
$L__BB18_201:
	bar.sync 	0;
	ld.volatile.shared.u32 	%r473, [_ZZN3cub18CUB_300001_SM_10006detail10merge_sort26DeviceMergeSortMergeKernelINS2_10policy_hubIN6thrust24THRUST_300001_SM_1000_NS6detail15normal_iteratorINS6_10device_ptrI12BisectionKeyEEEEE9Policy600ESC_PNS0_8NullTypeESC_SG_j19BisectionKeyCompareSA_SF_EEvbT2_T3_T4_PT6_PT7_T5_PSK_SK_NS1_7vsmem_tEE19static_temp_storage+16896];
	and.b32  	%r656, %r3, 31;
	add.s32 	%r474, %r456, %r656;
	setp.ge.s32 	%p114, %r474, %r473;
	cvt.u64.u32 	%rd45, %r474;
	cvt.u64.u32 	%rd46, %r2;
	add.s64 	%rd47, %rd45, %rd46;
	shl.b64 	%rd48, %rd47, 3;
	add.s64 	%rd12, %rd1, %rd48;
	@%p114 bra 	$L__BB18_203;
	st.global.v2.u32 	[%rd12], {%r457, %r458};
$L__BB18_203:
	add.s32 	%r657, %r474, 32;
	setp.ge.s32 	%p115, %r657, %r473;
	@%p115 bra 	$L__BB18_205;
	st.global.v2.u32 	[%rd12+256], {%r459, %r460};
$L__BB18_205:
	add.s32 	%r658, %r474, 64;
	setp.ge.s32 	%p116, %r658, %r473;
	@%p116 bra 	$L__BB18_207;
	st.global.v2.u32 	[%rd12+512], {%r461, %r462};
$L__BB18_207:
	add.s32 	%r659, %r474, 96;
	setp.ge.s32 	%p117, %r659, %r473;
	@%p117 bra 	$L__BB18_209;
	st.global.v2.u32 	[%rd12+768], {%r463, %r464};
$L__BB18_209:
	add.s32 	%r660, %r474, 128;
	setp.ge.s32 	%p118, %r660, %r473;
	@%p118 bra 	$L__BB18_211;
	st.global.v2.u32 	[%rd12+1024], {%r465, %r466};
$L__BB18_211:
	add.s32 	%r661, %r474, 160;
	setp.ge.s32 	%p119, %r661, %r473;
	@%p119 bra 	$L__BB18_213;
	st.global.v2.u32 	[%rd12+1280], {%r467, %r468};
$L__BB18_213:
	add.s32 	%r662, %r474, 192;
	setp.ge.s32 	%p120, %r662, %r473;
	@%p120 bra 	$L__BB18_215;
	st.global.v2.u32 	[%rd12+1536], {%r469, %r470};
$L__BB18_215:
	add.s32 	%r663, %r474, 224;
	setp.ge.s32 	%p121, %r663, %r473;
	@%p121 bra 	$L__BB18_235;
	st.global.v2.u32 	[%rd12+1792], {%r471, %r472};
	bra.uni 	$L__BB18_235;
$L__BB18_217:
	// begin inline asm
	mov.u32 %r664, %laneid;
	// end inline asm
	and.b32  	%r475, %r353, 7936;
	shl.b32 	%r665, %r664, 3;
	add.s32 	%r666, %r665, %r475;
	shr.s32 	%r667, %r666, 5;
	add.s32 	%r668, %r667, %r666;
	shl.b32 	%r669, %r668, 3;
	mov.u32 	%r670, _ZZN3cub18CUB_300001_SM_10006detail10merge_sort26DeviceMergeSortMergeKernelINS2_10policy_hubIN6thrust24THRUST_300001_SM_1000_NS6detail15normal_iteratorINS6_10device_ptrI12BisectionKeyEEEEE9Policy600ESC_PNS0_8NullTypeESC_SG_j19BisectionKeyCompareSA_SF_EEvbT2_T3_T4_PT6_PT7_T5_PSK_SK_NS1_7vsmem_tEE19static_temp_storage;
	add.s32 	%r671, %r670, %r669;
	st.shared.v2.u32 	[%r671], {%r371, %r370};
	st.shared.v2.u32 	[%r671+8], {%r383, %r382};
	st.shared.v2.u32 	[%r671+16], {%r395, %r394};
	st.shared.v2.u32 	[%r671+24], {%r407, %r406};
	st.shared.v2.u32 	[%r671+32], {%r419, %r418};
	st.shared.v2.u32 	[%r671+40], {%r431, %r430};
	st.shared.v2.u32 	[%r671+48], {%r443, %r442};
	st.shared.v2.u32 	[%r671+56], {%r455, %r454};
	bar.warp.sync 	-1;
	mad.lo.s32 	%r672, %r664, -7, %r666;
	shr.s32 	%r673, %r672, 5;
	add.s32 	%r674, %r673, %r672;
	shl.b32 	%r675, %r674, 3;
	add.s32 	%r676, %r670, %r675;
	ld.shared.v2.u32 	{%r476, %r477}, [%r676];
	add.s32 	%r677, %r672, 32;
	shr.s32 	%r678, %r677, 5;
	add.s32 	%r679, %r678, %r672;
	shl.b32 	%r680, %r679, 3;
	add.s32 	%r681, %r670, %r680;
	ld.shared.v2.u32 	{%r478, %r479}, [%r681+256];
	add.s32 	%r682, %r672, 64;
	shr.s32 	%r683, %r682, 5;
	add.s32 	%r684, %r683, %r672;
	shl.b32 	%r685, %r684, 3;
	add.s32 	%r686, %r670, %r685;
	ld.shared.v2.u32 	{%r480, %r481}, [%r686+512];
	add.s32 	%r687, %r672, 96;
	shr.s32 	%r688, %r687, 5;
	add.s32 	%r689, %r688, %r672;
	shl.b32 	%r690, %r689, 3;
	add.s32 	%r691, %r670, %r690;
	ld.shared.v2.u32 	{%r482, %r483}, [%r691+768];
	add.s32 	%r692, %r672, 128;
	shr.s32 	%r693, %r692, 5;
	add.s32 	%r694, %r693, %r672;
	shl.b32 	%r695, %r694, 3;
	add.s32 	%r696, %r670, %r695;
	ld.shared.v2.u32 	{%r484, %r485}, [%r696+1024];
	add.s32 	%r697, %r672, 160;
	shr.s32 	%r698, %r697, 5;
	add.s32 	%r699, %r698, %r672;
	shl.b32 	%r700, %r699, 3;
	add.s32 	%r701, %r670, %r700;
	ld.shared.v2.u32 	{%r486, %r487}, [%r701+1280];
	add.s32 	%r702, %r672, 192;
	shr.s32 	%r703, %r702, 5;
	add.s32 	%r704, %r703, %r672;
	shl.b32 	%r705, %r704, 3;
	add.s32 	%r706, %r670, %r705;
	ld.shared.v2.u32 	{%r488, %r489}, [%r706+1536];
	add.s32 	%r707, %r672, 224;
	shr.s32 	%r708, %r707, 5;
	add.s32 	%r709, %r708, %r672;
	shl.b32 	%r710, %r709, 3;
	add.s32 	%r711, %r670, %r710;
	ld.shared.v2.u32 	{%r490, %r491}, [%r711+1792];
	setp.ne.s32 	%p122, %r3, 0;
	@%p122 bra 	$L__BB18_219;
	st.volatile.shared.u32 	[_ZZN3cub18CUB_300001_SM_10006detail10merge_sort26DeviceMergeSortMergeKernelINS2_10policy_hubIN6thrust24THRUST_300001_SM_1000_NS6detail15normal_iteratorINS6_10device_ptrI12BisectionKeyEEEEE9Policy600ESC_PNS0_8NullTypeESC_SG_j19BisectionKeyCompareSA_SF_EEvbT2_T3_T4_PT6_PT7_T5_PSK_SK_NS1_7vsmem_tEE19static_temp_storage+16896], %r352;
$L__BB18_219:
	bar.sync 	0;
	ld.volatile.shared.u32 	%r492, [_ZZN3cub18CUB_300001_SM_10006detail10merge_sort26DeviceMergeSortMergeKernelINS2_10policy_hubIN6thrust24THRUST_300001_SM_1000_NS6detail15normal_iteratorINS6_10device_ptrI12BisectionKeyEEEEE9Policy600ESC_PNS0_8NullTypeESC_SG_j19BisectionKeyCompareSA_SF_EEvbT2_T3_T4_PT6_PT7_T5_PSK_SK_NS1_7vsmem_tEE19static_temp_storage+16896];
	and.b32  	%r712, %r3, 31;
	cvt.u64.u32 	%rd49, %r475;
	add.s32 	%r493, %r475, %r712;
	add.s32 	%r713, %r712, %r2;
	cvt.u64.u32 	%rd50, %r713;
	add.s64 	%rd51, %rd50, %rd49;
	setp.ge.s32 	%p123, %r493, %r492;
	shl.b64 	%rd52, %rd51, 3;
	add.s64 	%rd13, %rd3, %rd52;
	@%p123 bra 	$L__BB18_221;
	st.global.v2.u32 	[%rd13], {%r476, %r477};
$L__BB18_221:
	add.s32 	%r714, %r493, 32;
	setp.ge.s32 	%p124, %r714, %r492;
	@%p124 bra 	$L__BB18_223;
	st.global.v2.u32 	[%rd13+256], {%r478, %r479};
$L__BB18_223:
	add.s32 	%r715, %r493, 64;
	setp.ge.s32 	%p125, %r715, %r492;
	@%p125 bra 	$L__BB18_225;
	st.global.v2.u32 	[%rd13+512], {%r480, %r481};
$L__BB18_225:
	add.s32 	%r716, %r493, 96;
	setp.ge.s32 	%p126, %r716, %r492;
	@%p126 bra 	$L__BB18_227;
	st.global.v2.u32 	[%rd13+768], {%r482, %r483};
$L__BB18_227:
	add.s32 	%r717, %r493, 128;
	setp.ge.s32 	%p127, %r717, %r492;
	@%p127 bra 	$L__BB18_229;
	st.global.v2.u32 	[%rd13+1024], {%r484, %r485};
$L__BB18_229:
	add.s32 	%r718, %r493, 160;
	setp.ge.s32 	%p128, %r718, %r492;
	@%p128 bra 	$L__BB18_231;
	st.global.v2.u32 	[%rd13+1280], {%r486, %r487};
$L__BB18_231:
	add.s32 	%r719, %r493, 192;
	setp.ge.s32 	%p129, %r719, %r492;
	@%p129 bra 	$L__BB18_233;
	st.global.v2.u32 	[%rd13+1536], {%r488, %r489};
$L__BB18_233:
	add.s32 	%r720, %r493, 224;
	setp.ge.s32 	%p130, %r720, %r492;
	@%p130 bra 	$L__BB18_235;
	st.global.v2.u32 	[%rd13+1792], {%r490, %r491};
$L__BB18_235:
	ret;

}
	// .globl	_ZN3cub18CUB_300001_SM_10006detail10merge_sort30DeviceMergeSortBlockSortKernelINS2_10policy_hubIN6thrust24THRUST_300001_SM_1000_NS6detail15normal_iteratorINS6_10device_ptrI12BisectionKeyEEEEE9Policy600ESC_PNS0_8NullTypeESC_SG_m19BisectionKeyCompareSA_SF_EEvbT0_T1_T2_T3_T4_PT6_PT7_T5_NS1_7vsmem_tE
.visible .entry _ZN3cub18CUB_300001_SM_10006detail10merge_sort30DeviceMergeSortBlockSortKernelINS2_10policy_hubIN6thrust24THRUST_300001_SM_1000_NS6detail15normal_iteratorINS6_10device_ptrI12BisectionKeyEEEEE9Policy600ESC_PNS0_8NullTypeESC_SG_m19BisectionKeyCompareSA_SF_EEvbT0_T1_T2_T3_T4_PT6_PT7_T5_NS1_7vsmem_tE(
	.param .u8 _ZN3cub18CUB_300001_SM_10006detail10merge_sort30DeviceMergeSortBlockSortKernelINS2_10policy_hubIN6thrust24THRUST_300001_SM_1000_NS6detail15normal_iteratorINS6_10device_ptrI12BisectionKeyEEEEE9Policy600ESC_PNS0_8NullTypeESC_SG_m19BisectionKeyCompareSA_SF_EEvbT0_T1_T2_T3_T4_PT6_PT7_T5_NS1_7vsmem_tE_param_0,
	.param .align 8 .b8 _ZN3cub18CUB_300001_SM_10006detail10merge_sort30DeviceMergeSortBlockSortKernelINS2_10policy_hubIN6thrust24THRUST_300001_SM_1000_NS6detail15normal_iteratorINS6_10device_ptrI12BisectionKeyEEEEE9Policy600ESC_PNS0_8NullTypeESC_SG_m19BisectionKeyCompareSA_SF_EEvbT0_T1_T2_T3_T4_PT6_PT7_T5_NS1_7vsmem_tE_param_1[8],
	.param .u64 .ptr .align 1 _ZN3cub18CUB_300001_SM_10006detail10merge_sort30DeviceMergeSortBlockSortKernelINS2_10policy_hubIN6thrust24THRUST_300001_SM_1000_NS6detail15normal_iteratorINS6_10device_ptrI12BisectionKeyEEEEE9Policy600ESC_PNS0_8NullTypeESC_SG_m19BisectionKeyCompareSA_SF_EEvbT0_T1_T2_T3_T4_PT6_PT7_T5_NS1_7vsmem_tE_param_2,
	.param .align 8 .b8 _ZN3cub18CUB_300001_SM_10006detail10merge_sort30DeviceMergeSortBlockSortKernelINS2_10policy_hubIN6thrust24THRUST_300001_SM_1000_NS6detail15normal_iteratorINS6_10device_ptrI12BisectionKeyEEEEE9Policy600ESC_PNS0_8NullTypeESC_SG_m19BisectionKeyCompareSA_SF_EEvbT0_T1_T2_T3_T4_PT6_PT7_T5_NS1_7vsmem_tE_param_3[8],
	.param .u64 .ptr .align 1 _ZN3cub18CUB_300001_SM_10006detail10merge_sort30DeviceMergeSortBlockSortKernelINS2_10policy_hubIN6thrust24THRUST_300001_SM_1000_NS6detail15normal_iteratorINS6_10device_ptrI12BisectionKeyEEEEE9Policy600ESC_PNS0_8NullTypeESC_SG_m19BisectionKeyCompareSA_SF_EEvbT0_T1_T2_T3_T4_PT6_PT7_T5_NS1_7vsmem_tE_param_4,
	.param .u64 _ZN3cub18CUB_300001_SM_10006detail10merge_sort30DeviceMergeSortBlockSortKernelINS2_10policy_hubIN6thrust24THRUST_300001_SM_1000_NS6detail15normal_iteratorINS6_10device_ptrI12BisectionKeyEEEEE9Policy600ESC_PNS0_8NullTypeESC_SG_m19BisectionKeyCompareSA_SF_EEvbT0_T1_T2_T3_T4_PT6_PT7_T5_NS1_7vsmem_tE_param_5,
	.param .u64 .ptr .align 1 _ZN3cub18CUB_300001_SM_10006detail10merge_sort30DeviceMergeSortBlockSortKernelINS2_10policy_hubIN6thrust24THRUST_300001_SM_1000_NS6detail15normal_iteratorINS6_10device_ptrI12BisectionKeyEEEEE9Policy600ESC_PNS0_8NullTypeESC_SG_m19BisectionKeyCompareSA_SF_EEvbT0_T1_T2_T3_T4_PT6_PT7_T5_NS1_7vsmem_tE_param_6,
	.param .u64 .ptr .align 1 _ZN3cub18CUB_300001_SM_10006detail10merge_sort30DeviceMergeSortBlockSortKernelINS2_10policy_hubIN6thrust24THRUST_300001_SM_1000_NS6detail15normal_iteratorINS6_10device_ptrI12BisectionKeyEEEEE9Policy600ESC_PNS0_8NullTypeESC_SG_m19BisectionKeyCompareSA_SF_EEvbT0_T1_T2_T3_T4_PT6_PT7_T5_NS1_7vsmem_tE_param_7,
	.param .align 1 .b8 _ZN3cub18CUB_300001_SM_10006detail10merge_sort30DeviceMergeSortBlockSortKernelINS2_10policy_hubIN6thrust24THRUST_300001_SM_1000_NS6detail15normal_iteratorINS6_10device_ptrI12BisectionKeyEEEEE9Policy600ESC_PNS0_8NullTypeESC_SG_m19BisectionKeyCompareSA_SF_EEvbT0_T1_T2_T3_T4_PT6_PT7_T5_NS1_7vsmem_tE_param_8[1],
	.param .align 8 .b8 _ZN3cub18CUB_300001_SM_10006detail10merge_sort30DeviceMergeSortBlockSortKernelINS2_10policy_hubIN6thrust24THRUST_300001_SM_1000_NS6detail15normal_iteratorINS6_10device_ptrI12BisectionKeyEEEEE9Policy600ESC_PNS0_8NullTypeESC_SG_m19BisectionKeyCompareSA_SF_EEvbT0_T1_T2_T3_T4_PT6_PT7_T5_NS1_7vsmem_tE_param_9[8]
)
.maxntid 256
{
	.reg .pred 	%p<236>;
	.reg .b16 	%rs<4>;
	.reg .b32 	%r<1220>;
	.reg .b64 	%rd<45>;
	// demoted variable
	.shared .align 16 .b8 _ZZN3cub18CUB_300001_SM_10006detail10merge_sort30DeviceMergeSortBlockSortKernelINS2_10policy_hubIN6thrust24THRUST_300001_SM_1000_NS6detail15normal_iteratorINS6_10device_ptrI12BisectionKeyEEEEE9Policy600ESC_PNS0_8NullTypeESC_SG_m19BisectionKeyCompareSA_SF_EEvbT0_T1_T2_T3_T4_PT6_PT7_T5_NS1_7vsmem_tEE19static_temp_storage[16912];
	ld.param.u64 	%rd10, [_ZN3cub18CUB_300001_SM_10006detail10merge_sort30DeviceMergeSortBlockSortKernelINS2_10policy_hubIN6thrust24THRUST_300001_SM_1000_NS6detail15normal_iteratorINS6_10device_ptrI12BisectionKeyEEEEE9Policy600ESC_PNS0_8NullTypeESC_SG_m19BisectionKeyCompareSA_SF_EEvbT0_T1_T2_T3_T4_PT6_PT7_T5_NS1_7vsmem_tE_param_3];
	ld.param.u64 	%rd11, [_ZN3cub18CUB_300001_SM_10006detail10merge_sort30DeviceMergeSortBlockSortKernelINS2_10policy_hubIN6thrust24THRUST_300001_SM_1000_NS6detail15normal_iteratorINS6_10device_ptrI12BisectionKeyEEEEE9Policy600ESC_PNS0_8NullTypeESC_SG_m19BisectionKeyCompareSA_SF_EEvbT0_T1_T2_T3_T4_PT6_PT7_T5_NS1_7vsmem_tE_param_1];
	ld.param.u64 	%rd8, [_ZN3cub18CUB_300001_SM_10006detail10merge_sort30DeviceMergeSortBlockSortKernelINS2_10policy_hubIN6thrust24THRUST_300001_SM_1000_NS6detail15normal_iteratorINS6_10device_ptrI12BisectionKeyEEEEE9Policy600ESC_PNS0_8NullTypeESC_SG_m19BisectionKeyCompareSA_SF_EEvbT0_T1_T2_T3_T4_PT6_PT7_T5_NS1_7vsmem_tE_param_5];
	cvta.to.global.u64 	%rd1, %rd11;
	cvta.to.global.u64 	%rd2, %rd10;
	mov.u32 	%r464, %ctaid.x;
	cvt.u64.u32 	%rd12, %r464;
	mov.u32 	%r465, %nctaid.x;
	cvt.u64.u32 	%rd13, %r465;
	mul.wide.u32 	%rd3, %r464, 2048;
	add.s64 	%rd14, %rd13, -1;
	setp.le.u64 	%p33, %rd14, %rd12;
	@%p33 bra 	$L__BB19_46;
	// begin inline asm
	griddepcontrol.wait;
	// end inline asm
	mov.u32 	%r1, %tid.x;
	and.b32  	%r2, %r1, 31;
	shl.b32 	%r754, %r1, 3;
	and.b32  	%r3, %r754, 7936;
	or.b32  	%r755, %r3, %r2;
	cvt.u64.u32 	%rd29, %r755;
	mov.u32 	%r756, %ctaid.x;
	mul.wide.u32 	%rd30, %r756, 2048;
	add.s64 	%rd4, %rd30, %rd29;
	shl.b64 	%rd31, %rd4, 3;
	add.s64 	%rd32, %rd1, %rd31;
	ld.global.v2.u32 	{%r757, %r758}, [%rd32];
	ld.global.v2.u32 	{%r759, %r760}, [%rd32+256];
	ld.global.v2.u32 	{%r761, %r762}, [%rd32+512];
	ld.global.v2.u32 	{%r763, %r764}, [%rd32+768];
	ld.global.v2.u32 	{%r765, %r766}, [%rd32+1024];
	ld.global.v2.u32 	{%r767, %r768}, [%rd32+1280];
	ld.global.v2.u32 	{%r769, %r770}, [%rd32+1536];
	ld.global.v2.u32 	{%r771, %r772}, [%rd32+1792];
	// begin inline asm
	mov.u32 %r752, %laneid;
	// end inline asm
	add.s32 	%r773, %r752, %r3;
	shr.s32 	%r774, %r773, 5;
	add.s32 	%r775, %r774, %r773;
	shl.b32 	%r776, %r775, 3;
	mov.u32 	%r777, _ZZN3cub18CUB_300001_SM_10006detail10merge_sort30DeviceMergeSortBlockSortKernelINS2_10policy_hubIN6thrust24THRUST_300001_SM_1000_NS6detail15normal_iteratorINS6_10device_ptrI12BisectionKeyEEEEE9Policy600ESC_PNS0_8NullTypeESC_SG_m19BisectionKeyCompareSA_SF_EEvbT0_T1_T2_T3_T4_PT6_PT7_T5_NS1_7vsmem_tEE19static_temp_storage;
	add.s32 	%r4, %r777, %r776;
	st.shared.v2.u32 	[%r4], {%r757, %r758};
	add.s32 	%r778, %r773, 32;
	shr.s32 	%r779, %r778, 5;
	add.s32 	%r780, %r779, %r773;
	shl.b32 	%r781, %r780, 3;
	add.s32 	%r5, %r777, %r781;
	st.shared.v2.u32 	[%r5+256], {%r759, %r760};
	add.s32 	%r782, %r773, 64;
	shr.s32 	%r783, %r782, 5;
	add.s32 	%r784, %r783, %r773;
	shl.b32 	%r785, %r784, 3;
	add.s32 	%r6, %r777, %r785;
	st.shared.v2.u32 	[%r6+512], {%r761, %r762};
	add.s32 	%r786, %r773, 96;
	shr.s32 	%r787, %r786, 5;
	add.s32 	%r788, %r787, %r773;
	shl.b32 	%r789, %r788, 3;
	add.s32 	%r7, %r777, %r789;
	st.shared.v2.u32 	[%r7+768], {%r763, %r764};
	add.s32 	%r790, %r773, 128;
	shr.s32 	%r791, %r790, 5;
	add.s32 	%r792, %r791, %r773;
	shl.b32 	%r793, %r792, 3;
	add.s32 	%r8, %r777, %r793;
	st.shared.v2.u32 	[%r8+1024], {%r765, %r766};
	add.s32 	%r794, %r773, 160;
	shr.s32 	%r795, %r794, 5;
	add.s32 	%r796, %r795, %r773;
	shl.b32 	%r797, %r796, 3;
	add.s32 	%r9, %r777, %r797;
	st.shared.v2.u32 	[%r9+1280], {%r767, %r768};
	add.s32 	%r798, %r773, 192;
	shr.s32 	%r799, %r798, 5;
	add.s32 	%r800, %r799, %r773;
	shl.b32 	%r801, %r800, 3;
	add.s32 	%r10, %r777, %r801;
	st.shared.v2.u32 	[%r10+1536], {%r769, %r770};
	add.s32 	%r802, %r773, 224;
	shr.s32 	%r803, %r802, 5;
	add.s32 	%r804, %r803, %r773;
	shl.b32 	%r805, %r804, 3;
	add.s32 	%r11, %r777, %r805;
	st.shared.v2.u32 	[%r11+1792], {%r771, %r772};
	bar.warp.sync 	-1;
	mad.lo.s32 	%r806, %r752, 7, %r773;
	shr.s32 	%r807, %r806, 5;
	add.s32 	%r808, %r807, %r806;
	shl.b32 	%r809, %r808, 3;
	add.s32 	%r12, %r777, %r809;
	ld.shared.v2.u32 	{%r810, %r811}, [%r12];
	add.s32 	%r812, %r806, 1;
	shr.s32 	%r813, %r812, 5;
	add.s32 	%r814, %r813, %r806;
	shl.b32 	%r815, %r814, 3;
	add.s32 	%r13, %r777, %r815;
	ld.shared.v2.u32 	{%r816, %r817}, [%r13+8];
	add.s32 	%r818, %r806, 2;
	shr.s32 	%r819, %r818, 5;
	add.s32 	%r820, %r819, %r806;
	shl.b32 	%r821, %r820, 3;
	add.s32 	%r14, %r777, %r821;
	ld.shared.v2.u32 	{%r822, %r823}, [%r14+16];
	add.s32 	%r824, %r806, 3;
	shr.s32 	%r825, %r824, 5;
	add.s32 	%r826, %r825, %r806;
	shl.b32 	%r827, %r826, 3;
	add.s32 	%r15, %r777, %r827;
	ld.shared.v2.u32 	{%r828, %r829}, [%r15+24];
	add.s32 	%r830, %r806, 4;
	shr.s32 	%r831, %r830, 5;
	add.s32 	%r832, %r831, %r806;
	shl.b32 	%r833, %r832, 3;
	add.s32 	%r16, %r777, %r833;
	ld.shared.v2.u32 	{%r834, %r835}, [%r16+32];
	add.s32 	%r836, %r806, 5;
	shr.s32 	%r837, %r836, 5;
	add.s32 	%r838, %r837, %r806;
	shl.b32 	%r839, %r838, 3;
	add.s32 	%r17, %r777, %r839;
	ld.shared.v2.u32 	{%r840, %r841}, [%r17+40];
	add.s32 	%r842, %r806, 6;
	shr.s32 	%r843, %r842, 5;
	add.s32 	%r844, %r843, %r806;
	shl.b32 	%r845, %r844, 3;
	add.s32 	%r18, %r777, %r845;
	ld.shared.v2.u32 	{%r846, %r847}, [%r18+48];
	add.s32 	%r848, %r806, 7;
	shr.s32 	%r849, %r848, 5;
	add.s32 	%r850, %r849, %r806;
	shl.b32 	%r851, %r850, 3;
	add.s32 	%r19, %r777, %r851;
	ld.shared.v2.u32 	{%r852, %r853}, [%r19+56];
	bar.sync 	0;
	// begin inline asm
	griddepcontrol.launch_dependents;
	// end inline asm
	setp.lt.u32 	%p147, %r816, %r810;
	selp.b32 	%r854, %r811, %r817, %p147;
	max.u32 	%r855, %r816, %r810;
	selp.b32 	%r856, %r817, %r811, %p147;
	min.u32 	%r857, %r816, %r810;
	setp.lt.u32 	%p148, %r828, %r822;
	selp.b32 	%r858, %r823, %r829, %p148;
	max.u32 	%r859, %r828, %r822;
	selp.b32 	%r860, %r829, %r823, %p148;
	min.u32 	%r861, %r828, %r822;
	setp.lt.u32 	%p149, %r840, %r834;
	selp.b32 	%r862, %r835, %r841, %p149;
	max.u32 	%r863, %r840, %r834;
	selp.b32 	%r864, %r841, %r835, %p149;
	min.u32 	%r865, %r840, %r834;
	setp.lt.u32 	%p150, %r852, %r846;
	selp.b32 	%r866, %r847, %r853, %p150;
	max.u32 	%r867, %r852, %r846;
	selp.b32 	%r868, %r853, %r847, %p150;
	min.u32 	%r869, %r852, %r846;
	setp.lt.u32 	%p151, %r861, %r855;
	selp.b32 	%r870, %r854, %r860, %p151;
	max.u32 	%r871, %r861, %r855;
	selp.b32 	%r872, %r860, %r854, %p151;
	min.u32 	%r873, %r861, %r855;
	setp.lt.u32 	%p152, %r865, %r859;
	selp.b32 	%r874, %r858, %r864, %p152;
	max.u32 	%r875, %r865, %r859;
	selp.b32 	%r876, %r864, %r858, %p152;
	min.u32 	%r877, %r865, %r859;
	setp.lt.u32 	%p153, %r869, %r863;
	selp.b32 	%r878, %r862, %r868, %p153;
	max.u32 	%r879, %r869, %r863;
	selp.b32 	%r880, %r868, %r862, %p153;
	min.u32 	%r881, %r869, %r863;
	setp.lt.u32 	%p154, %r861, %r857;
	selp.b32 	%r882, %r856, %r872, %p154;
	selp.b32 	%r883, %r857, %r873, %p154;
	selp.b32 	%r884, %r872, %r856, %p154;
	selp.b32 	%r885, %r873, %r857, %p154;
	setp.lt.u32 	%p155, %r877, %r871;
	selp.b32 	%r886, %r870, %r876, %p155;
	max.u32 	%r887, %r877, %r871;
	selp.b32 	%r888, %r876, %r870, %p155;
	min.u32 	%r889, %r877, %r871;
	setp.lt.u32 	%p156, %r881, %r875;
	selp.b32 	%r890, %r874, %r880, %p156;
	max.u32 	%r891, %r881, %r875;
	selp.b32 	%r892, %r880, %r874, %p156;
	min.u32 	%r893, %r881, %r875;
	setp.gt.u32 	%p157, %r863, %r867;
	selp.b32 	%r894, %r878, %r866, %p157;
	selp.b32 	%r895, %r879, %r867, %p157;
	selp.b32 	%r896, %r866, %r878, %p157;
	selp.b32 	%r897, %r867, %r879, %p157;
	setp.lt.u32 	%p158, %r889, %r883;
	selp.b32 	%r898, %r882, %r888, %p158;
	max.u32 	%r899, %r889, %r883;
	selp.b32 	%r900, %r888, %r882, %p158;
	min.u32 	%r901, %r889, %r883;
	setp.lt.u32 	%p159, %r893, %r887;
	selp.b32 	%r902, %r886, %r892, %p159;
	max.u32 	%r903, %r893, %r887;
	selp.b32 	%r904, %r892, %r886, %p159;
	min.u32 	%r905, %r893, %r887;
	setp.lt.u32 	%p160, %r897, %r891;
	selp.b32 	%r906, %r890, %r896, %p160;
	max.u32 	%r907, %r897, %r891;
	selp.b32 	%r908, %r896, %r890, %p160;
	min.u32 	%r909, %r897, %r891;
	setp.lt.u32 	%p161, %r901, %r885;
	selp.b32 	%r910, %r884, %r900, %p161;
	max.u32 	%r911, %r901, %r885;
	selp.b32 	%r912, %r900, %r884, %p161;
	min.u32 	%r913, %r901, %r885;
	setp.lt.u32 	%p162, %r905, %r899;
	selp.b32 	%r914, %r898, %r904, %p162;
	max.u32 	%r915, %r905, %r899;
	selp.b32 	%r916, %r904, %r898, %p162;
	min.u32 	%r917, %r905, %r899;
	setp.lt.u32 	%p163, %r909, %r903;
	selp.b32 	%r918, %r902, %r908, %p163;
	max.u32 	%r919, %r909, %r903;
	selp.b32 	%r920, %r908, %r902, %p163;
	min.u32 	%r921, %r909, %r903;
	setp.lt.u32 	%p164, %r895, %r907;
	selp.b32 	%r922, %r906, %r894, %p164;
	max.u32 	%r923, %r895, %r907;
	selp.b32 	%r924, %r894, %r906, %p164;
	min.u32 	%r925, %r895, %r907;
	setp.lt.u32 	%p165, %r917, %r911;
	selp.b32 	%r926, %r910, %r916, %p165;
	max.u32 	%r927, %r917, %r911;
	selp.b32 	%r928, %r916, %r910, %p165;
	min.u32 	%r929, %r917, %r911;
	setp.lt.u32 	%p166, %r921, %r915;
	selp.b32 	%r930, %r914, %r920, %p166;
	max.u32 	%r931, %r921, %r915;
	selp.b32 	%r932, %r920, %r914, %p166;
	min.u32 	%r933, %r921, %r915;
	setp.lt.u32 	%p167, %r925, %r919;
	selp.b32 	%r934, %r918, %r924, %p167;
	max.u32 	%r935, %r925, %r919;
	selp.b32 	%r936, %r924, %r918, %p167;
	min.u32 	%r937, %r925, %r919;
	setp.lt.u32 	%p168, %r917, %r913;
	selp.b32 	%r938, %r912, %r928, %p168;
	selp.b32 	%r939, %r913, %r929, %p168;
	selp.b32 	%r1082, %r928, %r912, %p168;
	selp.b32 	%r1083, %r929, %r913, %p168;
	setp.lt.u32 	%p169, %r933, %r927;
	selp.b32 	%r940, %r926, %r932, %p169;
	max.u32 	%r941, %r933, %r927;
	selp.b32 	%r942, %r932, %r926, %p169;
	min.u32 	%r943, %r933, %r927;
	setp.lt.u32 	%p170, %r937, %r931;
	selp.b32 	%r944, %r930, %r936, %p170;
	max.u32 	%r945, %r937, %r931;
	selp.b32 	%r946, %r936, %r930, %p170;
	min.u32 	%r947, %r937, %r931;
	setp.gt.u32 	%p171, %r919, %r923;
	selp.b32 	%r1068, %r934, %r922, %p171;
	selp.b32 	%r1069, %r935, %r923, %p171;
	selp.b32 	%r948, %r922, %r934, %p171;
	selp.b32 	%r949, %r923, %r935, %p171;
	setp.lt.u32 	%p172, %r943, %r939;
	selp.b32 	%r1078, %r938, %r942, %p172;
	max.u32 	%r1079, %r943, %r939;
	selp.b32 	%r1080, %r942, %r938, %p172;
	min.u32 	%r1081, %r943, %r939;
	setp.lt.u32 	%p173, %r947, %r941;
	selp.b32 	%r1074, %r940, %r946, %p173;
	max.u32 	%r1075, %r947, %r941;
	selp.b32 	%r1076, %r946, %r940, %p173;
	min.u32 	%r1077, %r947, %r941;
	setp.lt.u32 	%p174, %r949, %r945;
	selp.b32 	%r1070, %r944, %r948, %p174;
	max.u32 	%r1071, %r949, %r945;
	selp.b32 	%r1072, %r948, %r944, %p174;
	min.u32 	%r1073, %r949, %r945;
	mov.b32 	%r1084, 2;
$L__BB19_2:
	bar.sync 	0;
	add.s32 	%r950, %r1084, -1;
	shl.b32 	%r951, %r1, 6;
	mov.u32 	%r952, _ZZN3cub18CUB_300001_SM_10006detail10merge_sort30DeviceMergeSortBlockSortKernelINS2_10policy_hubIN6thrust24THRUST_300001_SM_1000_NS6detail15normal_iteratorINS6_10device_ptrI12BisectionKeyEEEEE9Policy600ESC_PNS0_8NullTypeESC_SG_m19BisectionKeyCompareSA_SF_EEvbT0_T1_T2_T3_T4_PT6_PT7_T5_NS1_7vsmem_tEE19static_temp_storage;
	add.s32 	%r953, %r952, %r951;
	st.shared.v4.u32 	[%r953], {%r1083, %r1082, %r1081, %r1080};
	st.shared.v4.u32 	[%r953+16], {%r1079, %r1078, %r1077, %r1076};
	st.shared.v4.u32 	[%r953+32], {%r1075, %r1074, %r1073, %r1072};
	st.shared.v4.u32 	[%r953+48], {%r1071, %r1070, %r1069, %r1068};
	bar.sync 	0;
	neg.s32 	%r954, %r1084;
	and.b32  	%r955, %r1, %r954;
	shl.b32 	%r956, %r955, 3;
	shl.b32 	%r957, %r1084, 2;
	and.b32  	%r958, %r950, %r1;
	shl.b32 	%r959, %r958, 3;
	min.u32 	%r53, %r959, 2048;
	min.u32 	%r54, %r956, 2048;
	add.s32 	%r960, %r54, %r957;
	min.u32 	%r55, %r960, 2048;
	add.s32 	%r961, %r55, %r957;
	min.u32 	%r56, %r961, 2048;
	sub.s32 	%r962, %r55, %r54;
	sub.s32 	%r963, %r56, %r55;
	setp.lt.s32 	%p175, %r53, %r963;
	sub.s32 	%r964, %r53, %r963;
	selp.b32 	%r1087, 0, %r964, %p175;
	min.s32 	%r1085, %r962, %r53;
	setp.ge.s32 	%p176, %r1087, %r1085;
	@%p176 bra 	$L__BB19_5;
	add.s32 	%r59, %r55, %r53;
$L__BB19_4:
	sub.s32 	%r965, %r1085, %r1087;
	shr.u32 	%r966, %r965, 31;
	add.s32 	%r967, %r965, %r966;
	shr.s32 	%r968, %r967, 1;
	add.s32 	%r969, %r968, %r1087;
	add.s32 	%r970, %r969, %r54;
	shl.b32 	%r971, %r970, 3;
	add.s32 	%r973, %r952, %r971;
	ld.shared.u32 	%r974, [%r973];
	not.b32 	%r975, %r969;
	add.s32 	%r976, %r59, %r975;
	shl.b32 	%r977, %r976, 3;
	add.s32 	%r978, %r952, %r977;
	ld.shared.u32 	%r979, [%r978];
	setp.lt.u32 	%p177, %r979, %r974;
	add.s32 	%r980, %r969, 1;
	selp.b32 	%r1087, %r1087, %r980, %p177;
	selp.b32 	%r1085, %r969, %r1085, %p177;
	setp.lt.s32 	%p178, %r1087, %r1085;
	@%p178 bra 	$L__BB19_4;
$L__BB19_5:
	add.s32 	%r65, %r1087, %r54;
	add.s32 	%r981, %r55, %r53;
	sub.s32 	%r66, %r981, %r1087;
	shl.b32 	%r982, %r65, 3;
	add.s32 	%r67, %r952, %r982;
	ld.shared.v2.u32 	{%r1094, %r1095}, [%r67];
	shl.b32 	%r984, %r66, 3;
	add.s32 	%r70, %r952, %r984;
	ld.shared.v2.u32 	{%r1088, %r1089}, [%r70];
	setp.ge.s32 	%p180, %r66, %r56;
	mov.pred 	%p220, 0;
	@%p180 bra 	$L__BB19_7;
	setp.ge.s32 	%p181, %r65, %r55;
	setp.lt.u32 	%p182, %r1088, %r1094;
	or.pred  	%p220, %p181, %p182;
$L__BB19_7:
	selp.b32 	%r1082, %r1089, %r1095, %p220;
	selp.b32 	%r1083, %r1088, %r1094, %p220;
	selp.u32 	%r985, 1, 0, %p220;
	add.s32 	%r75, %r66, %r985;
	not.pred 	%p183, %p220;
	selp.u32 	%r986, 1, 0, %p183;
	add.s32 	%r76, %r65, %r986;
	@%p183 bra 	$L__BB19_9;
	ld.shared.v2.u32 	{%r1088, %r1089}, [%r70+8];
	bra.uni 	$L__BB19_10;
$L__BB19_9:
	ld.shared.v2.u32 	{%r1094, %r1095}, [%r67+8];
$L__BB19_10:
	setp.ge.s32 	%p185, %r75, %r56;
	mov.pred 	%p221, 0;
	@%p185 bra 	$L__BB19_12;
	setp.ge.s32 	%p186, %r76, %r55;
	setp.lt.u32 	%p187, %r1088, %r1094;
	or.pred  	%p221, %p186, %p187;
$L__BB19_12:
	selp.b32 	%r1080, %r1089, %r1095, %p221;
	selp.b32 	%r1081, %r1088, %r1094, %p221;
	selp.u32 	%r987, 1, 0, %p221;
	add.s32 	%r87, %r75, %r987;
	not.pred 	%p188, %p221;
	selp.u32 	%r988, 1, 0, %p188;
	add.s32 	%r88, %r76, %r988;
	@%p221 bra 	$L__BB19_14;
	shl.b32 	%r989, %r88, 3;
	add.s32 	%r991, %r952, %r989;
	ld.shared.v2.u32 	{%r1094, %r1095}, [%r991];
	bra.uni 	$L__BB19_15;
$L__BB19_14:
	shl.b32 	%r992, %r87, 3;
	add.s32 	%r994, %r952, %r992;
	ld.shared.v2.u32 	{%r1088, %r1089}, [%r994];
$L__BB19_15:
	setp.ge.s32 	%p190, %r87, %r56;
	mov.pred 	%p222, 0;
	@%p190 bra 	$L__BB19_17;
	setp.ge.s32 	%p191, %r88, %r55;
	setp.lt.u32 	%p192, %r1088, %r1094;
	or.pred  	%p222, %p191, %p192;
$L__BB19_17:
	selp.b32 	%r1078, %r1089, %r1095, %p222;
	selp.b32 	%r1079, %r1088, %r1094, %p222;
	selp.u32 	%r995, 1, 0, %p222;
	add.s32 	%r99, %r87, %r995;
	not.pred 	%p193, %p222;
	selp.u32 	%r996, 1, 0, %p193;
	add.s32 	%r100, %r88, %r996;
	@%p222 bra 	$L__BB19_19;
	shl.b32 	%r997, %r100, 3;
	mov.u32 	%r998, _ZZN3cub18CUB_300001_SM_10006detail10merge_sort30DeviceMergeSortBlockSortKernelINS2_10policy_hubIN6thrust24THRUST_300001_SM_1000_NS6detail15normal_iteratorINS6_10device_ptrI12BisectionKeyEEEEE9Policy600ESC_PNS0_8NullTypeESC_SG_m19BisectionKeyCompareSA_SF_EEvbT0_T1_T2_T3_T4_PT6_PT7_T5_NS1_7vsmem_tEE19static_temp_storage;
	add.s32 	%r999, %r998, %r997;
	ld.shared.v2.u32 	{%r1094, %r1095}, [%r999];
	bra.uni 	$L__BB19_20;
$L__BB19_19:
	shl.b32 	%r1000, %r99, 3;
	mov.u32 	%r1001, _ZZN3cub18CUB_300001_SM_10006detail10merge_sort30DeviceMergeSortBlockSortKernelINS2_10policy_hubIN6thrust24THRUST_300001_SM_1000_NS6detail15normal_iteratorINS6_10device_ptrI12BisectionKeyEEEEE9Policy600ESC_PNS0_8NullTypeESC_SG_m19BisectionKeyCompareSA_SF_EEvbT0_T1_T2_T3_T4_PT6_PT7_T5_NS1_7vsmem_tEE19static_temp_storage;
	add.s32 	%r1002, %r1001, %r1000;
	ld.shared.v2.u32 	{%r1088, %r1089}, [%r1002];
$L__BB19_20:
	setp.ge.s32 	%p195, %r99, %r56;
	mov.pred 	%p223, 0;
	@%p195 bra 	$L__BB19_22;
	setp.ge.s32 	%p196, %r100, %r55;
	setp.lt.u32 	%p197, %r1088, %r1094;
	or.pred  	%p223, %p196, %p197;
$L__BB19_22:
	selp.b32 	%r1076, %r1089, %r1095, %p223;
	selp.b32 	%r1077, %r1088, %r1094, %p223;
	selp.u32 	%r1003, 1, 0, %p223;
	add.s32 	%r111, %r99, %r1003;
	not.pred 	%p198, %p223;
	selp.u32 	%r1004, 1, 0, %p198;
	add.s32 	%r112, %r100, %r1004;
	@%p223 bra 	$L__BB19_24;
	shl.b32 	%r1005, %r112, 3;
	mov.u32 	%r1006, _ZZN3cub18CUB_300001_SM_10006detail10merge_sort30DeviceMergeSortBlockSortKernelINS2_10policy_hubIN6thrust24THRUST_300001_SM_1000_NS6detail15normal_iteratorINS6_10device_ptrI12BisectionKeyEEEEE9Policy600ESC_PNS0_8NullTypeESC_SG_m19BisectionKeyCompareSA_SF_EEvbT0_T1_T2_T3_T4_PT6_PT7_T5_NS1_7vsmem_tEE19static_temp_storage;
	add.s32 	%r1007, %r1006, %r1005;
	ld.shared.v2.u32 	{%r1094, %r1095}, [%r1007];
	bra.uni 	$L__BB19_25;
$L__BB19_24:
	shl.b32 	%r1008, %r111, 3;
	mov.u32 	%r1009, _ZZN3cub18CUB_300001_SM_10006detail10merge_sort30DeviceMergeSortBlockSortKernelINS2_10policy_hubIN6thrust24THRUST_300001_SM_1000_NS6detail15normal_iteratorINS6_10device_ptrI12BisectionKeyEEEEE9Policy600ESC_PNS0_8NullTypeESC_SG_m19BisectionKeyCompareSA_SF_EEvbT0_T1_T2_T3_T4_PT6_PT7_T5_NS1_7vsmem_tEE19static_temp_storage;
	add.s32 	%r1010, %r1009, %r1008;
	ld.shared.v2.u32 	{%r1088, %r1089}, [%r1010];
$L__BB19_25:
	setp.ge.s32 	%p200, %r111, %r56;
	mov.pred 	%p224, 0;
	@%p200 bra 	$L__BB19_27;
	setp.ge.s32 	%p201, %r112, %r55;
	setp.lt.u32 	%p202, %r1088, %r1094;
	or.pred  	%p224, %p201, %p202;
$L__BB19_27:
	selp.b32 	%r1074, %r1089, %r1095, %p224;
	selp.b32 	%r1075, %r1088, %r1094, %p224;
	selp.u32 	%r1011, 1, 0, %p224;
	add.s32 	%r123, %r111, %r1011;
	not.pred 	%p203, %p224;
	selp.u32 	%r1012, 1, 0, %p203;
	add.s32 	%r124, %r112, %r1012;
	@%p224 bra 	$L__BB19_29;
	shl.b32 	%r1013, %r124, 3;
	mov.u32 	%r1014, _ZZN3cub18CUB_300001_SM_10006detail10merge_sort30DeviceMergeSortBlockSortKernelINS2_10policy_hubIN6thrust24THRUST_300001_SM_1000_NS6detail15normal_iteratorINS6_10device_ptrI12BisectionKeyEEEEE9Policy600ESC_PNS0_8NullTypeESC_SG_m19BisectionKeyCompareSA_SF_EEvbT0_T1_T2_T3_T4_PT6_PT7_T5_NS1_7vsmem_tEE19static_temp_storage;
	add.s32 	%r1015, %r1014, %r1013;
	ld.shared.v2.u32 	{%r1094, %r1095}, [%r1015];
	bra.uni 	$L__BB19_30;
$L__BB19_29:
	shl.b32 	%r1016, %r123, 3;
	mov.u32 	%r1017, _ZZN3cub18CUB_300001_SM_10006detail10merge_sort30DeviceMergeSortBlockSortKernelINS2_10policy_hubIN6thrust24THRUST_300001_SM_1000_NS6detail15normal_iteratorINS6_10device_ptrI12BisectionKeyEEEEE9Policy600ESC_PNS0_8NullTypeESC_SG_m19BisectionKeyCompareSA_SF_EEvbT0_T1_T2_T3_T4_PT6_PT7_T5_NS1_7vsmem_tEE19static_temp_storage;
	add.s32 	%r1018, %r1017, %r1016;
	ld.shared.v2.u32 	{%r1088, %r1089}, [%r1018];
$L__BB19_30:
	setp.ge.s32 	%p205, %r123, %r56;
	mov.pred 	%p225, 0;
	@%p205 bra 	$L__BB19_32;
	setp.ge.s32 	%p206, %r124, %r55;
	setp.lt.u32 	%p207, %r1088, %r1094;
	or.pred  	%p225, %p206, %p207;
$L__BB19_32:
	selp.b32 	%r1072, %r1089, %r1095, %p225;
	selp.b32 	%r1073, %r1088, %r1094, %p225;
	selp.u32 	%r1019, 1, 0, %p225;
	add.s32 	%r135, %r123, %r1019;
	not.pred 	%p208, %p225;
	selp.u32 	%r1020, 1, 0, %p208;
	add.s32 	%r136, %r124, %r1020;
	@%p225 bra 	$L__BB19_34;
	shl.b32 	%r1021, %r136, 3;
	mov.u32 	%r1022, _ZZN3cub18CUB_300001_SM_10006detail10merge_sort30DeviceMergeSortBlockSortKernelINS2_10policy_hubIN6thrust24THRUST_300001_SM_1000_NS6detail15normal_iteratorINS6_10device_ptrI12BisectionKeyEEEEE9Policy600ESC_PNS0_8NullTypeESC_SG_m19BisectionKeyCompareSA_SF_EEvbT0_T1_T2_T3_T4_PT6_PT7_T5_NS1_7vsmem_tEE19static_temp_storage;
	add.s32 	%r1023, %r1022, %r1021;
	ld.shared.v2.u32 	{%r1094, %r1095}, [%r1023];
	bra.uni 	$L__BB19_35;
$L__BB19_34:
	shl.b32 	%r1024, %r135, 3;
	mov.u32 	%r1025, _ZZN3cub18CUB_300001_SM_10006detail10merge_sort30DeviceMergeSortBlockSortKernelINS2_10policy_hubIN6thrust24THRUST_300001_SM_1000_NS6detail15normal_iteratorINS6_10device_ptrI12BisectionKeyEEEEE9Policy600ESC_PNS0_8NullTypeESC_SG_m19BisectionKeyCompareSA_SF_EEvbT0_T1_T2_T3_T4_PT6_PT7_T5_NS1_7vsmem_tEE19static_temp_storage;
	add.s32 	%r1026, %r1025, %r1024;
	ld.shared.v2.u32 	{%r1088, %r1089}, [%r1026];
$L__BB19_35:
	setp.ge.s32 	%p210, %r135, %r56;
	mov.pred 	%p226, 0;
	@%p210 bra 	$L__BB19_37;
	setp.ge.s32 	%p211, %r136, %r55;
	setp.lt.u32 	%p212, %r1088, %r1094;
	or.pred  	%p226, %p211, %p212;
$L__BB19_37:
	selp.b32 	%r1070, %r1089, %r1095, %p226;
	selp.b32 	%r1071, %r1088, %r1094, %p226;
	selp.u32 	%r1027, 1, 0, %p226;
	add.s32 	%r147, %r135, %r1027;
	not.pred 	%p213, %p226;
	selp.u32 	%r1028, 1, 0, %p213;
	add.s32 	%r148, %r136, %r1028;
	@%p226 bra 	$L__BB19_39;
	shl.b32 	%r1029, %r148, 3;
	mov.u32 	%r1030, _ZZN3cub18CUB_300001_SM_10006detail10merge_sort30DeviceMergeSortBlockSortKernelINS2_10policy_hubIN6thrust24THRUST_300001_SM_1000_NS6detail15normal_iteratorINS6_10device_ptrI12BisectionKeyEEEEE9Policy600ESC_PNS0_8NullTypeESC_SG_m19BisectionKeyCompareSA_SF_EEvbT0_T1_T2_T3_T4_PT6_PT7_T5_NS1_7vsmem_tEE19static_temp_storage;
	add.s32 	%r1031, %r1030, %r1029;
	ld.shared.v2.u32 	{%r1094, %r1095}, [%r1031];
	bra.uni 	$L__BB19_40;
$L__BB19_39:
	shl.b32 	%r1032, %r147, 3;
	mov.u32 	%r1033, _ZZN3cub18CUB_300001_SM_10006detail10merge_sort30DeviceMergeSortBlockSortKernelINS2_10policy_hubIN6thrust24THRUST_300001_SM_1000_NS6detail15normal_iteratorINS6_10device_ptrI12BisectionKeyEEEEE9Policy600ESC_PNS0_8NullTypeESC_SG_m19BisectionKeyCompareSA_SF_EEvbT0_T1_T2_T3_T4_PT6_PT7_T5_NS1_7vsmem_tEE19static_temp_storage;
	add.s32 	%r1034, %r1033, %r1032;
	ld.shared.v2.u32 	{%r1088, %r1089}, [%r1034];
$L__BB19_40:
	setp.ge.s32 	%p215, %r147, %r56;
	mov.pred 	%p227, 0;
	@%p215 bra 	$L__BB19_42;
	setp.ge.s32 	%p216, %r148, %r55;
	setp.lt.u32 	%p217, %r1088, %r1094;
	or.pred  	%p227, %p216, %p217;
$L__BB19_42:
	selp.b32 	%r1068, %r1089, %r1095, %p227;
	selp.b32 	%r1069, %r1088, %r1094, %p227;
	shl.b32 	%r159, %r1084, 1;
	setp.lt.u32 	%p218, %r1084, 129;
	mov.u32 	%r1084, %r159;
	@%p218 bra 	$L__BB19_2;
	ld.param.s8 	%rs3, [_ZN3cub18CUB_300001_SM_10006detail10merge_sort30DeviceMergeSortBlockSortKernelINS2_10policy_hubIN6thrust24THRUST_300001_SM_1000_NS6detail15normal_iteratorINS6_10device_ptrI12BisectionKeyEEEEE9Policy600ESC_PNS0_8NullTypeESC_SG_m19BisectionKeyCompareSA_SF_EEvbT0_T1_T2_T3_T4_PT6_PT7_T5_NS1_7vsmem_tE_param_0];
	bar.sync 	0;
	setp.eq.s16 	%p219, %rs3, 0;
	@%p219 bra 	$L__BB19_45;
	st.shared.v2.u32 	[%r12], {%r1083, %r1082};
	st.shared.v2.u32 	[%r13+8], {%r1081, %r1080};
	st.shared.v2.u32 	[%r14+16], {%r1079, %r1078};
	st.shared.v2.u32 	[%r15+24], {%r1077, %r1076};
	st.shared.v2.u32 	[%r16+32], {%r1075, %r1074};
	st.shared.v2.u32 	[%r17+40], {%r1073, %r1072};
	st.shared.v2.u32 	[%r18+48], {%r1071, %r1070};
	st.shared.v2.u32 	[%r19+56], {%r1069, %r1068};
	bar.warp.sync 	-1;
	ld.shared.v2.u32 	{%r1035, %r1036}, [%r4];
	ld.shared.v2.u32 	{%r1037, %r1038}, [%r5+256];
	ld.shared.v2.u32 	{%r1039, %r1040}, [%r6+512];
	ld.shared.v2.u32 	{%r1041, %r1042}, [%r7+768];
	ld.shared.v2.u32 	{%r1043, %r1044}, [%r8+1024];
	ld.shared.v2.u32 	{%r1045, %r1046}, [%r9+1280];
	ld.shared.v2.u32 	{%r1047, %r1048}, [%r10+1536];
	ld.shared.v2.u32 	{%r1049, %r1050}, [%r11+1792];
	cvt.u64.u32 	%rd33, %r3;
	cvt.u64.u32 	%rd34, %r2;
	mov.u32 	%r1051, %ctaid.x;
	mul.wide.u32 	%rd35, %r1051, 2048;
	or.b64  	%rd36, %rd35, %rd34;
	add.s64 	%rd37, %rd36, %rd33;
	shl.b64 	%rd38, %rd37, 3;
	add.s64 	%rd39, %rd2, %rd38;
	st.global.v2.u32 	[%rd39], {%r1035, %r1036};
	st.global.v2.u32 	[%rd39+256], {%r1037, %r1038};
	st.global.v2.u32 	[%rd39+512], {%r1039, %r1040};
	st.global.v2.u32 	[%rd39+768], {%r1041, %r1042};
	st.global.v2.u32 	[%rd39+1024], {%r1043, %r1044};
	st.global.v2.u32 	[%rd39+1280], {%r1045, %r1046};
	st.global.v2.u32 	[%rd39+1536], {%r1047, %r1048};
	st.global.v2.u32 	[%rd39+1792], {%r1049, %r1050};
	bra.uni 	$L__BB19_155;
$L__BB19_45:
	ld.param.u64 	%rd44, [_ZN3cub18CUB_300001_SM_10006detail10merge_sort30DeviceMergeSortBlockSortKernelINS2_10policy_hubIN6thrust24THRUST_300001_SM_1000_NS6detail15normal_iteratorINS6_10device_ptrI12BisectionKeyEEEEE9Policy600ESC_PNS0_8NullTypeESC_SG_m19BisectionKeyCompareSA_SF_EEvbT0_T1_T2_T3_T4_PT6_PT7_T5_NS1_7vsmem_tE_param_6];
	st.shared.v2.u32 	[%r12], {%r1083, %r1082};
	st.shared.v2.u32 	[%r13+8], {%r1081, %r1080};
	st.shared.v2.u32 	[%r14+16], {%r1079, %r1078};
	st.shared.v2.u32 	[%r15+24], {%r1077, %r1076};
	st.shared.v2.u32 	[%r16+32], {%r1075, %r1074};
	st.shared.v2.u32 	[%r17+40], {%r1073, %r1072};
	st.shared.v2.u32 	[%r18+48], {%r1071, %r1070};
	st.shared.v2.u32 	[%r19+56], {%r1069, %r1068};
	bar.warp.sync 	-1;
	ld.shared.v2.u32 	{%r1052, %r1053}, [%r4];
	ld.shared.v2.u32 	{%r1054, %r1055}, [%r5+256];
	ld.shared.v2.u32 	{%r1056, %r1057}, [%r6+512];
	ld.shared.v2.u32 	{%r1058, %r1059}, [%r7+768];
	ld.shared.v2.u32 	{%r1060, %r1061}, [%r8+1024];
	ld.shared.v2.u32 	{%r1062, %r1063}, [%r9+1280];
	ld.shared.v2.u32 	{%r1064, %r1065}, [%r10+1536];
	ld.shared.v2.u32 	{%r1066, %r1067}, [%r11+1792];
	cvta.to.global.u64 	%rd40, %rd44;
	add.s64 	%rd42, %rd40, %rd31;
	st.global.v2.u32 	[%rd42], {%r1052, %r1053};
	st.global.v2.u32 	[%rd42+256], {%r1054, %r1055};
	st.global.v2.u32 	[%rd42+512], {%r1056, %r1057};
	st.global.v2.u32 	[%rd42+768], {%r1058, %r1059};
	st.global.v2.u32 	[%rd42+1024], {%r1060, %r1061};
	st.global.v2.u32 	[%rd42+1280], {%r1062, %r1063};
	st.global.v2.u32 	[%rd42+1536], {%r1064, %r1065};
	st.global.v2.u32 	[%rd42+1792], {%r1066, %r1067};
	bra.uni 	$L__BB19_155;
$L__BB19_46:
	cvt.u32.u64 	%r466, %rd3;
	cvt.u32.u64 	%r467, %rd8;
	sub.s32 	%r468, %r467, %r466;
	min.s32 	%r160, %r468, 2048;
	// begin inline asm
	griddepcontrol.wait;
	// end inline asm
	shl.b64 	%rd15, %rd3, 3;
	add.s64 	%rd16, %rd1, %rd15;
	mov.u32 	%r161, %tid.x;
	ld.global.v2.u32 	{%r1131, %r1130}, [%rd16];
	and.b32  	%r469, %r161, 31;
	shl.b32 	%r470, %r161, 3;
	and.b32  	%r471, %r470, 7936;
	or.b32  	%r164, %r471, %r469;
	setp.ge.s32 	%p34, %r164, %r160;
	shl.b32 	%r472, %r164, 3;
	cvt.u64.u32 	%rd17, %r472;
	add.s64 	%rd5, %rd16, %rd17;
	mov.u32 	%r1116, %r1130;
	mov.u32 	%r1117, %r1131;
	@%p34 bra 	$L__BB19_48;
	ld.global.v2.u32 	{%r1117, %r1116}, [%rd5];
$L__BB19_48:
	add.s32 	%r169, %r164, 32;
	setp.ge.s32 	%p35, %r169, %r160;
	mov.u32 	%r1118, %r1130;
	mov.u32 	%r1119, %r1131;
	@%p35 bra 	$L__BB19_50;
	ld.global.v2.u32 	{%r1119, %r1118}, [%rd5+256];
$L__BB19_50:
	add.s32 	%r473, %r164, 64;
	setp.ge.s32 	%p36, %r473, %r160;
	mov.u32 	%r1120, %r1130;
	mov.u32 	%r1121, %r1131;
	@%p36 bra 	$L__BB19_52;
	ld.global.v2.u32 	{%r1121, %r1120}, [%rd5+512];
$L__BB19_52:
	add.s32 	%r474, %r164, 96;
	setp.ge.s32 	%p37, %r474, %r160;
	mov.u32 	%r1122, %r1130;
	mov.u32 	%r1123, %r1131;
	@%p37 bra 	$L__BB19_54;
	ld.global.v2.u32 	{%r1123, %r1122}, [%rd5+768];
$L__BB19_54:
	add.s32 	%r475, %r164, 128;
	setp.ge.s32 	%p38, %r475, %r160;
	mov.u32 	%r1124, %r1130;
	mov.u32 	%r1125, %r1131;
	@%p38 bra 	$L__BB19_56;
	ld.global.v2.u32 	{%r1125, %r1124}, [%rd5+1024];
$L__BB19_56:
	add.s32 	%r476, %r164, 160;
	setp.ge.s32 	%p39, %r476, %r160;
	mov.u32 	%r1126, %r1130;
	mov.u32 	%r1127, %r1131;
	@%p39 bra 	$L__BB19_58;
	ld.global.v2.u32 	{%r1127, %r1126}, [%rd5+1280];
$L__BB19_58:
	add.s32 	%r477, %r164, 192;
	setp.ge.s32 	%p40, %r477, %r160;
	mov.u32 	%r1128, %r1130;
	mov.u32 	%r1129, %r1131;
	@%p40 bra 	$L__BB19_60;
	ld.global.v2.u32 	{%r1129, %r1128}, [%rd5+1536];
$L__BB19_60:
	add.s32 	%r194, %r164, 224;
	setp.ge.s32 	%p41, %r194, %r160;
	@%p41 bra 	$L__BB19_62;
	ld.global.v2.u32 	{%r1131, %r1130}, [%rd5+1792];
$L__BB19_62:
	// begin inline asm
	mov.u32 %r478, %laneid;
	// end inline asm
	shl.b32 	%r199, %r161, 3;
	and.b32  	%r479, %r199, 7936;
	add.s32 	%r480, %r478, %r479;
	shr.s32 	%r481, %r480, 5;
	add.s32 	%r482, %r481, %r480;
	shl.b32 	%r483, %r482, 3;
	mov.u32 	%r484, _ZZN3cub18CUB_300001_SM_10006detail10merge_sort30DeviceMergeSortBlockSortKernelINS2_10policy_hubIN6thrust24THRUST_300001_SM_1000_NS6detail15normal_iteratorINS6_10device_ptrI12BisectionKeyEEEEE9Policy600ESC_PNS0_8NullTypeESC_SG_m19BisectionKeyCompareSA_SF_EEvbT0_T1_T2_T3_T4_PT6_PT7_T5_NS1_7vsmem_tEE19static_temp_storage;
	add.s32 	%r200, %r484, %r483;
	st.shared.v2.u32 	[%r200], {%r1117, %r1116};
	add.s32 	%r485, %r480, 32;
	shr.s32 	%r486, %r485, 5;
	add.s32 	%r487, %r486, %r480;
	shl.b32 	%r488, %r487, 3;
	add.s32 	%r201, %r484, %r488;
	st.shared.v2.u32 	[%r201+256], {%r1119, %r1118};
	add.s32 	%r489, %r480, 64;
	shr.s32 	%r490, %r489, 5;
	add.s32 	%r491, %r490, %r480;
	shl.b32 	%r492, %r491, 3;
	add.s32 	%r202, %r484, %r492;
	st.shared.v2.u32 	[%r202+512], {%r1121, %r1120};
	add.s32 	%r493, %r480, 96;
	shr.s32 	%r494, %r493, 5;
	add.s32 	%r495, %r494, %r480;
	shl.b32 	%r496, %r495, 3;
	add.s32 	%r203, %r484, %r496;
	st.shared.v2.u32 	[%r203+768], {%r1123, %r1122};
	add.s32 	%r497, %r480, 128;
	shr.s32 	%r498, %r497, 5;
	add.s32 	%r499, %r498, %r480;
	shl.b32 	%r500, %r499, 3;
	add.s32 	%r204, %r484, %r500;
	st.shared.v2.u32 	[%r204+1024], {%r1125, %r1124};
	add.s32 	%r501, %r480, 160;
	shr.s32 	%r502, %r501, 5;
	add.s32 	%r503, %r502, %r480;
	shl.b32 	%r504, %r503, 3;
	add.s32 	%r205, %r484, %r504;
	st.shared.v2.u32 	[%r205+1280], {%r1127, %r1126};
	add.s32 	%r505, %r480, 192;
	shr.s32 	%r506, %r505, 5;
	add.s32 	%r507, %r506, %r480;
	shl.b32 	%r508, %r507, 3;
	add.s32 	%r206, %r484, %r508;
	st.shared.v2.u32 	[%r206+1536], {%r1129, %r1128};
	add.s32 	%r509, %r480, 224;
	shr.s32 	%r510, %r509, 5;
	add.s32 	%r511, %r510, %r480;
	shl.b32 	%r512, %r511, 3;
	add.s32 	%r207, %r484, %r512;
	st.shared.v2.u32 	[%r207+1792], {%r1131, %r1130};
	bar.warp.sync 	-1;
	mad.lo.s32 	%r513, %r478, 7, %r480;
	shr.s32 	%r514, %r513, 5;
	add.s32 	%r515, %r514, %r513;
	shl.b32 	%r516, %r515, 3;
	add.s32 	%r208, %r484, %r516;
	ld.shared.v2.u32 	{%r1187, %r1186}, [%r208];
	add.s32 	%r517, %r513, 1;
	shr.s32 	%r518, %r517, 5;
	add.s32 	%r519, %r518, %r513;
	shl.b32 	%r520, %r519, 3;
	add.s32 	%r211, %r484, %r520;
	ld.shared.v2.u32 	{%r212, %r213}, [%r211+8];
	add.s32 	%r521, %r513, 2;
	shr.s32 	%r522, %r521, 5;
	add.s32 	%r523, %r522, %r513;
	shl.b32 	%r524, %r523, 3;
	add.s32 	%r214, %r484, %r524;
	ld.shared.v2.u32 	{%r215, %r216}, [%r214+16];
	add.s32 	%r525, %r513, 3;
	shr.s32 	%r526, %r525, 5;
	add.s32 	%r527, %r526, %r513;
	shl.b32 	%r528, %r527, 3;
	add.s32 	%r217, %r484, %r528;
	ld.shared.v2.u32 	{%r218, %r219}, [%r217+24];
	add.s32 	%r529, %r513, 4;
	shr.s32 	%r530, %r529, 5;
	add.s32 	%r531, %r530, %r513;
	shl.b32 	%r532, %r531, 3;
	add.s32 	%r220, %r484, %r532;
	ld.shared.v2.u32 	{%r221, %r222}, [%r220+32];
	add.s32 	%r533, %r513, 5;
	shr.s32 	%r534, %r533, 5;
	add.s32 	%r535, %r534, %r513;
	shl.b32 	%r536, %r535, 3;
	add.s32 	%r223, %r484, %r536;
	ld.shared.v2.u32 	{%r224, %r225}, [%r223+40];
	add.s32 	%r537, %r513, 6;
	shr.s32 	%r538, %r537, 5;
	add.s32 	%r539, %r538, %r513;
	shl.b32 	%r540, %r539, 3;
	add.s32 	%r226, %r484, %r540;
	ld.shared.v2.u32 	{%r227, %r228}, [%r226+48];
	add.s32 	%r541, %r513, 7;
	shr.s32 	%r542, %r541, 5;
	add.s32 	%r543, %r542, %r513;
	shl.b32 	%r544, %r543, 3;
	add.s32 	%r229, %r484, %r544;
	ld.shared.v2.u32 	{%r230, %r231}, [%r229+56];
	bar.sync 	0;
	// begin inline asm
	griddepcontrol.launch_dependents;
	// end inline asm
	or.b32  	%r545, %r199, 1;
	setp.ge.u32 	%p42, %r545, %r160;
	mov.u32 	%r1168, %r1186;
	mov.u32 	%r1169, %r1187;
	mov.u32 	%r1137, %r1187;
	mov.u32 	%r1136, %r1186;
	@%p42 bra 	$L__BB19_64;
	setp.lt.u32 	%p43, %r1187, %r212;
	max.u32 	%r1137, %r1187, %r212;
	selp.b32 	%r1136, %r213, %r1186, %p43;
	mov.u32 	%r1168, %r213;
	mov.u32 	%r1169, %r212;
$L__BB19_64:
	add.s32 	%r546, %r199, 2;
	setp.ge.u32 	%p44, %r546, %r160;
	mov.u32 	%r1141, %r1137;
	mov.u32 	%r1140, %r1136;
	@%p44 bra 	$L__BB19_66;
	setp.lt.u32 	%p45, %r1137, %r215;
	max.u32 	%r1141, %r1137, %r215;
	selp.b32 	%r1140, %r216, %r1136, %p45;
	mov.u32 	%r1136, %r216;
	mov.u32 	%r1137, %r215;
$L__BB19_66:
	add.s32 	%r547, %r199, 3;
	setp.ge.u32 	%p46, %r547, %r160;
	mov.u32 	%r1145, %r1141;
	mov.u32 	%r1144, %r1140;
	@%p46 bra 	$L__BB19_68;
	setp.lt.u32 	%p47, %r1141, %r218;
	max.u32 	%r1145, %r1141, %r218;
	selp.b32 	%r1144, %r219, %r1140, %p47;
	mov.u32 	%r1140, %r219;
	mov.u32 	%r1141, %r218;
$L__BB19_68:
	add.s32 	%r548, %r199, 4;
	setp.ge.u32 	%p48, %r548, %r160;
	mov.u32 	%r1149, %r1145;
	mov.u32 	%r1148, %r1144;
	@%p48 bra 	$L__BB19_70;
	setp.lt.u32 	%p49, %r1145, %r221;
	max.u32 	%r1149, %r1145, %r221;
	selp.b32 	%r1148, %r222, %r1144, %p49;
	mov.u32 	%r1144, %r222;
	mov.u32 	%r1145, %r221;
$L__BB19_70:
	add.s32 	%r549, %r199, 5;
	setp.ge.u32 	%p50, %r549, %r160;
	mov.u32 	%r1153, %r1149;
	mov.u32 	%r1152, %r1148;
	@%p50 bra 	$L__BB19_72;
	setp.lt.u32 	%p51, %r1149, %r224;
	max.u32 	%r1153, %r1149, %r224;
	selp.b32 	%r1152, %r225, %r1148, %p51;
	mov.u32 	%r1148, %r225;
	mov.u32 	%r1149, %r224;
$L__BB19_72:
	add.s32 	%r550, %r199, 6;
	setp.ge.u32 	%p52, %r550, %r160;
	mov.u32 	%r1154, %r1153;
	mov.u32 	%r1155, %r1152;
	@%p52 bra 	$L__BB19_74;
	setp.lt.u32 	%p53, %r1153, %r227;
	max.u32 	%r1154, %r1153, %r227;
	selp.b32 	%r1155, %r228, %r1152, %p53;
	mov.u32 	%r1152, %r228;
	mov.u32 	%r1153, %r227;
$L__BB19_74:
	add.s32 	%r551, %r199, 7;
	setp.lt.u32 	%p54, %r551, %r160;
	selp.b32 	%r1172, %r231, %r1155, %p54;
	selp.b32 	%r1173, %r230, %r1154, %p54;
	setp.ge.u32 	%p55, %r199, %r160;
	@%p55 bra 	$L__BB19_76;
	setp.lt.u32 	%p56, %r1169, %r1187;
	selp.b32 	%r552, %r1186, %r1168, %p56;
	max.u32 	%r553, %r1169, %r1187;
	selp.b32 	%r554, %r1168, %r1186, %p56;
	min.u32 	%r555, %r1169, %r1187;
	setp.lt.u32 	%p57, %r1141, %r1137;
	selp.b32 	%r556, %r1136, %r1140, %p57;
	max.u32 	%r557, %r1141, %r1137;
	selp.b32 	%r558, %r1140, %r1136, %p57;
	min.u32 	%r559, %r1141, %r1137;
	setp.lt.u32 	%p58, %r1149, %r1145;
	selp.b32 	%r560, %r1144, %r1148, %p58;
	max.u32 	%r561, %r1149, %r1145;
	selp.b32 	%r562, %r1148, %r1144, %p58;
	min.u32 	%r563, %r1149, %r1145;
	setp.lt.u32 	%p59, %r1173, %r1153;
	selp.b32 	%r564, %r1152, %r1172, %p59;
	max.u32 	%r565, %r1173, %r1153;
	selp.b32 	%r566, %r1172, %r1152, %p59;
	min.u32 	%r567, %r1173, %r1153;
	setp.lt.u32 	%p60, %r559, %r553;
	selp.b32 	%r568, %r552, %r558, %p60;
	max.u32 	%r569, %r559, %r553;
	selp.b32 	%r570, %r558, %r552, %p60;
	min.u32 	%r571, %r559, %r553;
	setp.lt.u32 	%p61, %r563, %r557;
	selp.b32 	%r572, %r556, %r562, %p61;
	max.u32 	%r573, %r563, %r557;
	selp.b32 	%r574, %r562, %r556, %p61;
	min.u32 	%r575, %r563, %r557;
	setp.lt.u32 	%p62, %r567, %r561;
	selp.b32 	%r576, %r560, %r566, %p62;
	max.u32 	%r577, %r567, %r561;
	selp.b32 	%r578, %r566, %r560, %p62;
	min.u32 	%r579, %r567, %r561;
	setp.lt.u32 	%p63, %r559, %r555;
	selp.b32 	%r580, %r554, %r570, %p63;
	selp.b32 	%r581, %r555, %r571, %p63;
	selp.b32 	%r582, %r570, %r554, %p63;
	selp.b32 	%r583, %r571, %r555, %p63;
	setp.lt.u32 	%p64, %r575, %r569;
	selp.b32 	%r584, %r568, %r574, %p64;
	max.u32 	%r585, %r575, %r569;
	selp.b32 	%r586, %r574, %r568, %p64;
	min.u32 	%r587, %r575, %r569;
	setp.lt.u32 	%p65, %r579, %r573;
	selp.b32 	%r588, %r572, %r578, %p65;
	max.u32 	%r589, %r579, %r573;
	selp.b32 	%r590, %r578, %r572, %p65;
	min.u32 	%r591, %r579, %r573;
	setp.gt.u32 	%p66, %r561, %r565;
	selp.b32 	%r592, %r576, %r564, %p66;
	selp.b32 	%r593, %r577, %r565, %p66;
	selp.b32 	%r594, %r564, %r576, %p66;
	selp.b32 	%r595, %r565, %r577, %p66;
	setp.lt.u32 	%p67, %r587, %r581;
	selp.b32 	%r596, %r580, %r586, %p67;
	max.u32 	%r597, %r587, %r581;
	selp.b32 	%r598, %r586, %r580, %p67;
	min.u32 	%r599, %r587, %r581;
	setp.lt.u32 	%p68, %r591, %r585;
	selp.b32 	%r600, %r584, %r590, %p68;
	max.u32 	%r601, %r591, %r585;
	selp.b32 	%r602, %r590, %r584, %p68;
	min.u32 	%r603, %r591, %r585;
	setp.lt.u32 	%p69, %r595, %r589;
	selp.b32 	%r604, %r588, %r594, %p69;
	max.u32 	%r605, %r595, %r589;
	selp.b32 	%r606, %r594, %r588, %p69;
	min.u32 	%r607, %r595, %r589;
	setp.lt.u32 	%p70, %r599, %r583;
	selp.b32 	%r608, %r582, %r598, %p70;
	max.u32 	%r609, %r599, %r583;
	selp.b32 	%r610, %r598, %r582, %p70;
	min.u32 	%r611, %r599, %r583;
	setp.lt.u32 	%p71, %r603, %r597;
	selp.b32 	%r612, %r596, %r602, %p71;
	max.u32 	%r613, %r603, %r597;
	selp.b32 	%r614, %r602, %r596, %p71;
	min.u32 	%r615, %r603, %r597;
	setp.lt.u32 	%p72, %r607, %r601;
	selp.b32 	%r616, %r600, %r606, %p72;
	max.u32 	%r617, %r607, %r601;
	selp.b32 	%r618, %r606, %r600, %p72;
	min.u32 	%r619, %r607, %r601;
	setp.lt.u32 	%p73, %r593, %r605;
	selp.b32 	%r620, %r604, %r592, %p73;
	max.u32 	%r621, %r593, %r605;
	selp.b32 	%r622, %r592, %r604, %p73;
	min.u32 	%r623, %r593, %r605;
	setp.lt.u32 	%p74, %r615, %r609;
	selp.b32 	%r624, %r608, %r614, %p74;
	max.u32 	%r625, %r615, %r609;
	selp.b32 	%r626, %r614, %r608, %p74;
	min.u32 	%r627, %r615, %r609;
	setp.lt.u32 	%p75, %r619, %r613;
	selp.b32 	%r628, %r612, %r618, %p75;
	max.u32 	%r629, %r619, %r613;
	selp.b32 	%r630, %r618, %r612, %p75;
	min.u32 	%r631, %r619, %r613;
	setp.lt.u32 	%p76, %r623, %r617;
	selp.b32 	%r632, %r616, %r622, %p76;
	max.u32 	%r633, %r623, %r617;
	selp.b32 	%r634, %r622, %r616, %p76;
	min.u32 	%r635, %r623, %r617;
	setp.lt.u32 	%p77, %r615, %r611;
	selp.b32 	%r636, %r610, %r626, %p77;
	selp.b32 	%r637, %r611, %r627, %p77;
	selp.b32 	%r1186, %r626, %r610, %p77;
	selp.b32 	%r1187, %r627, %r611, %p77;
	setp.lt.u32 	%p78, %r631, %r625;
	selp.b32 	%r638, %r624, %r630, %p78;
	max.u32 	%r639, %r631, %r625;
	selp.b32 	%r640, %r630, %r624, %p78;
	min.u32 	%r641, %r631, %r625;
	setp.lt.u32 	%p79, %r635, %r629;
	selp.b32 	%r642, %r628, %r634, %p79;
	max.u32 	%r643, %r635, %r629;
	selp.b32 	%r644, %r634, %r628, %p79;
	min.u32 	%r645, %r635, %r629;
	setp.gt.u32 	%p80, %r617, %r621;
	selp.b32 	%r1172, %r632, %r620, %p80;
	selp.b32 	%r1173, %r633, %r621, %p80;
	selp.b32 	%r646, %r620, %r632, %p80;
	selp.b32 	%r647, %r621, %r633, %p80;
	setp.lt.u32 	%p81, %r641, %r637;
	selp.b32 	%r1136, %r636, %r640, %p81;
	max.u32 	%r1137, %r641, %r637;
	selp.b32 	%r1168, %r640, %r636, %p81;
	min.u32 	%r1169, %r641, %r637;
	setp.lt.u32 	%p82, %r645, %r639;
	selp.b32 	%r1144, %r638, %r644, %p82;
	max.u32 	%r1145, %r645, %r639;
	selp.b32 	%r1140, %r644, %r638, %p82;
	min.u32 	%r1141, %r645, %r639;
	setp.lt.u32 	%p83, %r647, %r643;
	selp.b32 	%r1152, %r642, %r646, %p83;
	max.u32 	%r1153, %r647, %r643;
	selp.b32 	%r1148, %r646, %r642, %p83;
	min.u32 	%r1149, %r647, %r643;
$L__BB19_76:
	mov.b32 	%r1188, 2;
$L__BB19_77:
	bar.sync 	0;
	add.s32 	%r649, %r1188, -1;
	shl.b32 	%r650, %r161, 6;
	mov.u32 	%r651, _ZZN3cub18CUB_300001_SM_10006detail10merge_sort30DeviceMergeSortBlockSortKernelINS2_10policy_hubIN6thrust24THRUST_300001_SM_1000_NS6detail15normal_iteratorINS6_10device_ptrI12BisectionKeyEEEEE9Policy600ESC_PNS0_8NullTypeESC_SG_m19BisectionKeyCompareSA_SF_EEvbT0_T1_T2_T3_T4_PT6_PT7_T5_NS1_7vsmem_tEE19static_temp_storage;
	add.s32 	%r652, %r651, %r650;
	st.shared.v4.u32 	[%r652], {%r1187, %r1186, %r1169, %r1168};
	st.shared.v4.u32 	[%r652+16], {%r1137, %r1136, %r1141, %r1140};
	st.shared.v4.u32 	[%r652+32], {%r1145, %r1144, %r1149, %r1148};
	st.shared.v4.u32 	[%r652+48], {%r1153, %r1152, %r1173, %r1172};
	bar.sync 	0;
	neg.s32 	%r653, %r1188;
	and.b32  	%r654, %r161, %r653;
	shl.b32 	%r655, %r654, 3;
	shl.b32 	%r656, %r1188, 2;
	and.b32  	%r657, %r649, %r161;
	shl.b32 	%r658, %r657, 3;
	min.s32 	%r319, %r658, %r160;
	min.s32 	%r320, %r655, %r160;
	add.s32 	%r659, %r320, %r656;
	min.s32 	%r321, %r659, %r160;
	add.s32 	%r660, %r321, %r656;
	min.s32 	%r322, %r660, %r160;
	sub.s32 	%r661, %r321, %r320;
	sub.s32 	%r662, %r322, %r321;
	setp.lt.s32 	%p84, %r319, %r662;
	sub.s32 	%r663, %r319, %r662;
	selp.b32 	%r1191, 0, %r663, %p84;
	min.s32 	%r1189, %r661, %r319;
	setp.ge.s32 	%p85, %r1191, %r1189;
	@%p85 bra 	$L__BB19_80;
	add.s32 	%r325, %r321, %r319;
$L__BB19_79:
	sub.s32 	%r664, %r1189, %r1191;
	shr.u32 	%r665, %r664, 31;
	add.s32 	%r666, %r664, %r665;
	shr.s32 	%r667, %r666, 1;
	add.s32 	%r668, %r667, %r1191;
	add.s32 	%r669, %r668, %r320;
	shl.b32 	%r670, %r669, 3;
	add.s32 	%r672, %r651, %r670;
	ld.shared.u32 	%r673, [%r672];
	not.b32 	%r674, %r668;
	add.s32 	%r675, %r325, %r674;
	shl.b32 	%r676, %r675, 3;
	add.s32 	%r677, %r651, %r676;
	ld.shared.u32 	%r678, [%r677];
	setp.lt.u32 	%p86, %r678, %r673;
	add.s32 	%r679, %r668, 1;
	selp.b32 	%r1191, %r1191, %r679, %p86;
	selp.b32 	%r1189, %r668, %r1189, %p86;
	setp.lt.s32 	%p87, %r1191, %r1189;
	@%p87 bra 	$L__BB19_79;
$L__BB19_80:
	add.s32 	%r331, %r1191, %r320;
	add.s32 	%r680, %r321, %r319;
	sub.s32 	%r332, %r680, %r1191;
	shl.b32 	%r681, %r331, 3;
	add.s32 	%r333, %r651, %r681;
	ld.shared.v2.u32 	{%r1198, %r1199}, [%r333];
	shl.b32 	%r683, %r332, 3;
	add.s32 	%r336, %r651, %r683;
	ld.shared.v2.u32 	{%r1192, %r1193}, [%r336];
	setp.ge.s32 	%p89, %r332, %r322;
	mov.pred 	%p228, 0;
	@%p89 bra 	$L__BB19_82;
	setp.ge.s32 	%p90, %r331, %r321;
	setp.lt.u32 	%p91, %r1192, %r1198;
	or.pred  	%p228, %p90, %p91;
$L__BB19_82:
	selp.b32 	%r1186, %r1193, %r1199, %p228;
	selp.b32 	%r1187, %r1192, %r1198, %p228;
	selp.u32 	%r684, 1, 0, %p228;
	add.s32 	%r341, %r332, %r684;
	not.pred 	%p92, %p228;
	selp.u32 	%r685, 1, 0, %p92;
	add.s32 	%r342, %r331, %r685;
	@%p92 bra 	$L__BB19_84;
	ld.shared.v2.u32 	{%r1192, %r1193}, [%r336+8];
	bra.uni 	$L__BB19_85;
$L__BB19_84:
	ld.shared.v2.u32 	{%r1198, %r1199}, [%r333+8];
$L__BB19_85:
	setp.ge.s32 	%p94, %r341, %r322;
	mov.pred 	%p229, 0;
	@%p94 bra 	$L__BB19_87;
	setp.ge.s32 	%p95, %r342, %r321;
	setp.lt.u32 	%p96, %r1192, %r1198;
	or.pred  	%p229, %p95, %p96;
$L__BB19_87:
	selp.b32 	%r1168, %r1193, %r1199, %p229;
	selp.b32 	%r1169, %r1192, %r1198, %p229;
	selp.u32 	%r686, 1, 0, %p229;
	add.s32 	%r353, %r341, %r686;
	not.pred 	%p97, %p229;
	selp.u32 	%r687, 1, 0, %p97;
	add.s32 	%r354, %r342, %r687;
	@%p229 bra 	$L__BB19_89;
	shl.b32 	%r688, %r354, 3;
	add.s32 	%r690, %r651, %r688;
	ld.shared.v2.u32 	{%r1198, %r1199}, [%r690];
	bra.uni 	$L__BB19_90;
$L__BB19_89:
	shl.b32 	%r691, %r353, 3;
	add.s32 	%r693, %r651, %r691;
	ld.shared.v2.u32 	{%r1192, %r1193}, [%r693];
$L__BB19_90:
	setp.ge.s32 	%p99, %r353, %r322;
	mov.pred 	%p230, 0;
	@%p99 bra 	$L__BB19_92;
	setp.ge.s32 	%p100, %r354, %r321;
	setp.lt.u32 	%p101, %r1192, %r1198;
	or.pred  	%p230, %p100, %p101;
$L__BB19_92:
	selp.b32 	%r1136, %r1193, %r1199, %p230;
	selp.b32 	%r1137, %r1192, %r1198, %p230;
	selp.u32 	%r694, 1, 0, %p230;
	add.s32 	%r365, %r353, %r694;
	not.pred 	%p102, %p230;
	selp.u32 	%r695, 1, 0, %p102;
	add.s32 	%r366, %r354, %r695;
	@%p230 bra 	$L__BB19_94;
	shl.b32 	%r696, %r366, 3;
	mov.u32 	%r697, _ZZN3cub18CUB_300001_SM_10006detail10merge_sort30DeviceMergeSortBlockSortKernelINS2_10policy_hubIN6thrust24THRUST_300001_SM_1000_NS6detail15normal_iteratorINS6_10device_ptrI12BisectionKeyEEEEE9Policy600ESC_PNS0_8NullTypeESC_SG_m19BisectionKeyCompareSA_SF_EEvbT0_T1_T2_T3_T4_PT6_PT7_T5_NS1_7vsmem_tEE19static_temp_storage;
	add.s32 	%r698, %r697, %r696;
	ld.shared.v2.u32 	{%r1198, %r1199}, [%r698];
	bra.uni 	$L__BB19_95;
$L__BB19_94:
	shl.b32 	%r699, %r365, 3;
	mov.u32 	%r700, _ZZN3cub18CUB_300001_SM_10006detail10merge_sort30DeviceMergeSortBlockSortKernelINS2_10policy_hubIN6thrust24THRUST_300001_SM_1000_NS6detail15normal_iteratorINS6_10device_ptrI12BisectionKeyEEEEE9Policy600ESC_PNS0_8NullTypeESC_SG_m19BisectionKeyCompareSA_SF_EEvbT0_T1_T2_T3_T4_PT6_PT7_T5_NS1_7vsmem_tEE19static_temp_storage;
	add.s32 	%r701, %r700, %r699;
	ld.shared.v2.u32 	{%r1192, %r1193}, [%r701];
$L__BB19_95:
	setp.ge.s32 	%p104, %r365, %r322;
	mov.pred 	%p231, 0;
	@%p104 bra 	$L__BB19_97;
	setp.ge.s32 	%p105, %r366, %r321;
	setp.lt.u32 	%p106, %r1192, %r1198;
	or.pred  	%p231, %p105, %p106;
$L__BB19_97:
	selp.b32 	%r1140, %r1193, %r1199, %p231;
	selp.b32 	%r1141, %r1192, %r1198, %p231;
	selp.u32 	%r702, 1, 0, %p231;
	add.s32 	%r377, %r365, %r702;
	not.pred 	%p107, %p231;
	selp.u32 	%r703, 1, 0, %p107;
	add.s32 	%r378, %r366, %r703;
	@%p231 bra 	$L__BB19_99;
	shl.b32 	%r704, %r378, 3;
	mov.u32 	%r705, _ZZN3cub18CUB_300001_SM_10006detail10merge_sort30DeviceMergeSortBlockSortKernelINS2_10policy_hubIN6thrust24THRUST_300001_SM_1000_NS6detail15normal_iteratorINS6_10device_ptrI12BisectionKeyEEEEE9Policy600ESC_PNS0_8NullTypeESC_SG_m19BisectionKeyCompareSA_SF_EEvbT0_T1_T2_T3_T4_PT6_PT7_T5_NS1_7vsmem_tEE19static_temp_storage;
	add.s32 	%r706, %r705, %r704;
	ld.shared.v2.u32 	{%r1198, %r1199}, [%r706];
	bra.uni 	$L__BB19_100;
$L__BB19_99:
	shl.b32 	%r707, %r377, 3;
	mov.u32 	%r708, _ZZN3cub18CUB_300001_SM_10006detail10merge_sort30DeviceMergeSortBlockSortKernelINS2_10policy_hubIN6thrust24THRUST_300001_SM_1000_NS6detail15normal_iteratorINS6_10device_ptrI12BisectionKeyEEEEE9Policy600ESC_PNS0_8NullTypeESC_SG_m19BisectionKeyCompareSA_SF_EEvbT0_T1_T2_T3_T4_PT6_PT7_T5_NS1_7vsmem_tEE19static_temp_storage;
	add.s32 	%r709, %r708, %r707;
	ld.shared.v2.u32 	{%r1192, %r1193}, [%r709];
$L__BB19_100:
	setp.ge.s32 	%p109, %r377, %r322;
	mov.pred 	%p232, 0;
	@%p109 bra 	$L__BB19_102;
	setp.ge.s32 	%p110, %r378, %r321;
	setp.lt.u32 	%p111, %r1192, %r1198;
	or.pred  	%p232, %p110, %p111;
$L__BB19_102:
	selp.b32 	%r1144, %r1193, %r1199, %p232;
	selp.b32 	%r1145, %r1192, %r1198, %p232;
	selp.u32 	%r710, 1, 0, %p232;
	add.s32 	%r389, %r377, %r710;
	not.pred 	%p112, %p232;
	selp.u32 	%r711, 1, 0, %p112;
	add.s32 	%r390, %r378, %r711;
	@%p232 bra 	$L__BB19_104;
	shl.b32 	%r712, %r390, 3;
	mov.u32 	%r713, _ZZN3cub18CUB_300001_SM_10006detail10merge_sort30DeviceMergeSortBlockSortKernelINS2_10policy_hubIN6thrust24THRUST_300001_SM_1000_NS6detail15normal_iteratorINS6_10device_ptrI12BisectionKeyEEEEE9Policy600ESC_PNS0_8NullTypeESC_SG_m19BisectionKeyCompareSA_SF_EEvbT0_T1_T2_T3_T4_PT6_PT7_T5_NS1_7vsmem_tEE19static_temp_storage;
	add.s32 	%r714, %r713, %r712;
	ld.shared.v2.u32 	{%r1198, %r1199}, [%r714];
	bra.uni 	$L__BB19_105;
$L__BB19_104:
	shl.b32 	%r715, %r389, 3;
	mov.u32 	%r716, _ZZN3cub18CUB_300001_SM_10006detail10merge_sort30DeviceMergeSortBlockSortKernelINS2_10policy_hubIN6thrust24THRUST_300001_SM_1000_NS6detail15normal_iteratorINS6_10device_ptrI12BisectionKeyEEEEE9Policy600ESC_PNS0_8NullTypeESC_SG_m19BisectionKeyCompareSA_SF_EEvbT0_T1_T2_T3_T4_PT6_PT7_T5_NS1_7vsmem_tEE19static_temp_storage;
	add.s32 	%r717, %r716, %r715;
	ld.shared.v2.u32 	{%r1192, %r1193}, [%r717];
$L__BB19_105:
	setp.ge.s32 	%p114, %r389, %r322;
	mov.pred 	%p233, 0;
	@%p114 bra 	$L__BB19_107;
	setp.ge.s32 	%p115, %r390, %r321;
	setp.lt.u32 	%p116, %r1192, %r1198;
	or.pred  	%p233, %p115, %p116;
$L__BB19_107:
	selp.b32 	%r1148, %r1193, %r1199, %p233;
	selp.b32 	%r1149, %r1192, %r1198, %p233;
	selp.u32 	%r718, 1, 0, %p233;
	add.s32 	%r401, %r389, %r718;
	not.pred 	%p117, %p233;
	selp.u32 	%r719, 1, 0, %p117;
	add.s32 	%r402, %r390, %r719;
	@%p233 bra 	$L__BB19_109;
	shl.b32 	%r720, %r402, 3;
	mov.u32 	%r721, _ZZN3cub18CUB_300001_SM_10006detail10merge_sort30DeviceMergeSortBlockSortKernelINS2_10policy_hubIN6thrust24THRUST_300001_SM_1000_NS6detail15normal_iteratorINS6_10device_ptrI12BisectionKeyEEEEE9Policy600ESC_PNS0_8NullTypeESC_SG_m19BisectionKeyCompareSA_SF_EEvbT0_T1_T2_T3_T4_PT6_PT7_T5_NS1_7vsmem_tEE19static_temp_storage;
	add.s32 	%r722, %r721, %r720;
	ld.shared.v2.u32 	{%r1198, %r1199}, [%r722];
	bra.uni 	$L__BB19_110;
$L__BB19_109:
	shl.b32 	%r723, %r401, 3;
	mov.u32 	%r724, _ZZN3cub18CUB_300001_SM_10006detail10merge_sort30DeviceMergeSortBlockSortKernelINS2_10policy_hubIN6thrust24THRUST_300001_SM_1000_NS6detail15normal_iteratorINS6_10device_ptrI12BisectionKeyEEEEE9Policy600ESC_PNS0_8NullTypeESC_SG_m19BisectionKeyCompareSA_SF_EEvbT0_T1_T2_T3_T4_PT6_PT7_T5_NS1_7vsmem_tEE19static_temp_storage;
	add.s32 	%r725, %r724, %r723;
	ld.shared.v2.u32 	{%r1192, %r1193}, [%r725];
$L__BB19_110:
	setp.ge.s32 	%p119, %r401, %r322;
	mov.pred 	%p234, 0;
	@%p119 bra 	$L__BB19_112;
	setp.ge.s32 	%p120, %r402, %r321;
	setp.lt.u32 	%p121, %r1192, %r1198;
	or.pred  	%p234, %p120, %p121;
$L__BB19_112:
	selp.b32 	%r1152, %r1193, %r1199, %p234;
	selp.b32 	%r1153, %r1192, %r1198, %p234;
	selp.u32 	%r726, 1, 0, %p234;
	add.s32 	%r413, %r401, %r726;
	not.pred 	%p122, %p234;
	selp.u32 	%r727, 1, 0, %p122;
	add.s32 	%r414, %r402, %r727;
	@%p234 bra 	$L__BB19_114;
	shl.b32 	%r728, %r414, 3;
	mov.u32 	%r729, _ZZN3cub18CUB_300001_SM_10006detail10merge_sort30DeviceMergeSortBlockSortKernelINS2_10policy_hubIN6thrust24THRUST_300001_SM_1000_NS6detail15normal_iteratorINS6_10device_ptrI12BisectionKeyEEEEE9Policy600ESC_PNS0_8NullTypeESC_SG_m19BisectionKeyCompareSA_SF_EEvbT0_T1_T2_T3_T4_PT6_PT7_T5_NS1_7vsmem_tEE19static_temp_storage;
	add.s32 	%r730, %r729, %r728;
	ld.shared.v2.u32 	{%r1198, %r1199}, [%r730];
	bra.uni 	$L__BB19_115;
$L__BB19_114:
	shl.b32 	%r731, %r413, 3;
	mov.u32 	%r732, _ZZN3cub18CUB_300001_SM_10006detail10merge_sort30DeviceMergeSortBlockSortKernelINS2_10policy_hubIN6thrust24THRUST_300001_SM_1000_NS6detail15normal_iteratorINS6_10device_ptrI12BisectionKeyEEEEE9Policy600ESC_PNS0_8NullTypeESC_SG_m19BisectionKeyCompareSA_SF_EEvbT0_T1_T2_T3_T4_PT6_PT7_T5_NS1_7vsmem_tEE19static_temp_storage;
	add.s32 	%r733, %r732, %r731;
	ld.shared.v2.u32 	{%r1192, %r1193}, [%r733];
$L__BB19_115:
	setp.ge.s32 	%p124, %r413, %r322;
	mov.pred 	%p235, 0;
	@%p124 bra 	$L__BB19_117;
	setp.ge.s32 	%p125, %r414, %r321;
	setp.lt.u32 	%p126, %r1192, %r1198;
	or.pred  	%p235, %p125, %p126;
$L__BB19_117:
	selp.b32 	%r1172, %r1193, %r1199, %p235;
	selp.b32 	%r1173, %r1192, %r1198, %p235;
	shl.b32 	%r425, %r1188, 1;
	setp.lt.u32 	%p127, %r1188, 129;
	mov.u32 	%r1188, %r425;
	@%p127 bra 	$L__BB19_77;
	ld.param.s8 	%rs2, [_ZN3cub18CUB_300001_SM_10006detail10merge_sort30DeviceMergeSortBlockSortKernelINS2_10policy_hubIN6thrust24THRUST_300001_SM_1000_NS6detail15normal_iteratorINS6_10device_ptrI12BisectionKeyEEEEE9Policy600ESC_PNS0_8NullTypeESC_SG_m19BisectionKeyCompareSA_SF_EEvbT0_T1_T2_T3_T4_PT6_PT7_T5_NS1_7vsmem_tE_param_0];
	add.s32 	%r426, %r164, 160;
	add.s32 	%r427, %r164, 96;
	add.s32 	%r428, %r164, 192;
	add.s32 	%r429, %r164, 128;
	bar.sync 	0;
	setp.eq.s16 	%p128, %rs2, 0;
	@%p128 bra 	$L__BB19_137;
	st.shared.v2.u32 	[%r208], {%r1187, %r1186};
	st.shared.v2.u32 	[%r211+8], {%r1169, %r1168};
	st.shared.v2.u32 	[%r214+16], {%r1137, %r1136};
	st.shared.v2.u32 	[%r217+24], {%r1141, %r1140};
	st.shared.v2.u32 	[%r220+32], {%r1145, %r1144};
	st.shared.v2.u32 	[%r223+40], {%r1149, %r1148};
	st.shared.v2.u32 	[%r226+48], {%r1153, %r1152};
	st.shared.v2.u32 	[%r229+56], {%r1173, %r1172};
	bar.warp.sync 	-1;
	ld.shared.v2.u32 	{%r430, %r431}, [%r200];
	ld.shared.v2.u32 	{%r432, %r433}, [%r201+256];
	ld.shared.v2.u32 	{%r434, %r435}, [%r202+512];
	ld.shared.v2.u32 	{%r436, %r437}, [%r203+768];
	ld.shared.v2.u32 	{%r438, %r439}, [%r204+1024];
	ld.shared.v2.u32 	{%r440, %r441}, [%r205+1280];
	ld.shared.v2.u32 	{%r442, %r443}, [%r206+1536];
	ld.shared.v2.u32 	{%r444, %r445}, [%r207+1792];
	setp.eq.s32 	%p129, %r161, 0;
	@%p129 bra 	$L__BB19_120;
	bra.uni 	$L__BB19_121;
$L__BB19_120:
	st.volatile.shared.u32 	[_ZZN3cub18CUB_300001_SM_10006detail10merge_sort30DeviceMergeSortBlockSortKernelINS2_10policy_hubIN6thrust24THRUST_300001_SM_1000_NS6detail15normal_iteratorINS6_10device_ptrI12BisectionKeyEEEEE9Policy600ESC_PNS0_8NullTypeESC_SG_m19BisectionKeyCompareSA_SF_EEvbT0_T1_T2_T3_T4_PT6_PT7_T5_NS1_7vsmem_tEE19static_temp_storage+16896], %r160;
$L__BB19_121:
	bar.sync 	0;
	ld.volatile.shared.u32 	%r462, [_ZZN3cub18CUB_300001_SM_10006detail10merge_sort30DeviceMergeSortBlockSortKernelINS2_10policy_hubIN6thrust24THRUST_300001_SM_1000_NS6detail15normal_iteratorINS6_10device_ptrI12BisectionKeyEEEEE9Policy600ESC_PNS0_8NullTypeESC_SG_m19BisectionKeyCompareSA_SF_EEvbT0_T1_T2_T3_T4_PT6_PT7_T5_NS1_7vsmem_tEE19static_temp_storage+16896];
	mov.u32 	%r734, %tid.x;
	shl.b32 	%r735, %r734, 3;
	and.b32  	%r736, %r735, 7936;
	cvt.u64.u32 	%rd18, %r736;
	and.b32  	%r737, %r734, 31;
	cvt.u64.u32 	%rd19, %r737;
	mov.u32 	%r738, %ctaid.x;
	mul.wide.u32 	%rd20, %r738, 2048;
	or.b64  	%rd21, %rd20, %rd19;
	add.s64 	%rd22, %rd21, %rd18;
	setp.ge.s32 	%p130, %r164, %r462;
	shl.b64 	%rd23, %rd22, 3;
	add.s64 	%rd6, %rd2, %rd23;
	@%p130 bra 	$L__BB19_123;
	st.global.v2.u32 	[%rd6], {%r430, %r431};
$L__BB19_123:
	setp.ge.s32 	%p131, %r169, %r462;
	@%p131 bra 	$L__BB19_125;
	st.global.v2.u32 	[%rd6+256], {%r432, %r433};
$L__BB19_125:
	or.b32  	%r743, %r736, %r737;
	or.b32  	%r744, %r743, 64;
	setp.ge.s32 	%p132, %r744, %r462;
	@%p132 bra 	$L__BB19_127;
	st.global.v2.u32 	[%rd6+512], {%r434, %r435};
$L__BB19_127:
	setp.ge.s32 	%p133, %r427, %r462;
	@%p133 bra 	$L__BB19_129;
	st.global.v2.u32 	[%rd6+768], {%r436, %r437};
$L__BB19_129:
	setp.ge.s32 	%p134, %r429, %r462;
	@%p134 bra 	$L__BB19_131;
	st.global.v2.u32 	[%rd6+1024], {%r438, %r439};
$L__BB19_131:
	setp.ge.s32 	%p135, %r426, %r462;
	@%p135 bra 	$L__BB19_133;
	st.global.v2.u32 	[%rd6+1280], {%r440, %r441};
$L__BB19_133:
	setp.ge.s32 	%p136, %r428, %r462;
	@%p136 bra 	$L__BB19_135;
	st.global.v2.u32 	[%rd6+1536], {%r442, %r443};
$L__BB19_135:
	setp.ge.s32 	%p137, %r194, %r462;
	@%p137 bra 	$L__BB19_155;
	st.global.v2.u32 	[%rd6+1792], {%r444, %r445};
	bra.uni 	$L__BB19_155;
$L__BB19_137:
	st.shared.v2.u32 	[%r208], {%r1187, %r1186};
	st.shared.v2.u32 	[%r211+8], {%r1169, %r1168};
	st.shared.v2.u32 	[%r214+16], {%r1137, %r1136};
	st.shared.v2.u32 	[%r217+24], {%r1141, %r1140};
	st.shared.v2.u32 	[%r220+32], {%r1145, %r1144};
	st.shared.v2.u32 	[%r223+40], {%r1149, %r1148};
	st.shared.v2.u32 	[%r226+48], {%r1153, %r1152};
	st.shared.v2.u32 	[%r229+56], {%r1173, %r1172};
	bar.warp.sync 	-1;
	ld.shared.v2.u32 	{%r446, %r447}, [%r200];
	ld.shared.v2.u32 	{%r448, %r449}, [%r201+256];
	ld.shared.v2.u32 	{%r450, %r451}, [%r202+512];
	ld.shared.v2.u32 	{%r452, %r453}, [%r203+768];
	ld.shared.v2.u32 	{%r454, %r455}, [%r204+1024];
	ld.shared.v2.u32 	{%r456, %r457}, [%r205+1280];
	ld.shared.v2.u32 	{%r458, %r459}, [%r206+1536];
	ld.shared.v2.u32 	{%r460, %r461}, [%r207+1792];
	setp.eq.s32 	%p138, %r161, 0;
	@%p138 bra 	$L__BB19_138;
	bra.uni 	$L__BB19_139;
$L__BB19_138:
	st.volatile.shared.u32 	[_ZZN3cub18CUB_300001_SM_10006detail10merge_sort30DeviceMergeSortBlockSortKernelINS2_10policy_hubIN6thrust24THRUST_300001_SM_1000_NS6detail15normal_iteratorINS6_10device_ptrI12BisectionKeyEEEEE9Policy600ESC_PNS0_8NullTypeESC_SG_m19BisectionKeyCompareSA_SF_EEvbT0_T1_T2_T3_T4_PT6_PT7_T5_NS1_7vsmem_tEE19static_temp_storage+16896], %r160;
$L__BB19_139:
	ld.param.u64 	%rd43, [_ZN3cub18CUB_300001_SM_10006detail10merge_sort30DeviceMergeSortBlockSortKernelINS2_10policy_hubIN6thrust24THRUST_300001_SM_1000_NS6detail15normal_iteratorINS6_10device_ptrI12BisectionKeyEEEEE9Policy600ESC_PNS0_8NullTypeESC_SG_m19BisectionKeyCompareSA_SF_EEvbT0_T1_T2_T3_T4_PT6_PT7_T5_NS1_7vsmem_tE_param_6];
	bar.sync 	0;
	ld.volatile.shared.u32 	%r463, [_ZZN3cub18CUB_300001_SM_10006detail10merge_sort30DeviceMergeSortBlockSortKernelINS2_10policy_hubIN6thrust24THRUST_300001_SM_1000_NS6detail15normal_iteratorINS6_10device_ptrI12BisectionKeyEEEEE9Policy600ESC_PNS0_8NullTypeESC_SG_m19BisectionKeyCompareSA_SF_EEvbT0_T1_T2_T3_T4_PT6_PT7_T5_NS1_7vsmem_tEE19static_temp_storage+16896];
	setp.ge.s32 	%p139, %r164, %r463;
	cvt.u64.u32 	%rd24, %r164;
	mov.u32 	%r745, %ctaid.x;
	mul.wide.u32 	%rd25, %r745, 2048;
	add.s64 	%rd26, %rd25, %rd24;
	cvta.to.global.u64 	%rd27, %rd43;
	shl.b64 	%rd28, %rd26, 3;
	add.s64 	%rd7, %rd27, %rd28;
	@%p139 bra 	$L__BB19_141;
	st.global.v2.u32 	[%rd7], {%r446, %r447};
$L__BB19_141:
	setp.ge.s32 	%p140, %r169, %r463;
	@%p140 bra 	$L__BB19_143;
	st.global.v2.u32 	[%rd7+256], {%r448, %r449};
$L__BB19_143:
	mov.u32 	%r746, %tid.x;
	shl.b32 	%r747, %r746, 3;
	and.b32  	%r748, %r747, 7936;
	and.b32  	%r749, %r746, 31;
	or.b32  	%r750, %r748, %r749;
	or.b32  	%r751, %r750, 64;
	setp.ge.s32 	%p141, %r751, %r463;
	@%p141 bra 	$L__BB19_145;
	st.global.v2.u32 	[%rd7+512], {%r450, %r451};
$L__BB19_145:
	setp.ge.s32 	%p142, %r427, %r463;
	@%p142 bra 	$L__BB19_147;
	st.global.v2.u32 	[%rd7+768], {%r452, %r453};
$L__BB19_147:
	setp.ge.s32 	%p143, %r429, %r463;
	@%p143 bra 	$L__BB19_149;
	st.global.v2.u32 	[%rd7+1024], {%r454, %r455};
$L__BB19_149:
	setp.ge.s32 	%p144, %r426, %r463;
	@%p144 bra 	$L__BB19_151;
	st.global.v2.u32 	[%rd7+1280], {%r456, %r457};
$L__BB19_151:
	setp.ge.s32 	%p145, %r428, %r463;
	@%p145 bra 	$L__BB19_153;
	st.global.v2.u32 	[%rd7+1536], {%r458, %r459};
$L__BB19_153:
	setp.ge.s32 	%p146, %r194, %r463;
	@%p146 bra 	$L__BB19_155;
	st.global.v2.u32 	[%rd7+1792], {%r460, %r461};
$L__BB19_155:
	ret;

}
	// .globl	_ZN3cub18CUB_300001_SM_10006detail10merge_sort30DeviceMergeSortPartitionKernelIN6thrust24THRUST_300001_SM_1000_NS6detail15normal_iteratorINS5_10device_ptrI12BisectionKeyEEEEm19BisectionKeyCompareS9_EEvbT_PT2_T0_SG_PSG_T1_SG_i
.visible .entry _ZN3cub18CUB_300001_SM_10006detail10merge_sort30DeviceMergeSortPartitionKernelIN6thrust24THRUST_300001_SM_1000_NS6detail15normal_iteratorINS5_10device_ptrI12BisectionKeyEEEEm19BisectionKeyCompareS9_EEvbT_PT2_T0_SG_PSG_T1_SG_i(
	.param .u8 _ZN3cub18CUB_300001_SM_10006detail10merge_sort30DeviceMergeSortPartitionKernelIN6thrust24THRUST_300001_SM_1000_NS6detail15normal_iteratorINS5_10device_ptrI12BisectionKeyEEEEm19BisectionKeyCompareS9_EEvbT_PT2_T0_SG_PSG_T1_SG_i_param_0,
	.param .align 8 .b8 _ZN3cub18CUB_300001_SM_10006detail10merge_sort30DeviceMergeSortPartitionKernelIN6thrust24THRUST_300001_SM_1000_NS6detail15normal_iteratorINS5_10device_ptrI12BisectionKeyEEEEm19BisectionKeyCompareS9_EEvbT_PT2_T0_SG_PSG_T1_SG_i_param_1[8],
	.param .u64 .ptr .align 1 _ZN3cub18CUB_300001_SM_10006detail10merge_sort30DeviceMergeSortPartitionKernelIN6thrust24THRUST_300001_SM_1000_NS6detail15normal_iteratorINS5_10device_ptrI12BisectionKeyEEEEm19BisectionKeyCompareS9_EEvbT_PT2_T0_SG_PSG_T1_SG_i_param_2,
	.param .u64 _ZN3cub18CUB_300001_SM_10006detail10merge_sort30DeviceMergeSortPartitionKernelIN6thrust24THRUST_300001_SM_1000_NS6detail15normal_iteratorINS5_10device_ptrI12BisectionKeyEEEEm19BisectionKeyCompareS9_EEvbT_PT2_T0_SG_PSG_T1_SG_i_param_3,
	.param .u64 _ZN3cub18CUB_300001_SM_10006detail10merge_sort30DeviceMergeSortPartitionKernelIN6thrust24THRUST_300001_SM_1000_NS6detail15normal_iteratorINS5_10device_ptrI12BisectionKeyEEEEm19BisectionKeyCompareS9_EEvbT_PT2_T0_SG_PSG_T1_SG_i_param_4,
	.param .u64 .ptr .align 1 _ZN3cub18CUB_300001_SM_10006detail10merge_sort30DeviceMergeSortPartitionKernelIN6thrust24THRUST_300001_SM_1000_NS6detail15normal_iteratorINS5_10device_ptrI12BisectionKeyEEEEm19BisectionKeyCompareS9_EEvbT_PT2_T0_SG_PSG_T1_SG_i_param_5,
	.param .align 1 .b8 _ZN3cub18CUB_300001_SM_10006detail10merge_sort30DeviceMergeSortPartitionKernelIN6thrust24THRUST_300001_SM_1000_NS6detail15normal_iteratorINS5_10device_ptrI12BisectionKeyEEEEm19BisectionKeyCompareS9_EEvbT_PT2_T0_SG_PSG_T1_SG_i_param_6[1],
	.param .u64 _ZN3cub18CUB_300001_SM_10006detail10merge_sort30DeviceMergeSortPartitionKernelIN6thrust24THRUST_300001_SM_1000_NS6detail15normal_iteratorINS5_10device_ptrI12BisectionKeyEEEEm19BisectionKeyCompareS9_EEvbT_PT2_T0_SG_PSG_T1_SG_i_param_7,
	.param .u32 _ZN3cub18CUB_300001_SM_10006detail10merge_sort30DeviceMergeSortPartitionKernelIN6thrust24THRUST_300001_SM_1000_NS6detail15normal_iteratorINS5_10device_ptrI12BisectionKeyEEEEm19BisectionKeyCompareS9_EEvbT_PT2_T0_SG_PSG_T1_SG_i_param_8
)
{
	.reg .pred 	%p<10>;
	.reg .b16 	%rs<2>;
	.reg .b32 	%r<10>;
	.reg .b64 	%rd<86>;

	ld.param.u64 	%rd27, [_ZN3cub18CUB_300001_SM_10006detail10merge_sort30DeviceMergeSortPartitionKernelIN6thrust24THRUST_300001_SM_1000_NS6detail15normal_iteratorINS5_10device_ptrI12BisectionKeyEEEEm19BisectionKeyCompareS9_EEvbT_PT2_T0_SG_PSG_T1_SG_i_param_1];
	ld.param.s8 	%rs1, [_ZN3cub18CUB_300001_SM_10006detail10merge_sort30DeviceMergeSortPartitionKernelIN6thrust24THRUST_300001_SM_1000_NS6detail15normal_iteratorINS5_10device_ptrI12BisectionKeyEEEEm19BisectionKeyCompareS9_EEvbT_PT2_T0_SG_PSG_T1_SG_i_param_0];
	ld.param.u64 	%rd28, [_ZN3cub18CUB_300001_SM_10006detail10merge_sort30DeviceMergeSortPartitionKernelIN6thrust24THRUST_300001_SM_1000_NS6detail15normal_iteratorINS5_10device_ptrI12BisectionKeyEEEEm19BisectionKeyCompareS9_EEvbT_PT2_T0_SG_PSG_T1_SG_i_param_2];
	ld.param.u64 	%rd29, [_ZN3cub18CUB_300001_SM_10006detail10merge_sort30DeviceMergeSortPartitionKernelIN6thrust24THRUST_300001_SM_1000_NS6detail15normal_iteratorINS5_10device_ptrI12BisectionKeyEEEEm19BisectionKeyCompareS9_EEvbT_PT2_T0_SG_PSG_T1_SG_i_param_3];
	ld.param.u64 	%rd30, [_ZN3cub18CUB_300001_SM_10006detail10merge_sort30DeviceMergeSortPartitionKernelIN6thrust24THRUST_300001_SM_1000_NS6detail15normal_iteratorINS5_10device_ptrI12BisectionKeyEEEEm19BisectionKeyCompareS9_EEvbT_PT2_T0_SG_PSG_T1_SG_i_param_4];
	ld.param.u64 	%rd32, [_ZN3cub18CUB_300001_SM_10006detail10merge_sort30DeviceMergeSortPartitionKernelIN6thrust24THRUST_300001_SM_1000_NS6detail15normal_iteratorINS5_10device_ptrI12BisectionKeyEEEEm19BisectionKeyCompareS9_EEvbT_PT2_T0_SG_PSG_T1_SG_i_param_5];
	ld.param.u64 	%rd31, [_ZN3cub18CUB_300001_SM_10006detail10merge_sort30DeviceMergeSortPartitionKernelIN6thrust24THRUST_300001_SM_1000_NS6detail15normal_iteratorINS5_10device_ptrI12BisectionKeyEEEEm19BisectionKeyCompareS9_EEvbT_PT2_T0_SG_PSG_T1_SG_i_param_7];
	ld.param.u32 	%r1, [_ZN3cub18CUB_300001_SM_10006detail10merge_sort30DeviceMergeSortPartitionKernelIN6thrust24THRUST_300001_SM_1000_NS6detail15normal_iteratorINS5_10device_ptrI12BisectionKeyEEEEm19BisectionKeyCompareS9_EEvbT_PT2_T0_SG_PSG_T1_SG_i_param_8];
	cvta.to.global.u64 	%rd1, %rd32;
	mov.u32 	%r2, %ntid.x;
	mov.u32 	%r3, %ctaid.x;
	mov.u32 	%r4, %tid.x;
	mad.lo.s32 	%r5, %r2, %r3, %r4;
	cvt.u64.u32 	%rd2, %r5;
	setp.le.u64 	%p1, %rd30, %rd2;
	@%p1 bra 	$L__BB20_11;
	shr.u64 	%rd33, %rd31, 1;
	add.s64 	%rd4, %rd31, 4294967295;
	neg.s64 	%rd34, %rd31;
	and.b64  	%rd35, %rd34, %rd2;
	cvt.s64.s32 	%rd5, %r1;
	mul.lo.s64 	%rd36, %rd35, %rd5;
	mul.lo.s64 	%rd37, %rd33, %rd5;
	min.u64 	%rd6, %rd36, %rd29;
	not.b64 	%rd38, %rd36;
	min.u64 	%rd39, %rd37, %rd38;
	add.s64 	%rd40, %rd39, %rd36;
	min.u64 	%rd7, %rd40, %rd29;
	not.b64 	%rd41, %rd7;
	min.u64 	%rd42, %rd37, %rd41;
	add.s64 	%rd43, %rd42, %rd7;
	min.u64 	%rd8, %rd43, %rd29;
	// begin inline asm
	griddepcontrol.wait;
	// end inline asm
	add.s64 	%rd44, %rd2, 1;
	setp.ne.s64 	%p2, %rd44, %rd30;
	@%p2 bra 	$L__BB20_3;
	shl.b64 	%rd79, %rd2, 3;
	add.s64 	%rd80, %rd1, %rd79;
	st.global.u64 	[%rd80], %rd7;
	bra.uni 	$L__BB20_11;
$L__BB20_3:
	sub.s64 	%rd45, %rd8, %rd6;
	and.b64  	%rd46, %rd4, %rd2;
	mul.lo.s64 	%rd47, %rd46, %rd5;
	min.u64 	%rd9, %rd47, %rd45;
	setp.eq.s16 	%p3, %rs1, 0;
	@%p3 bra 	$L__BB20_7;
	sub.s64 	%rd48, %rd7, %rd6;
	sub.s64 	%rd49, %rd8, %rd7;
	max.u64 	%rd50, %rd9, %rd49;
	sub.s64 	%rd85, %rd50, %rd49;
	min.u64 	%rd81, %rd48, %rd9;
	setp.ge.u64 	%p4, %rd85, %rd81;
	@%p4 bra 	$L__BB20_10;
	cvta.to.global.u64 	%rd12, %rd27;
	add.s64 	%rd13, %rd9, %rd7;
$L__BB20_6:
	sub.s64 	%rd51, %rd81, %rd85;
	shr.u64 	%rd52, %rd51, 1;
	add.s64 	%rd53, %rd52, %rd85;
	add.s64 	%rd54, %rd53, %rd6;
	shl.b64 	%rd55, %rd54, 3;
	add.s64 	%rd56, %rd12, %rd55;
	ld.global.u32 	%r6, [%rd56];
	not.b64 	%rd57, %rd53;
	add.s64 	%rd58, %rd13, %rd57;
	shl.b64 	%rd59, %rd58, 3;
	add.s64 	%rd60, %rd12, %rd59;
	ld.global.u32 	%r7, [%rd60];
	setp.lt.u32 	%p5, %r7, %r6;
	add.s64 	%rd61, %rd53, 1;
	selp.b64 	%rd85, %rd85, %rd61, %p5;
	selp.b64 	%rd81, %rd53, %rd81, %p5;
	setp.lt.u64 	%p6, %rd85, %rd81;
	@%p6 bra 	$L__BB20_6;
	bra.uni 	$L__BB20_10;
$L__BB20_7:
	sub.s64 	%rd62, %rd7, %rd6;
	sub.s64 	%rd63, %rd8, %rd7;
	max.u64 	%rd64, %rd9, %rd63;
	sub.s64 	%rd85, %rd64, %rd63;
	min.u64 	%rd83, %rd62, %rd9;
	setp.ge.u64 	%p7, %rd85, %rd83;
	@%p7 bra 	$L__BB20_10;
	cvta.to.global.u64 	%rd20, %rd28;
	add.s64 	%rd21, %rd9, %rd7;
$L__BB20_9:
	sub.s64 	%rd65, %rd83, %rd85;
	shr.u64 	%rd66, %rd65, 1;
	add.s64 	%rd67, %rd66, %rd85;
	add.s64 	%rd68, %rd67, %rd6;
	shl.b64 	%rd69, %rd68, 3;
	add.s64 	%rd70, %rd20, %rd69;
	ld.global.u32 	%r8, [%rd70];
	not.b64 	%rd71, %rd67;
	add.s64 	%rd72, %rd21, %rd71;
	shl.b64 	%rd73, %rd72, 3;
	add.s64 	%rd74, %rd20, %rd73;
	ld.global.u32 	%r9, [%rd74];
	setp.lt.u32 	%p8, %r9, %r8;
	add.s64 	%rd75, %rd67, 1;
	selp.b64 	%rd85, %rd85, %rd75, %p8;
	selp.b64 	%rd83, %rd67, %rd83, %p8;
	setp.lt.u64 	%p9, %rd85, %rd83;
	@%p9 bra 	$L__BB20_9;
$L__BB20_10:
	add.s64 	%rd76, %rd85, %rd6;
	shl.b64 	%rd77, %rd2, 3;
	add.s64 	%rd78, %rd1, %rd77;
	st.global.u64 	[%rd78], %rd76;
$L__BB20_11:
	ret;

}
	// .globl	_ZN3cub18CUB_300001_SM_10006detail10merge_sort26DeviceMergeSortMergeKernelINS2_10policy_hubIN6thrust24THRUST_300001_SM_1000_NS6detail15normal_iteratorINS6_10device_ptrI12BisectionKeyEEEEE9Policy600ESC_PNS0_8NullTypeESC_SG_m19BisectionKeyCompareSA_SF_EEvbT2_T3_T4_PT6_PT7_T5_PSK_SK_NS1_7vsmem_tE
.visible .entry _ZN3cub18CUB_300001_SM_10006detail10merge_sort26DeviceMergeSortMergeKernelINS2_10policy_hubIN6thrust24THRUST_300001_SM_1000_NS6detail15normal_iteratorINS6_10device_ptrI12BisectionKeyEEEEE9Policy600ESC_PNS0_8NullTypeESC_SG_m19BisectionKeyCompareSA_SF_EEvbT2_T3_T4_PT6_PT7_T5_PSK_SK_NS1_7vsmem_tE(
	.param .u8 _ZN3cub18CUB_300001_SM_10006detail10merge_sort26DeviceMergeSortMergeKernelINS2_10policy_hubIN6thrust24THRUST_300001_SM_1000_NS6detail15normal_iteratorINS6_10device_ptrI12BisectionKeyEEEEE9Policy600ESC_PNS0_8NullTypeESC_SG_m19BisectionKeyCompareSA_SF_EEvbT2_T3_T4_PT6_PT7_T5_PSK_SK_NS1_7vsmem_tE_param_0,
	.param .align 8 .b8 _ZN3cub18CUB_300001_SM_10006detail10merge_sort26DeviceMergeSortMergeKernelINS2_10policy_hubIN6thrust24THRUST_300001_SM_1000_NS6detail15normal_iteratorINS6_10device_ptrI12BisectionKeyEEEEE9Policy600ESC_PNS0_8NullTypeESC_SG_m19BisectionKeyCompareSA_SF_EEvbT2_T3_T4_PT6_PT7_T5_PSK_SK_NS1_7vsmem_tE_param_1[8],
	.param .u64 .ptr .align 1 _ZN3cub18CUB_300001_SM_10006detail10merge_sort26DeviceMergeSortMergeKernelINS2_10policy_hubIN6thrust24THRUST_300001_SM_1000_NS6detail15normal_iteratorINS6_10device_ptrI12BisectionKeyEEEEE9Policy600ESC_PNS0_8NullTypeESC_SG_m19BisectionKeyCompareSA_SF_EEvbT2_T3_T4_PT6_PT7_T5_PSK_SK_NS1_7vsmem_tE_param_2,
	.param .u64 _ZN3cub18CUB_300001_SM_10006detail10merge_sort26DeviceMergeSortMergeKernelINS2_10policy_hubIN6thrust24THRUST_300001_SM_1000_NS6detail15normal_iteratorINS6_10device_ptrI12BisectionKeyEEEEE9Policy600ESC_PNS0_8NullTypeESC_SG_m19BisectionKeyCompareSA_SF_EEvbT2_T3_T4_PT6_PT7_T5_PSK_SK_NS1_7vsmem_tE_param_3,
	.param .u64 .ptr .align 1 _ZN3cub18CUB_300001_SM_10006detail10merge_sort26DeviceMergeSortMergeKernelINS2_10policy_hubIN6thrust24THRUST_300001_SM_1000_NS6detail15normal_iteratorINS6_10device_ptrI12BisectionKeyEEEEE9Policy600ESC_PNS0_8NullTypeESC_SG_m19BisectionKeyCompareSA_SF_EEvbT2_T3_T4_PT6_PT7_T5_PSK_SK_NS1_7vsmem_tE_param_4,
	.param .u64 .ptr .align 1 _ZN3cub18CUB_300001_SM_10006detail10merge_sort26DeviceMergeSortMergeKernelINS2_10policy_hubIN6thrust24THRUST_300001_SM_1000_NS6detail15normal_iteratorINS6_10device_ptrI12BisectionKeyEEEEE9Policy600ESC_PNS0_8NullTypeESC_SG_m19BisectionKeyCompareSA_SF_EEvbT2_T3_T4_PT6_PT7_T5_PSK_SK_NS1_7vsmem_tE_param_5,
	.param .align 1 .b8 _ZN3cub18CUB_300001_SM_10006detail10merge_sort26DeviceMergeSortMergeKernelINS2_10policy_hubIN6thrust24THRUST_300001_SM_1000_NS6detail15normal_iteratorINS6_10device_ptrI12BisectionKeyEEEEE9Policy600ESC_PNS0_8NullTypeESC_SG_m19BisectionKeyCompareSA_SF_EEvbT2_T3_T4_PT6_PT7_T5_PSK_SK_NS1_7vsmem_tE_param_6[1],
	.param .u64 .ptr .align 1 _ZN3cub18CUB_300001_SM_10006detail10merge_sort26DeviceMergeSortMergeKernelINS2_10policy_hubIN6thrust24THRUST_300001_SM_1000_NS6detail15normal_iteratorINS6_10device_ptrI12BisectionKeyEEEEE9Policy600ESC_PNS0_8NullTypeESC_SG_m19BisectionKeyCompareSA_SF_EEvbT2_T3_T4_PT6_PT7_T5_PSK_SK_NS1_7vsmem_tE_param_7,
	.param .u64 _ZN3cub18CUB_300001_SM_10006detail10merge_sort26DeviceMergeSortMergeKernelINS2_10policy_hubIN6thrust24THRUST_300001_SM_1000_NS6detail15normal_iteratorINS6_10device_ptrI12BisectionKeyEEEEE9Policy600ESC_PNS0_8NullTypeESC_SG_m19BisectionKeyCompareSA_SF_EEvbT2_T3_T4_PT6_PT7_T5_PSK_SK_NS1_7vsmem_tE_param_8,
	.param .align 8 .b8 _ZN3cub18CUB_300001_SM_10006detail10merge_sort26DeviceMergeSortMergeKernelINS2_10policy_hubIN6thrust24THRUST_300001_SM_1000_NS6detail15normal_iteratorINS6_10device_ptrI12BisectionKeyEEEEE9Policy600ESC_PNS0_8NullTypeESC_SG_m19BisectionKeyCompareSA_SF_EEvbT2_T3_T4_PT6_PT7_T5_PSK_SK_NS1_7vsmem_tE_param_9[8]
)
.maxntid 256
{
	.reg .pred 	%p<210>;
	.reg .b16 	%rs<6>;
	.reg .b32 	%r<1070>;
	.reg .b64 	%rd<130>;
	// demoted variable
	.shared .align 16 .b8 _ZZN3cub18CUB_300001_SM_10006detail10merge_sort26DeviceMergeSortMergeKernelINS2_10policy_hubIN6thrust24THRUST_300001_SM_1000_NS6detail15normal_iteratorINS6_10device_ptrI12BisectionKeyEEEEE9Policy600ESC_PNS0_8NullTypeESC_SG_m19BisectionKeyCompareSA_SF_EEvbT2_T3_T4_PT6_PT7_T5_PSK_SK_NS1_7vsmem_tEE19static_temp_storage[16912];
	ld.param.u64 	%rd26, [_ZN3cub18CUB_300001_SM_10006detail10merge_sort26DeviceMergeSortMergeKernelINS2_10policy_hubIN6thrust24THRUST_300001_SM_1000_NS6detail15normal_iteratorINS6_10device_ptrI12BisectionKeyEEEEE9Policy600ESC_PNS0_8NullTypeESC_SG_m19BisectionKeyCompareSA_SF_EEvbT2_T3_T4_PT6_PT7_T5_PSK_SK_NS1_7vsmem_tE_param_1];
	ld.param.u64 	%rd27, [_ZN3cub18CUB_300001_SM_10006detail10merge_sort26DeviceMergeSortMergeKernelINS2_10policy_hubIN6thrust24THRUST_300001_SM_1000_NS6detail15normal_iteratorINS6_10device_ptrI12BisectionKeyEEEEE9Policy600ESC_PNS0_8NullTypeESC_SG_m19BisectionKeyCompareSA_SF_EEvbT2_T3_T4_PT6_PT7_T5_PSK_SK_NS1_7vsmem_tE_param_4];
	cvta.to.global.u64 	%rd1, %rd27;
	cvta.to.global.u64 	%rd2, %rd26;
	mov.u32 	%r484, %ctaid.x;
	mov.u32 	%r485, %nctaid.x;
	cvt.u64.u32 	%rd3, %r484;
	mul.wide.u32 	%rd4, %r484, 2048;
	mov.u32 	%r1, %tid.x;
	add.s32 	%r486, %r485, -1;
	setp.ge.u32 	%p33, %r484, %r486;
	@%p33 bra 	$L__BB21_92;
	ld.param.u64 	%rd129, [_ZN3cub18CUB_300001_SM_10006detail10merge_sort26DeviceMergeSortMergeKernelINS2_10policy_hubIN6thrust24THRUST_300001_SM_1000_NS6detail15normal_iteratorINS6_10device_ptrI12BisectionKeyEEEEE9Policy600ESC_PNS0_8NullTypeESC_SG_m19BisectionKeyCompareSA_SF_EEvbT2_T3_T4_PT6_PT7_T5_PSK_SK_NS1_7vsmem_tE_param_8];
	ld.param.u64 	%rd127, [_ZN3cub18CUB_300001_SM_10006detail10merge_sort26DeviceMergeSortMergeKernelINS2_10policy_hubIN6thrust24THRUST_300001_SM_1000_NS6detail15normal_iteratorINS6_10device_ptrI12BisectionKeyEEEEE9Policy600ESC_PNS0_8NullTypeESC_SG_m19BisectionKeyCompareSA_SF_EEvbT2_T3_T4_PT6_PT7_T5_PSK_SK_NS1_7vsmem_tE_param_7];
	ld.param.u64 	%rd125, [_ZN3cub18CUB_300001_SM_10006detail10merge_sort26DeviceMergeSortMergeKernelINS2_10policy_hubIN6thrust24THRUST_300001_SM_1000_NS6detail15normal_iteratorINS6_10device_ptrI12BisectionKeyEEEEE9Policy600ESC_PNS0_8NullTypeESC_SG_m19BisectionKeyCompareSA_SF_EEvbT2_T3_T4_PT6_PT7_T5_PSK_SK_NS1_7vsmem_tE_param_3];
	ld.param.s8 	%rs4, [_ZN3cub18CUB_300001_SM_10006detail10merge_sort26DeviceMergeSortMergeKernelINS2_10policy_hubIN6thrust24THRUST_300001_SM_1000_NS6detail15normal_iteratorINS6_10device_ptrI12BisectionKeyEEEEE9Policy600ESC_PNS0_8NullTypeESC_SG_m19BisectionKeyCompareSA_SF_EEvbT2_T3_T4_PT6_PT7_T5_PSK_SK_NS1_7vsmem_tE_param_0];
	cvta.to.global.u64 	%rd75, %rd127;
	shl.b64 	%rd76, %rd3, 3;
	add.s64 	%rd77, %rd75, %rd76;
	ld.global.u64 	%rd5, [%rd77];
	ld.global.u64 	%rd78, [%rd77+8];
	neg.s64 	%rd79, %rd129;
	and.b64  	%rd80, %rd79, %rd3;
	shl.b64 	%rd6, %rd80, 11;
	shl.b64 	%rd81, %rd129, 10;
	and.b64  	%rd7, %rd81, -2048;
	sub.s64 	%rd82, %rd3, %rd80;
	shl.b64 	%rd83, %rd82, 11;
	sub.s64 	%rd84, %rd5, %rd6;
	sub.s64 	%rd85, %rd78, %rd6;
	sub.s64 	%rd86, %rd125, %rd6;
	max.u64 	%rd87, %rd86, %rd7;
	sub.s64 	%rd88, %rd87, %rd7;
	sub.s64 	%rd89, %rd83, %rd84;
	min.u64 	%rd8, %rd89, %rd88;
	setp.eq.s64 	%p131, %rd82, -1;
	selp.b64 	%rd90, 2047, 2048, %p131;
	add.s64 	%rd91, %rd90, %rd83;
	sub.s64 	%rd92, %rd91, %rd85;
	or.b64  	%rd93, %rd79, %rd3;
	setp.eq.s64 	%p132, %rd93, -1;
	min.u64 	%rd94, %rd7, %rd86;
	selp.b64 	%rd95, %rd94, %rd85, %p132;
	selp.b64 	%rd96, %rd7, %rd92, %p132;
	min.u64 	%rd97, %rd96, %rd88;
	cvt.u32.u64 	%r694, %rd84;
	cvt.u32.u64 	%r695, %rd95;
	sub.s32 	%r2, %r695, %r694;
	cvt.u32.u64 	%r696, %rd97;
	cvt.u32.u64 	%r697, %rd8;
	sub.s32 	%r3, %r696, %r697;
	// begin inline asm
	griddepcontrol.wait;
	// end inline asm
	setp.eq.s16 	%p133, %rs4, 0;
	@%p133 bra 	$L__BB21_26;
	add.s64 	%rd98, %rd6, %rd7;
	add.s64 	%rd99, %rd98, %rd8;
	setp.ge.s32 	%p134, %r1, %r2;
	cvt.u64.u32 	%rd100, %r1;
	add.s64 	%rd101, %rd5, %rd100;
	shl.b64 	%rd102, %rd101, 3;
	add.s64 	%rd9, %rd2, %rd102;
	sub.s32 	%r698, %r1, %r2;
	cvt.s64.s32 	%rd103, %r698;
	add.s64 	%rd104, %rd99, %rd103;
	shl.b64 	%rd105, %rd104, 3;
	add.s64 	%rd10, %rd2, %rd105;
	@%p134 bra 	$L__BB21_4;
	ld.global.v2.u32 	{%r963, %r962}, [%rd9];
	bra.uni 	$L__BB21_5;
$L__BB21_4:
	ld.global.v2.u32 	{%r963, %r962}, [%rd10];
$L__BB21_5:
	add.s32 	%r699, %r1, 256;
	setp.lt.s32 	%p135, %r699, %r2;
	@%p135 bra 	$L__BB21_7;
	ld.global.v2.u32 	{%r961, %r960}, [%rd10+2048];
	bra.uni 	$L__BB21_8;
$L__BB21_7:
	ld.global.v2.u32 	{%r961, %r960}, [%rd9+2048];
$L__BB21_8:
	add.s32 	%r700, %r1, 512;
	setp.lt.s32 	%p136, %r700, %r2;
	@%p136 bra 	$L__BB21_10;
	ld.global.v2.u32 	{%r959, %r958}, [%rd10+4096];
	bra.uni 	$L__BB21_11;
$L__BB21_10:
	ld.global.v2.u32 	{%r959, %r958}, [%rd9+4096];
$L__BB21_11:
	add.s32 	%r701, %r1, 768;
	setp.lt.s32 	%p137, %r701, %r2;
	@%p137 bra 	$L__BB21_13;
	ld.global.v2.u32 	{%r957, %r956}, [%rd10+6144];
	bra.uni 	$L__BB21_14;
$L__BB21_13:
	ld.global.v2.u32 	{%r957, %r956}, [%rd9+6144];
$L__BB21_14:
	or.b32  	%r702, %r1, 1024;
	setp.lt.s32 	%p138, %r702, %r2;
	@%p138 bra 	$L__BB21_16;
	ld.global.v2.u32 	{%r955, %r954}, [%rd10+8192];
	bra.uni 	$L__BB21_17;
$L__BB21_16:
	ld.global.v2.u32 	{%r955, %r954}, [%rd9+8192];
$L__BB21_17:
	add.s32 	%r703, %r1, 1280;
	setp.lt.s32 	%p139, %r703, %r2;
	@%p139 bra 	$L__BB21_19;
	ld.global.v2.u32 	{%r953, %r952}, [%rd10+10240];
	bra.uni 	$L__BB21_20;
$L__BB21_19:
	ld.global.v2.u32 	{%r953, %r952}, [%rd9+10240];
$L__BB21_20:
	add.s32 	%r704, %r1, 1536;
	setp.lt.s32 	%p140, %r704, %r2;
	@%p140 bra 	$L__BB21_22;
	ld.global.v2.u32 	{%r951, %r950}, [%rd10+12288];
	bra.uni 	$L__BB21_23;
$L__BB21_22:
	ld.global.v2.u32 	{%r951, %r950}, [%rd9+12288];
$L__BB21_23:
	add.s32 	%r705, %r1, 1792;
	setp.lt.s32 	%p141, %r705, %r2;
	@%p141 bra 	$L__BB21_25;
	ld.global.v2.u32 	{%r949, %r948}, [%rd10+14336];
	bra.uni 	$L__BB21_50;
$L__BB21_25:
	ld.global.v2.u32 	{%r949, %r948}, [%rd9+14336];
	bra.uni 	$L__BB21_50;
$L__BB21_26:
	add.s64 	%rd106, %rd6, %rd7;
	add.s64 	%rd107, %rd106, %rd8;
	setp.ge.s32 	%p142, %r1, %r2;
	cvt.u64.u32 	%rd108, %r1;
	add.s64 	%rd109, %rd5, %rd108;
	shl.b64 	%rd110, %rd109, 3;
	add.s64 	%rd11, %rd1, %rd110;
	sub.s32 	%r706, %r1, %r2;
	cvt.s64.s32 	%rd111, %r706;
	add.s64 	%rd112, %rd107, %rd111;
	shl.b64 	%rd113, %rd112, 3;
	add.s64 	%rd12, %rd1, %rd113;
	@%p142 bra 	$L__BB21_28;
	ld.global.v2.u32 	{%r963, %r962}, [%rd11];
	bra.uni 	$L__BB21_29;
$L__BB21_28:
	ld.global.v2.u32 	{%r963, %r962}, [%rd12];
$L__BB21_29:
	add.s32 	%r707, %r1, 256;
	setp.lt.s32 	%p143, %r707, %r2;
	@%p143 bra 	$L__BB21_31;
	ld.global.v2.u32 	{%r961, %r960}, [%rd12+2048];
	bra.uni 	$L__BB21_32;
$L__BB21_31:
	ld.global.v2.u32 	{%r961, %r960}, [%rd11+2048];
$L__BB21_32:
	add.s32 	%r708, %r1, 512;
	setp.lt.s32 	%p144, %r708, %r2;
	@%p144 bra 	$L__BB21_34;
	ld.global.v2.u32 	{%r959, %r958}, [%rd12+4096];
	bra.uni 	$L__BB21_35;
$L__BB21_34:
	ld.global.v2.u32 	{%r959, %r958}, [%rd11+4096];
$L__BB21_35:
	add.s32 	%r709, %r1, 768;
	setp.lt.s32 	%p145, %r709, %r2;
	@%p145 bra 	$L__BB21_37;
	ld.global.v2.u32 	{%r957, %r956}, [%rd12+6144];
	bra.uni 	$L__BB21_38;
$L__BB21_37:
	ld.global.v2.u32 	{%r957, %r956}, [%rd11+6144];
$L__BB21_38:
	or.b32  	%r710, %r1, 1024;
	setp.lt.s32 	%p146, %r710, %r2;
	@%p146 bra 	$L__BB21_40;
	ld.global.v2.u32 	{%r955, %r954}, [%rd12+8192];
	bra.uni 	$L__BB21_41;
$L__BB21_40:
	ld.global.v2.u32 	{%r955, %r954}, [%rd11+8192];
$L__BB21_41:
	add.s32 	%r711, %r1, 1280;
	setp.lt.s32 	%p147, %r711, %r2;
	@%p147 bra 	$L__BB21_43;
	ld.global.v2.u32 	{%r953, %r952}, [%rd12+10240];
	bra.uni 	$L__BB21_44;
$L__BB21_43:
	ld.global.v2.u32 	{%r953, %r952}, [%rd11+10240];
$L__BB21_44:
	add.s32 	%r712, %r1, 1536;
	setp.lt.s32 	%p148, %r712, %r2;
	@%p148 bra 	$L__BB21_46;
	ld.global.v2.u32 	{%r951, %r950}, [%rd12+12288];
	bra.uni 	$L__BB21_47;
$L__BB21_46:
	ld.global.v2.u32 	{%r951, %r950}, [%rd11+12288];
$L__BB21_47:
	add.s32 	%r713, %r1, 1792;
	setp.lt.s32 	%p149, %r713, %r2;
	@%p149 bra 	$L__BB21_49;
	ld.global.v2.u32 	{%r949, %r948}, [%rd12+14336];
	bra.uni 	$L__BB21_50;
$L__BB21_49:
	ld.global.v2.u32 	{%r949, %r948}, [%rd11+14336];
$L__BB21_50:
	shl.b32 	%r113, %r1, 3;
	mov.u32 	%r714, _ZZN3cub18CUB_300001_SM_10006detail10merge_sort26DeviceMergeSortMergeKernelINS2_10policy_hubIN6thrust24THRUST_300001_SM_1000_NS6detail15normal_iteratorINS6_10device_ptrI12BisectionKeyEEEEE9Policy600ESC_PNS0_8NullTypeESC_SG_m19BisectionKeyCompareSA_SF_EEvbT2_T3_T4_PT6_PT7_T5_PSK_SK_NS1_7vsmem_tEE19static_temp_storage;
	add.s32 	%r715, %r714, %r113;
	st.shared.v2.u32 	[%r715], {%r963, %r962};
	st.shared.v2.u32 	[%r715+2048], {%r961, %r960};
	st.shared.v2.u32 	[%r715+4096], {%r959, %r958};
	st.shared.v2.u32 	[%r715+6144], {%r957, %r956};
	st.shared.v2.u32 	[%r715+8192], {%r955, %r954};
	st.shared.v2.u32 	[%r715+10240], {%r953, %r952};
	st.shared.v2.u32 	[%r715+12288], {%r951, %r950};
	st.shared.v2.u32 	[%r715+14336], {%r949, %r948};
	bar.sync 	0;
	// begin inline asm
	griddepcontrol.launch_dependents;
	// end inline asm
	add.s32 	%r112, %r3, %r2;
	min.s32 	%r114, %r113, %r112;
	shl.b32 	%r716, %r2, 3;
	add.s32 	%r115, %r714, %r716;
	setp.lt.s32 	%p150, %r114, %r3;
	sub.s32 	%r717, %r114, %r3;
	selp.b32 	%r966, 0, %r717, %p150;
	min.s32 	%r964, %r114, %r2;
	setp.ge.s32 	%p151, %r966, %r964;
	@%p151 bra 	$L__BB21_52;
$L__BB21_51:
	sub.s32 	%r718, %r964, %r966;
	shr.u32 	%r719, %r718, 31;
	add.s32 	%r720, %r718, %r719;
	shr.s32 	%r721, %r720, 1;
	add.s32 	%r722, %r721, %r966;
	shl.b32 	%r723, %r722, 3;
	add.s32 	%r725, %r714, %r723;
	ld.shared.u32 	%r726, [%r725];
	not.b32 	%r727, %r722;
	add.s32 	%r728, %r114, %r727;
	shl.b32 	%r729, %r728, 3;
	add.s32 	%r730, %r115, %r729;
	ld.shared.u32 	%r731, [%r730];
	setp.lt.u32 	%p152, %r731, %r726;
	add.s32 	%r732, %r722, 1;
	selp.b32 	%r966, %r966, %r732, %p152;
	selp.b32 	%r964, %r722, %r964, %p152;
	setp.lt.s32 	%p153, %r966, %r964;
	@%p153 bra 	$L__BB21_51;
$L__BB21_52:
	sub.s32 	%r733, %r114, %r966;
	add.s32 	%r123, %r733, %r2;
	shl.b32 	%r734, %r733, 3;
	add.s32 	%r124, %r115, %r734;
	ld.shared.v2.u32 	{%r967, %r968}, [%r124];
	shl.b32 	%r735, %r966, 3;
	add.s32 	%r127, %r714, %r735;
	ld.shared.v2.u32 	{%r973, %r974}, [%r127];
	setp.ge.s32 	%p155, %r123, %r112;
	mov.pred 	%p194, 0;
	@%p155 bra 	$L__BB21_54;
	setp.ge.s32 	%p156, %r966, %r2;
	setp.lt.u32 	%p157, %r967, %r973;
	or.pred  	%p194, %p156, %p157;
$L__BB21_54:
	selp.b32 	%r130, %r968, %r974, %p194;
	selp.b32 	%r131, %r967, %r973, %p194;
	selp.u32 	%r737, 1, 0, %p194;
	add.s32 	%r132, %r123, %r737;
	not.pred 	%p158, %p194;
	selp.u32 	%r738, 1, 0, %p158;
	add.s32 	%r133, %r966, %r738;
	@%p158 bra 	$L__BB21_56;
	ld.shared.v2.u32 	{%r967, %r968}, [%r124+8];
	bra.uni 	$L__BB21_57;
$L__BB21_56:
	ld.shared.v2.u32 	{%r973, %r974}, [%r127+8];
$L__BB21_57:
	setp.ge.s32 	%p160, %r132, %r112;
	mov.pred 	%p195, 0;
	@%p160 bra 	$L__BB21_59;
	setp.ge.s32 	%p161, %r133, %r2;
	setp.lt.u32 	%p162, %r967, %r973;
	or.pred  	%p195, %p161, %p162;
$L__BB21_59:
	selp.b32 	%r142, %r968, %r974, %p195;
	selp.b32 	%r143, %r967, %r973, %p195;
	selp.u32 	%r739, 1, 0, %p195;
	add.s32 	%r144, %r132, %r739;
	not.pred 	%p163, %p195;
	selp.u32 	%r740, 1, 0, %p163;
	add.s32 	%r145, %r133, %r740;
	@%p195 bra 	$L__BB21_61;
	shl.b32 	%r741, %r145, 3;
	add.s32 	%r743, %r714, %r741;
	ld.shared.v2.u32 	{%r973, %r974}, [%r743];
	bra.uni 	$L__BB21_62;
$L__BB21_61:
	shl.b32 	%r744, %r144, 3;
	add.s32 	%r746, %r714, %r744;
	ld.shared.v2.u32 	{%r967, %r968}, [%r746];
$L__BB21_62:
	setp.ge.s32 	%p165, %r144, %r112;
	mov.pred 	%p196, 0;
	@%p165 bra 	$L__BB21_64;
	setp.ge.s32 	%p166, %r145, %r2;
	setp.lt.u32 	%p167, %r967, %r973;
	or.pred  	%p196, %p166, %p167;
$L__BB21_64:
	selp.b32 	%r154, %r968, %r974, %p196;
	selp.b32 	%r155, %r967, %r973, %p196;
	selp.u32 	%r747, 1, 0, %p196;
	add.s32 	%r156, %r144, %r747;
	not.pred 	%p168, %p196;
	selp.u32 	%r748, 1, 0, %p168;
	add.s32 	%r157, %r145, %r748;
	@%p196 bra 	$L__BB21_66;
	shl.b32 	%r749, %r157, 3;
	add.s32 	%r751, %r714, %r749;
	ld.shared.v2.u32 	{%r973, %r974}, [%r751];
	bra.uni 	$L__BB21_67;
$L__BB21_66:
	shl.b32 	%r752, %r156, 3;
	add.s32 	%r754, %r714, %r752;
	ld.shared.v2.u32 	{%r967, %r968}, [%r754];
$L__BB21_67:
	setp.ge.s32 	%p170, %r156, %r112;
	mov.pred 	%p197, 0;
	@%p170 bra 	$L__BB21_69;
	setp.ge.s32 	%p171, %r157, %r2;
	setp.lt.u32 	%p172, %r967, %r973;
	or.pred  	%p197, %p171, %p172;
$L__BB21_69:
	selp.b32 	%r166, %r968, %r974, %p197;
	selp.b32 	%r167, %r967, %r973, %p197;
	selp.u32 	%r755, 1, 0, %p197;
	add.s32 	%r168, %r156, %r755;
	not.pred 	%p173, %p197;
	selp.u32 	%r756, 1, 0, %p173;
	add.s32 	%r169, %r157, %r756;
	@%p197 bra 	$L__BB21_71;
	shl.b32 	%r757, %r169, 3;
	add.s32 	%r759, %r714, %r757;
	ld.shared.v2.u32 	{%r973, %r974}, [%r759];
	bra.uni 	$L__BB21_72;
$L__BB21_71:
	shl.b32 	%r760, %r168, 3;
	add.s32 	%r762, %r714, %r760;
	ld.shared.v2.u32 	{%r967, %r968}, [%r762];
$L__BB21_72:
	setp.ge.s32 	%p175, %r168, %r112;
	mov.pred 	%p198, 0;
	@%p175 bra 	$L__BB21_74;
	setp.ge.s32 	%p176, %r169, %r2;
	setp.lt.u32 	%p177, %r967, %r973;
	or.pred  	%p198, %p176, %p177;
$L__BB21_74:
	selp.b32 	%r178, %r968, %r974, %p198;
	selp.b32 	%r179, %r967, %r973, %p198;
	selp.u32 	%r763, 1, 0, %p198;
	add.s32 	%r180, %r168, %r763;
	not.pred 	%p178, %p198;
	selp.u32 	%r764, 1, 0, %p178;
	add.s32 	%r181, %r169, %r764;
	@%p198 bra 	$L__BB21_76;
	shl.b32 	%r765, %r181, 3;
	add.s32 	%r767, %r714, %r765;
	ld.shared.v2.u32 	{%r973, %r974}, [%r767];
	bra.uni 	$L__BB21_77;
$L__BB21_76:
	shl.b32 	%r768, %r180, 3;
	add.s32 	%r770, %r714, %r768;
	ld.shared.v2.u32 	{%r967, %r968}, [%r770];
$L__BB21_77:
	setp.ge.s32 	%p180, %r180, %r112;
	mov.pred 	%p199, 0;
	@%p180 bra 	$L__BB21_79;
	setp.ge.s32 	%p181, %r181, %r2;
	setp.lt.u32 	%p182, %r967, %r973;
	or.pred  	%p199, %p181, %p182;
$L__BB21_79:
	selp.b32 	%r190, %r968, %r974, %p199;
	selp.b32 	%r191, %r967, %r973, %p199;
	selp.u32 	%r771, 1, 0, %p199;
	add.s32 	%r192, %r180, %r771;
	not.pred 	%p183, %p199;
	selp.u32 	%r772, 1, 0, %p183;
	add.s32 	%r193, %r181, %r772;
	@%p199 bra 	$L__BB21_81;
	shl.b32 	%r773, %r193, 3;
	add.s32 	%r775, %r714, %r773;
	ld.shared.v2.u32 	{%r973, %r974}, [%r775];
	bra.uni 	$L__BB21_82;
$L__BB21_81:
	shl.b32 	%r776, %r192, 3;
	add.s32 	%r778, %r714, %r776;
	ld.shared.v2.u32 	{%r967, %r968}, [%r778];
$L__BB21_82:
	setp.ge.s32 	%p185, %r192, %r112;
	mov.pred 	%p200, 0;
	@%p185 bra 	$L__BB21_84;
	setp.ge.s32 	%p186, %r193, %r2;
	setp.lt.u32 	%p187, %r967, %r973;
	or.pred  	%p200, %p186, %p187;
$L__BB21_84:
	selp.b32 	%r202, %r968, %r974, %p200;
	selp.b32 	%r203, %r967, %r973, %p200;
	selp.u32 	%r779, 1, 0, %p200;
	add.s32 	%r204, %r192, %r779;
	not.pred 	%p188, %p200;
	selp.u32 	%r780, 1, 0, %p188;
	add.s32 	%r205, %r193, %r780;
	@%p200 bra 	$L__BB21_86;
	shl.b32 	%r781, %r205, 3;
	mov.u32 	%r782, _ZZN3cub18CUB_300001_SM_10006detail10merge_sort26DeviceMergeSortMergeKernelINS2_10policy_hubIN6thrust24THRUST_300001_SM_1000_NS6detail15normal_iteratorINS6_10device_ptrI12BisectionKeyEEEEE9Policy600ESC_PNS0_8NullTypeESC_SG_m19BisectionKeyCompareSA_SF_EEvbT2_T3_T4_PT6_PT7_T5_PSK_SK_NS1_7vsmem_tEE19static_temp_storage;
	add.s32 	%r783, %r782, %r781;
	ld.shared.v2.u32 	{%r973, %r974}, [%r783];
	bra.uni 	$L__BB21_87;
$L__BB21_86:
	shl.b32 	%r784, %r204, 3;
	mov.u32 	%r785, _ZZN3cub18CUB_300001_SM_10006detail10merge_sort26DeviceMergeSortMergeKernelINS2_10policy_hubIN6thrust24THRUST_300001_SM_1000_NS6detail15normal_iteratorINS6_10device_ptrI12BisectionKeyEEEEE9Policy600ESC_PNS0_8NullTypeESC_SG_m19BisectionKeyCompareSA_SF_EEvbT2_T3_T4_PT6_PT7_T5_PSK_SK_NS1_7vsmem_tEE19static_temp_storage;
	add.s32 	%r786, %r785, %r784;
	ld.shared.v2.u32 	{%r967, %r968}, [%r786];
$L__BB21_87:
	setp.ge.s32 	%p190, %r204, %r112;
	mov.pred 	%p201, 0;
	@%p190 bra 	$L__BB21_89;
	setp.ge.s32 	%p191, %r205, %r2;
	setp.lt.u32 	%p192, %r967, %r973;
	or.pred  	%p201, %p191, %p192;
$L__BB21_89:
	ld.param.s8 	%rs5, [_ZN3cub18CUB_300001_SM_10006detail10merge_sort26DeviceMergeSortMergeKernelINS2_10policy_hubIN6thrust24THRUST_300001_SM_1000_NS6detail15normal_iteratorINS6_10device_ptrI12BisectionKeyEEEEE9Policy600ESC_PNS0_8NullTypeESC_SG_m19BisectionKeyCompareSA_SF_EEvbT2_T3_T4_PT6_PT7_T5_PSK_SK_NS1_7vsmem_tE_param_0];
	setp.eq.s16 	%p193, %rs5, 0;
	selp.b32 	%r214, %r968, %r974, %p201;
	selp.b32 	%r215, %r967, %r973, %p201;
	bar.sync 	0;
	@%p193 bra 	$L__BB21_91;
	// begin inline asm
	mov.u32 %r787, %laneid;
	// end inline asm
	and.b32  	%r788, %r113, 7936;
	shl.b32 	%r789, %r787, 3;
	add.s32 	%r790, %r789, %r788;
	shr.s32 	%r791, %r790, 5;
	add.s32 	%r792, %r791, %r790;
	shl.b32 	%r793, %r792, 3;
	mov.u32 	%r794, _ZZN3cub18CUB_300001_SM_10006detail10merge_sort26DeviceMergeSortMergeKernelINS2_10policy_hubIN6thrust24THRUST_300001_SM_1000_NS6detail15normal_iteratorINS6_10device_ptrI12BisectionKeyEEEEE9Policy600ESC_PNS0_8NullTypeESC_SG_m19BisectionKeyCompareSA_SF_EEvbT2_T3_T4_PT6_PT7_T5_PSK_SK_NS1_7vsmem_tEE19static_temp_storage;
	add.s32 	%r795, %r794, %r793;
	st.shared.v2.u32 	[%r795], {%r131, %r130};
	st.shared.v2.u32 	[%r795+8], {%r143, %r142};
	st.shared.v2.u32 	[%r795+16], {%r155, %r154};
	st.shared.v2.u32 	[%r795+24], {%r167, %r166};
	st.shared.v2.u32 	[%r795+32], {%r179, %r178};
	st.shared.v2.u32 	[%r795+40], {%r191, %r190};
	st.shared.v2.u32 	[%r795+48], {%r203, %r202};
	st.shared.v2.u32 	[%r795+56], {%r215, %r214};
	bar.warp.sync 	-1;
	mad.lo.s32 	%r796, %r787, -7, %r790;
	shr.s32 	%r797, %r796, 5;
	add.s32 	%r798, %r797, %r796;
	shl.b32 	%r799, %r798, 3;
	add.s32 	%r800, %r794, %r799;
	ld.shared.v2.u32 	{%r801, %r802}, [%r800];
	add.s32 	%r803, %r796, 32;
	shr.s32 	%r804, %r803, 5;
	add.s32 	%r805, %r804, %r796;
	shl.b32 	%r806, %r805, 3;
	add.s32 	%r807, %r794, %r806;
	ld.shared.v2.u32 	{%r808, %r809}, [%r807+256];
	add.s32 	%r810, %r796, 64;
	shr.s32 	%r811, %r810, 5;
	add.s32 	%r812, %r811, %r796;
	shl.b32 	%r813, %r812, 3;
	add.s32 	%r814, %r794, %r813;
	ld.shared.v2.u32 	{%r815, %r816}, [%r814+512];
	add.s32 	%r817, %r796, 96;
	shr.s32 	%r818, %r817, 5;
	add.s32 	%r819, %r818, %r796;
	shl.b32 	%r820, %r819, 3;
	add.s32 	%r821, %r794, %r820;
	ld.shared.v2.u32 	{%r822, %r823}, [%r821+768];
	add.s32 	%r824, %r796, 128;
	shr.s32 	%r825, %r824, 5;
	add.s32 	%r826, %r825, %r796;
	shl.b32 	%r827, %r826, 3;
	add.s32 	%r828, %r794, %r827;
	ld.shared.v2.u32 	{%r829, %r830}, [%r828+1024];
	add.s32 	%r831, %r796, 160;
	shr.s32 	%r832, %r831, 5;
	add.s32 	%r833, %r832, %r796;
	shl.b32 	%r834, %r833, 3;
	add.s32 	%r835, %r794, %r834;
	ld.shared.v2.u32 	{%r836, %r837}, [%r835+1280];
	add.s32 	%r838, %r796, 192;
	shr.s32 	%r839, %r838, 5;
	add.s32 	%r840, %r839, %r796;
	shl.b32 	%r841, %r840, 3;
	add.s32 	%r842, %r794, %r841;
	ld.shared.v2.u32 	{%r843, %r844}, [%r842+1536];
	add.s32 	%r845, %r796, 224;
	shr.s32 	%r846, %r845, 5;
	add.s32 	%r847, %r846, %r796;
	shl.b32 	%r848, %r847, 3;
	add.s32 	%r849, %r794, %r848;
	ld.shared.v2.u32 	{%r850, %r851}, [%r849+1792];
	and.b32  	%r852, %r1, 31;
	or.b32  	%r853, %r788, %r852;
	cvt.u64.u32 	%rd114, %r853;
	add.s64 	%rd115, %rd4, %rd114;
	shl.b64 	%rd116, %rd115, 3;
	add.s64 	%rd117, %rd1, %rd116;
	st.global.v2.u32 	[%rd117], {%r801, %r802};
	st.global.v2.u32 	[%rd117+256], {%r808, %r809};
	st.global.v2.u32 	[%rd117+512], {%r815, %r816};
	st.global.v2.u32 	[%rd117+768], {%r822, %r823};
	st.global.v2.u32 	[%rd117+1024], {%r829, %r830};
	st.global.v2.u32 	[%rd117+1280], {%r836, %r837};
	st.global.v2.u32 	[%rd117+1536], {%r843, %r844};
	st.global.v2.u32 	[%rd117+1792], {%r850, %r851};
	bra.uni 	$L__BB21_233;
$L__BB21_91:
	// begin inline asm
	mov.u32 %r854, %laneid;
	// end inline asm
	and.b32  	%r855, %r113, 7936;
	shl.b32 	%r856, %r854, 3;
	add.s32 	%r857, %r856, %r855;
	shr.s32 	%r858, %r857, 5;
	add.s32 	%r859, %r858, %r857;
	shl.b32 	%r860, %r859, 3;
	mov.u32 	%r861, _ZZN3cub18CUB_300001_SM_10006detail10merge_sort26DeviceMergeSortMergeKernelINS2_10policy_hubIN6thrust24THRUST_300001_SM_1000_NS6detail15normal_iteratorINS6_10device_ptrI12BisectionKeyEEEEE9Policy600ESC_PNS0_8NullTypeESC_SG_m19BisectionKeyCompareSA_SF_EEvbT2_T3_T4_PT6_PT7_T5_PSK_SK_NS1_7vsmem_tEE19static_temp_storage;
	add.s32 	%r862, %r861, %r860;
	st.shared.v2.u32 	[%r862], {%r131, %r130};
	st.shared.v2.u32 	[%r862+8], {%r143, %r142};
	st.shared.v2.u32 	[%r862+16], {%r155, %r154};
	st.shared.v2.u32 	[%r862+24], {%r167, %r166};
	st.shared.v2.u32 	[%r862+32], {%r179, %r178};
	st.shared.v2.u32 	[%r862+40], {%r191, %r190};
	st.shared.v2.u32 	[%r862+48], {%r203, %r202};
	st.shared.v2.u32 	[%r862+56], {%r215, %r214};
	bar.warp.sync 	-1;
	mad.lo.s32 	%r863, %r854, -7, %r857;
	shr.s32 	%r864, %r863, 5;
	add.s32 	%r865, %r864, %r863;
	shl.b32 	%r866, %r865, 3;
	add.s32 	%r867, %r861, %r866;
	ld.shared.v2.u32 	{%r868, %r869}, [%r867];
	add.s32 	%r870, %r863, 32;
	shr.s32 	%r871, %r870, 5;
	add.s32 	%r872, %r871, %r863;
	shl.b32 	%r873, %r872, 3;
	add.s32 	%r874, %r861, %r873;
	ld.shared.v2.u32 	{%r875, %r876}, [%r874+256];
	add.s32 	%r877, %r863, 64;
	shr.s32 	%r878, %r877, 5;
	add.s32 	%r879, %r878, %r863;
	shl.b32 	%r880, %r879, 3;
	add.s32 	%r881, %r861, %r880;
	ld.shared.v2.u32 	{%r882, %r883}, [%r881+512];
	add.s32 	%r884, %r863, 96;
	shr.s32 	%r885, %r884, 5;
	add.s32 	%r886, %r885, %r863;
	shl.b32 	%r887, %r886, 3;
	add.s32 	%r888, %r861, %r887;
	ld.shared.v2.u32 	{%r889, %r890}, [%r888+768];
	add.s32 	%r891, %r863, 128;
	shr.s32 	%r892, %r891, 5;
	add.s32 	%r893, %r892, %r863;
	shl.b32 	%r894, %r893, 3;
	add.s32 	%r895, %r861, %r894;
	ld.shared.v2.u32 	{%r896, %r897}, [%r895+1024];
	add.s32 	%r898, %r863, 160;
	shr.s32 	%r899, %r898, 5;
	add.s32 	%r900, %r899, %r863;
	shl.b32 	%r901, %r900, 3;
	add.s32 	%r902, %r861, %r901;
	ld.shared.v2.u32 	{%r903, %r904}, [%r902+1280];
	add.s32 	%r905, %r863, 192;
	shr.s32 	%r906, %r905, 5;
	add.s32 	%r907, %r906, %r863;
	shl.b32 	%r908, %r907, 3;
	add.s32 	%r909, %r861, %r908;
	ld.shared.v2.u32 	{%r910, %r911}, [%r909+1536];
	add.s32 	%r912, %r863, 224;
	shr.s32 	%r913, %r912, 5;
	add.s32 	%r914, %r913, %r863;
	shl.b32 	%r915, %r914, 3;
	add.s32 	%r916, %r861, %r915;
	ld.shared.v2.u32 	{%r917, %r918}, [%r916+1792];
	and.b32  	%r919, %r1, 31;
	cvt.u64.u32 	%rd118, %r855;
	cvt.u64.u32 	%rd119, %r919;
	add.s64 	%rd120, %rd4, %rd119;
	add.s64 	%rd121, %rd120, %rd118;
	shl.b64 	%rd122, %rd121, 3;
	add.s64 	%rd123, %rd2, %rd122;
	st.global.v2.u32 	[%rd123], {%r868, %r869};
	st.global.v2.u32 	[%rd123+256], {%r875, %r876};
	st.global.v2.u32 	[%rd123+512], {%r882, %r883};
	st.global.v2.u32 	[%rd123+768], {%r889, %r890};
	st.global.v2.u32 	[%rd123+1024], {%r896, %r897};
	st.global.v2.u32 	[%rd123+1280], {%r903, %r904};
	st.global.v2.u32 	[%rd123+1536], {%r910, %r911};
	st.global.v2.u32 	[%rd123+1792], {%r917, %r918};
	bra.uni 	$L__BB21_233;
$L__BB21_92:
	ld.param.u64 	%rd128, [_ZN3cub18CUB_300001_SM_10006detail10merge_sort26DeviceMergeSortMergeKernelINS2_10policy_hubIN6thrust24THRUST_300001_SM_1000_NS6detail15normal_iteratorINS6_10device_ptrI12BisectionKeyEEEEE9Policy600ESC_PNS0_8NullTypeESC_SG_m19BisectionKeyCompareSA_SF_EEvbT2_T3_T4_PT6_PT7_T5_PSK_SK_NS1_7vsmem_tE_param_8];
	ld.param.u64 	%rd126, [_ZN3cub18CUB_300001_SM_10006detail10merge_sort26DeviceMergeSortMergeKernelINS2_10policy_hubIN6thrust24THRUST_300001_SM_1000_NS6detail15normal_iteratorINS6_10device_ptrI12BisectionKeyEEEEE9Policy600ESC_PNS0_8NullTypeESC_SG_m19BisectionKeyCompareSA_SF_EEvbT2_T3_T4_PT6_PT7_T5_PSK_SK_NS1_7vsmem_tE_param_7];
	ld.param.u64 	%rd124, [_ZN3cub18CUB_300001_SM_10006detail10merge_sort26DeviceMergeSortMergeKernelINS2_10policy_hubIN6thrust24THRUST_300001_SM_1000_NS6detail15normal_iteratorINS6_10device_ptrI12BisectionKeyEEEEE9Policy600ESC_PNS0_8NullTypeESC_SG_m19BisectionKeyCompareSA_SF_EEvbT2_T3_T4_PT6_PT7_T5_PSK_SK_NS1_7vsmem_tE_param_3];
	ld.param.s8 	%rs2, [_ZN3cub18CUB_300001_SM_10006detail10merge_sort26DeviceMergeSortMergeKernelINS2_10policy_hubIN6thrust24THRUST_300001_SM_1000_NS6detail15normal_iteratorINS6_10device_ptrI12BisectionKeyEEEEE9Policy600ESC_PNS0_8NullTypeESC_SG_m19BisectionKeyCompareSA_SF_EEvbT2_T3_T4_PT6_PT7_T5_PSK_SK_NS1_7vsmem_tE_param_0];
	cvta.to.global.u64 	%rd28, %rd126;
	shl.b64 	%rd29, %rd3, 3;
	add.s64 	%rd30, %rd28, %rd29;
	ld.global.u64 	%rd13, [%rd30];
	ld.global.u64 	%rd31, [%rd30+8];
	neg.s64 	%rd32, %rd128;
	and.b64  	%rd33, %rd32, %rd3;
	shl.b64 	%rd14, %rd33, 11;
	shl.b64 	%rd34, %rd128, 10;
	and.b64  	%rd15, %rd34, -2048;
	sub.s64 	%rd35, %rd3, %rd33;
	shl.b64 	%rd36, %rd35, 11;
	sub.s64 	%rd37, %rd13, %rd14;
	sub.s64 	%rd38, %rd31, %rd14;
	sub.s64 	%rd39, %rd124, %rd14;
	max.u64 	%rd40, %rd39, %rd15;
	sub.s64 	%rd41, %rd40, %rd15;
	sub.s64 	%rd42, %rd36, %rd37;
	min.u64 	%rd16, %rd42, %rd41;
	setp.eq.s64 	%p34, %rd35, -1;
	selp.b64 	%rd43, 2047, 2048, %p34;
	add.s64 	%rd44, %rd43, %rd36;
	sub.s64 	%rd45, %rd44, %rd38;
	or.b64  	%rd46, %rd32, %rd3;
	setp.eq.s64 	%p35, %rd46, -1;
	min.u64 	%rd47, %rd15, %rd39;
	selp.b64 	%rd48, %rd47, %rd38, %p35;
	selp.b64 	%rd49, %rd15, %rd45, %p35;
	min.u64 	%rd50, %rd49, %rd41;
	cvt.u32.u64 	%r487, %rd37;
	cvt.u32.u64 	%r488, %rd48;
	sub.s32 	%r216, %r488, %r487;
	cvt.u32.u64 	%r489, %rd50;
	cvt.u32.u64 	%r490, %rd16;
	sub.s32 	%r217, %r489, %r490;
	// begin inline asm
	griddepcontrol.wait;
	// end inline asm
	setp.eq.s16 	%p36, %rs2, 0;
	@%p36 bra 	$L__BB21_125;
	add.s64 	%rd51, %rd14, %rd15;
	add.s64 	%rd52, %rd51, %rd16;
	add.s32 	%r218, %r217, %r216;
	setp.ge.s32 	%p37, %r1, %r218;
	cvt.u64.u32 	%rd53, %r1;
	add.s64 	%rd54, %rd13, %rd53;
	shl.b64 	%rd55, %rd54, 3;
	add.s64 	%rd17, %rd2, %rd55;
	sub.s32 	%r492, %r1, %r216;
	cvt.s64.s32 	%rd56, %r492;
	add.s64 	%rd57, %rd52, %rd56;
	shl.b64 	%rd58, %rd57, 3;
	add.s64 	%rd18, %rd2, %rd58;
	mov.b32 	%r1037, 0;
	mov.u32 	%r1038, %r1037;
	@%p37 bra 	$L__BB21_97;
	setp.ge.s32 	%p38, %r1, %r216;
	@%p38 bra 	$L__BB21_96;
	ld.global.v2.u32 	{%r1038, %r1037}, [%rd17];
	bra.uni 	$L__BB21_97;
$L__BB21_96:
	ld.global.v2.u32 	{%r1038, %r1037}, [%rd18];
$L__BB21_97:
	add.s32 	%r225, %r1, 256;
	setp.ge.s32 	%p39, %r225, %r218;
	mov.b32 	%r1035, 0;
	mov.u32 	%r1036, %r1035;
	@%p39 bra 	$L__BB21_101;
	setp.lt.s32 	%p40, %r225, %r216;
	@%p40 bra 	$L__BB21_100;
	ld.global.v2.u32 	{%r1036, %r1035}, [%rd18+2048];
	bra.uni 	$L__BB21_101;
$L__BB21_100:
	ld.global.v2.u32 	{%r1036, %r1035}, [%rd17+2048];
$L__BB21_101:
	add.s32 	%r232, %r1, 512;
	setp.ge.s32 	%p41, %r232, %r218;
	mov.b32 	%r1033, 0;
	mov.u32 	%r1034, %r1033;
	@%p41 bra 	$L__BB21_105;
	setp.lt.s32 	%p42, %r232, %r216;
	@%p42 bra 	$L__BB21_104;
	ld.global.v2.u32 	{%r1034, %r1033}, [%rd18+4096];
	bra.uni 	$L__BB21_105;
$L__BB21_104:
	ld.global.v2.u32 	{%r1034, %r1033}, [%rd17+4096];
$L__BB21_105:
	add.s32 	%r239, %r1, 768;
	setp.ge.s32 	%p43, %r239, %r218;
	mov.b32 	%r1031, 0;
	mov.u32 	%r1032, %r1031;
	@%p43 bra 	$L__BB21_109;
	setp.lt.s32 	%p44, %r239, %r216;
	@%p44 bra 	$L__BB21_108;
	ld.global.v2.u32 	{%r1032, %r1031}, [%rd18+6144];
	bra.uni 	$L__BB21_109;
$L__BB21_108:
	ld.global.v2.u32 	{%r1032, %r1031}, [%rd17+6144];
$L__BB21_109:
	or.b32  	%r246, %r1, 1024;
	setp.ge.s32 	%p45, %r246, %r218;
	mov.b32 	%r1029, 0;
	mov.u32 	%r1030, %r1029;
	@%p45 bra 	$L__BB21_113;
	setp.lt.s32 	%p46, %r246, %r216;
	@%p46 bra 	$L__BB21_112;
	ld.global.v2.u32 	{%r1030, %r1029}, [%rd18+8192];
	bra.uni 	$L__BB21_113;
$L__BB21_112:
	ld.global.v2.u32 	{%r1030, %r1029}, [%rd17+8192];
$L__BB21_113:
	add.s32 	%r253, %r1, 1280;
	setp.ge.s32 	%p47, %r253, %r218;
	mov.b32 	%r1027, 0;
	mov.u32 	%r1028, %r1027;
	@%p47 bra 	$L__BB21_117;
	setp.lt.s32 	%p48, %r253, %r216;
	@%p48 bra 	$L__BB21_116;
	ld.global.v2.u32 	{%r1028, %r1027}, [%rd18+10240];
	bra.uni 	$L__BB21_117;
$L__BB21_116:
	ld.global.v2.u32 	{%r1028, %r1027}, [%rd17+10240];
$L__BB21_117:
	add.s32 	%r260, %r1, 1536;
	setp.ge.s32 	%p49, %r260, %r218;
	mov.b32 	%r1025, 0;
	mov.u32 	%r1026, %r1025;
	@%p49 bra 	$L__BB21_121;
	setp.lt.s32 	%p50, %r260, %r216;
	@%p50 bra 	$L__BB21_120;
	ld.global.v2.u32 	{%r1026, %r1025}, [%rd18+12288];
	bra.uni 	$L__BB21_121;
$L__BB21_120:
	ld.global.v2.u32 	{%r1026, %r1025}, [%rd17+12288];
$L__BB21_121:
	add.s32 	%r267, %r1, 1792;
	setp.ge.s32 	%p51, %r267, %r218;
	mov.b32 	%r1023, 0;
	mov.u32 	%r1024, %r1023;
	@%p51 bra 	$L__BB21_157;
	setp.lt.s32 	%p52, %r267, %r216;
	@%p52 bra 	$L__BB21_124;
	ld.global.v2.u32 	{%r1024, %r1023}, [%rd18+14336];
	bra.uni 	$L__BB21_157;
$L__BB21_124:
	ld.global.v2.u32 	{%r1024, %r1023}, [%rd17+14336];
	bra.uni 	$L__BB21_157;
$L__BB21_125:
	add.s64 	%rd59, %rd14, %rd15;
	add.s64 	%rd60, %rd59, %rd16;
	add.s32 	%r272, %r217, %r216;
	setp.ge.s32 	%p53, %r1, %r272;
	cvt.u64.u32 	%rd61, %r1;
	add.s64 	%rd62, %rd13, %rd61;
	shl.b64 	%rd63, %rd62, 3;
	add.s64 	%rd19, %rd1, %rd63;
	sub.s32 	%r501, %r1, %r216;
	cvt.s64.s32 	%rd64, %r501;
	add.s64 	%rd65, %rd60, %rd64;
	shl.b64 	%rd66, %rd65, 3;
	add.s64 	%rd20, %rd1, %rd66;
	mov.b32 	%r1037, 0;
	mov.u32 	%r1038, %r1037;
	@%p53 bra 	$L__BB21_129;
	setp.ge.s32 	%p54, %r1, %r216;
	@%p54 bra 	$L__BB21_128;
	ld.global.v2.u32 	{%r1038, %r1037}, [%rd19];
	bra.uni 	$L__BB21_129;
$L__BB21_128:
	ld.global.v2.u32 	{%r1038, %r1037}, [%rd20];
$L__BB21_129:
	add.s32 	%r279, %r1, 256;
	setp.ge.s32 	%p55, %r279, %r272;
	mov.b32 	%r1035, 0;
	mov.u32 	%r1036, %r1035;
	@%p55 bra 	$L__BB21_133;
	setp.lt.s32 	%p56, %r279, %r216;
	@%p56 bra 	$L__BB21_132;
	ld.global.v2.u32 	{%r1036, %r1035}, [%rd20+2048];
	bra.uni 	$L__BB21_133;
$L__BB21_132:
	ld.global.v2.u32 	{%r1036, %r1035}, [%rd19+2048];
$L__BB21_133:
	add.s32 	%r286, %r1, 512;
	setp.ge.s32 	%p57, %r286, %r272;
	mov.b32 	%r1033, 0;
	mov.u32 	%r1034, %r1033;
	@%p57 bra 	$L__BB21_137;
	setp.lt.s32 	%p58, %r286, %r216;
	@%p58 bra 	$L__BB21_136;
	ld.global.v2.u32 	{%r1034, %r1033}, [%rd20+4096];
	bra.uni 	$L__BB21_137;
$L__BB21_136:
	ld.global.v2.u32 	{%r1034, %r1033}, [%rd19+4096];
$L__BB21_137:
	add.s32 	%r293, %r1, 768;
	setp.ge.s32 	%p59, %r293, %r272;
	mov.b32 	%r1031, 0;
	mov.u32 	%r1032, %r1031;
	@%p59 bra 	$L__BB21_141;
	setp.lt.s32 	%p60, %r293, %r216;
	@%p60 bra 	$L__BB21_140;
	ld.global.v2.u32 	{%r1032, %r1031}, [%rd20+6144];
	bra.uni 	$L__BB21_141;
$L__BB21_140:
	ld.global.v2.u32 	{%r1032, %r1031}, [%rd19+6144];
$L__BB21_141:
	or.b32  	%r300, %r1, 1024;
	setp.ge.s32 	%p61, %r300, %r272;
	mov.b32 	%r1029, 0;
	mov.u32 	%r1030, %r1029;
	@%p61 bra 	$L__BB21_145;
	setp.lt.s32 	%p62, %r300, %r216;
	@%p62 bra 	$L__BB21_144;
	ld.global.v2.u32 	{%r1030, %r1029}, [%rd20+8192];
	bra.uni 	$L__BB21_145;
$L__BB21_144:
	ld.global.v2.u32 	{%r1030, %r1029}, [%rd19+8192];
$L__BB21_145:
	add.s32 	%r307, %r1, 1280;
	setp.ge.s32 	%p63, %r307, %r272;
	mov.b32 	%r1027, 0;
	mov.u32 	%r1028, %r1027;
	@%p63 bra 	$L__BB21_149;
	setp.lt.s32 	%p64, %r307, %r216;
	@%p64 bra 	$L__BB21_148;
	ld.global.v2.u32 	{%r1028, %r1027}, [%rd20+10240];
	bra.uni 	$L__BB21_149;
$L__BB21_148:
	ld.global.v2.u32 	{%r1028, %r1027}, [%rd19+10240];
$L__BB21_149:
	add.s32 	%r314, %r1, 1536;
	setp.ge.s32 	%p65, %r314, %r272;
	mov.b32 	%r1025, 0;
	mov.u32 	%r1026, %r1025;
	@%p65 bra 	$L__BB21_153;
	setp.lt.s32 	%p66, %r314, %r216;
	@%p66 bra 	$L__BB21_152;
	ld.global.v2.u32 	{%r1026, %r1025}, [%rd20+12288];
	bra.uni 	$L__BB21_153;
$L__BB21_152:
	ld.global.v2.u32 	{%r1026, %r1025}, [%rd19+12288];
$L__BB21_153:
	add.s32 	%r321, %r1, 1792;
	setp.ge.s32 	%p67, %r321, %r272;
	mov.b32 	%r1023, 0;
	mov.u32 	%r1024, %r1023;
	@%p67 bra 	$L__BB21_157;
	setp.lt.s32 	%p68, %r321, %r216;
	@%p68 bra 	$L__BB21_156;
	ld.global.v2.u32 	{%r1024, %r1023}, [%rd20+14336];
	bra.uni 	$L__BB21_157;
$L__BB21_156:
	ld.global.v2.u32 	{%r1024, %r1023}, [%rd19+14336];
$L__BB21_157:
	shl.b32 	%r343, %r1, 3;
	mov.u32 	%r509, _ZZN3cub18CUB_300001_SM_10006detail10merge_sort26DeviceMergeSortMergeKernelINS2_10policy_hubIN6thrust24THRUST_300001_SM_1000_NS6detail15normal_iteratorINS6_10device_ptrI12BisectionKeyEEEEE9Policy600ESC_PNS0_8NullTypeESC_SG_m19BisectionKeyCompareSA_SF_EEvbT2_T3_T4_PT6_PT7_T5_PSK_SK_NS1_7vsmem_tEE19static_temp_storage;
	add.s32 	%r510, %r509, %r343;
	st.shared.v2.u32 	[%r510], {%r1038, %r1037};
	st.shared.v2.u32 	[%r510+2048], {%r1036, %r1035};
	st.shared.v2.u32 	[%r510+4096], {%r1034, %r1033};
	st.shared.v2.u32 	[%r510+6144], {%r1032, %r1031};
	st.shared.v2.u32 	[%r510+8192], {%r1030, %r1029};
	st.shared.v2.u32 	[%r510+10240], {%r1028, %r1027};
	st.shared.v2.u32 	[%r510+12288], {%r1026, %r1025};
	st.shared.v2.u32 	[%r510+14336], {%r1024, %r1023};
	bar.sync 	0;
	// begin inline asm
	griddepcontrol.launch_dependents;
	// end inline asm
	add.s32 	%r342, %r217, %r216;
	min.s32 	%r344, %r343, %r342;
	shl.b32 	%r511, %r216, 3;
	add.s32 	%r345, %r509, %r511;
	setp.lt.s32 	%p69, %r344, %r217;
	sub.s32 	%r512, %r344, %r217;
	selp.b32 	%r1041, 0, %r512, %p69;
	min.s32 	%r1039, %r344, %r216;
	setp.ge.s32 	%p70, %r1041, %r1039;
	@%p70 bra 	$L__BB21_159;
$L__BB21_158:
	sub.s32 	%r513, %r1039, %r1041;
	shr.u32 	%r514, %r513, 31;
	add.s32 	%r515, %r513, %r514;
	shr.s32 	%r516, %r515, 1;
	add.s32 	%r517, %r516, %r1041;
	shl.b32 	%r518, %r517, 3;
	add.s32 	%r520, %r509, %r518;
	ld.shared.u32 	%r521, [%r520];
	not.b32 	%r522, %r517;
	add.s32 	%r523, %r344, %r522;
	shl.b32 	%r524, %r523, 3;
	add.s32 	%r525, %r345, %r524;
	ld.shared.u32 	%r526, [%r525];
	setp.lt.u32 	%p71, %r526, %r521;
	add.s32 	%r527, %r517, 1;
	selp.b32 	%r1041, %r1041, %r527, %p71;
	selp.b32 	%r1039, %r517, %r1039, %p71;
	setp.lt.s32 	%p72, %r1041, %r1039;
	@%p72 bra 	$L__BB21_158;
$L__BB21_159:
	sub.s32 	%r528, %r344, %r1041;
	add.s32 	%r353, %r528, %r216;
	shl.b32 	%r529, %r528, 3;
	add.s32 	%r354, %r345, %r529;
	ld.shared.v2.u32 	{%r1042, %r1043}, [%r354];
	shl.b32 	%r530, %r1041, 3;
	add.s32 	%r357, %r509, %r530;
	ld.shared.v2.u32 	{%r1048, %r1049}, [%r357];
	setp.ge.s32 	%p74, %r353, %r342;
	mov.pred 	%p202, 0;
	@%p74 bra 	$L__BB21_161;
	setp.ge.s32 	%p75, %r1041, %r216;
	setp.lt.u32 	%p76, %r1042, %r1048;
	or.pred  	%p202, %p75, %p76;
$L__BB21_161:
	selp.b32 	%r360, %r1043, %r1049, %p202;
	selp.b32 	%r361, %r1042, %r1048, %p202;
	selp.u32 	%r532, 1, 0, %p202;
	add.s32 	%r362, %r353, %r532;
	not.pred 	%p77, %p202;
	selp.u32 	%r533, 1, 0, %p77;
	add.s32 	%r363, %r1041, %r533;
	@%p77 bra 	$L__BB21_163;
	ld.shared.v2.u32 	{%r1042, %r1043}, [%r354+8];
	bra.uni 	$L__BB21_164;
$L__BB21_163:
	ld.shared.v2.u32 	{%r1048, %r1049}, [%r357+8];
$L__BB21_164:
	setp.ge.s32 	%p79, %r362, %r342;
	mov.pred 	%p203, 0;
	@%p79 bra 	$L__BB21_166;
	setp.ge.s32 	%p80, %r363, %r216;
	setp.lt.u32 	%p81, %r1042, %r1048;
	or.pred  	%p203, %p80, %p81;
$L__BB21_166:
	selp.b32 	%r372, %r1043, %r1049, %p203;
	selp.b32 	%r373, %r1042, %r1048, %p203;
	selp.u32 	%r534, 1, 0, %p203;
	add.s32 	%r374, %r362, %r534;
	not.pred 	%p82, %p203;
	selp.u32 	%r535, 1, 0, %p82;
	add.s32 	%r375, %r363, %r535;
	@%p203 bra 	$L__BB21_168;
	shl.b32 	%r536, %r375, 3;
	add.s32 	%r538, %r509, %r536;
	ld.shared.v2.u32 	{%r1048, %r1049}, [%r538];
	bra.uni 	$L__BB21_169;
$L__BB21_168:
	shl.b32 	%r539, %r374, 3;
	add.s32 	%r541, %r509, %r539;
	ld.shared.v2.u32 	{%r1042, %r1043}, [%r541];
$L__BB21_169:
	setp.ge.s32 	%p84, %r374, %r342;
	mov.pred 	%p204, 0;
	@%p84 bra 	$L__BB21_171;
	setp.ge.s32 	%p85, %r375, %r216;
	setp.lt.u32 	%p86, %r1042, %r1048;
	or.pred  	%p204, %p85, %p86;
$L__BB21_171:
	selp.b32 	%r384, %r1043, %r1049, %p204;
	selp.b32 	%r385, %r1042, %r1048, %p204;
	selp.u32 	%r542, 1, 0, %p204;
	add.s32 	%r386, %r374, %r542;
	not.pred 	%p87, %p204;
	selp.u32 	%r543, 1, 0, %p87;
	add.s32 	%r387, %r375, %r543;
	@%p204 bra 	$L__BB21_173;
	shl.b32 	%r544, %r387, 3;
	add.s32 	%r546, %r509, %r544;
	ld.shared.v2.u32 	{%r1048, %r1049}, [%r546];
	bra.uni 	$L__BB21_174;
$L__BB21_173:
	shl.b32 	%r547, %r386, 3;
	add.s32 	%r549, %r509, %r547;
	ld.shared.v2.u32 	{%r1042, %r1043}, [%r549];
$L__BB21_174:
	setp.ge.s32 	%p89, %r386, %r342;
	mov.pred 	%p205, 0;
	@%p89 bra 	$L__BB21_176;
	setp.ge.s32 	%p90, %r387, %r216;
	setp.lt.u32 	%p91, %r1042, %r1048;
	or.pred  	%p205, %p90, %p91;
$L__BB21_176:
	selp.b32 	%r396, %r1043, %r1049, %p205;
	selp.b32 	%r397, %r1042, %r1048, %p205;
	selp.u32 	%r550, 1, 0, %p205;
	add.s32 	%r398, %r386, %r550;
	not.pred 	%p92, %p205;
	selp.u32 	%r551, 1, 0, %p92;
	add.s32 	%r399, %r387, %r551;
	@%p205 bra 	$L__BB21_178;
	shl.b32 	%r552, %r399, 3;
	add.s32 	%r554, %r509, %r552;
	ld.shared.v2.u32 	{%r1048, %r1049}, [%r554];
	bra.uni 	$L__BB21_179;
$L__BB21_178:
	shl.b32 	%r555, %r398, 3;
	add.s32 	%r557, %r509, %r555;
	ld.shared.v2.u32 	{%r1042, %r1043}, [%r557];
$L__BB21_179:
	setp.ge.s32 	%p94, %r398, %r342;
	mov.pred 	%p206, 0;
	@%p94 bra 	$L__BB21_181;
	setp.ge.s32 	%p95, %r399, %r216;
	setp.lt.u32 	%p96, %r1042, %r1048;
	or.pred  	%p206, %p95, %p96;
$L__BB21_181:
	selp.b32 	%r408, %r1043, %r1049, %p206;
	selp.b32 	%r409, %r1042, %r1048, %p206;
	selp.u32 	%r558, 1, 0, %p206;
	add.s32 	%r410, %r398, %r558;
	not.pred 	%p97, %p206;
	selp.u32 	%r559, 1, 0, %p97;
	add.s32 	%r411, %r399, %r559;
	@%p206 bra 	$L__BB21_183;
	shl.b32 	%r560, %r411, 3;
	add.s32 	%r562, %r509, %r560;
	ld.shared.v2.u32 	{%r1048, %r1049}, [%r562];
	bra.uni 	$L__BB21_184;
$L__BB21_183:
	shl.b32 	%r563, %r410, 3;
	add.s32 	%r565, %r509, %r563;
	ld.shared.v2.u32 	{%r1042, %r1043}, [%r565];
$L__BB21_184:
	setp.ge.s32 	%p99, %r410, %r342;
	mov.pred 	%p207, 0;
	@%p99 bra 	$L__BB21_186;
	setp.ge.s32 	%p100, %r411, %r216;
	setp.lt.u32 	%p101, %r1042, %r1048;
	or.pred  	%p207, %p100, %p101;
$L__BB21_186:
	selp.b32 	%r420, %r1043, %r1049, %p207;
	selp.b32 	%r421, %r1042, %r1048, %p207;
	selp.u32 	%r566, 1, 0, %p207;
	add.s32 	%r422, %r410, %r566;
	not.pred 	%p102, %p207;
	selp.u32 	%r567, 1, 0, %p102;
	add.s32 	%r423, %r411, %r567;
	@%p207 bra 	$L__BB21_188;
	shl.b32 	%r568, %r423, 3;
	add.s32 	%r570, %r509, %r568;
	ld.shared.v2.u32 	{%r1048, %r1049}, [%r570];
	bra.uni 	$L__BB21_189;
$L__BB21_188:
	shl.b32 	%r571, %r422, 3;
	add.s32 	%r573, %r509, %r571;
	ld.shared.v2.u32 	{%r1042, %r1043}, [%r573];
$L__BB21_189:
	setp.ge.s32 	%p104, %r422, %r342;
	mov.pred 	%p208, 0;
	@%p104 bra 	$L__BB21_191;
	setp.ge.s32 	%p105, %r423, %r216;
	setp.lt.u32 	%p106, %r1042, %r1048;
	or.pred  	%p208, %p105, %p106;
$L__BB21_191:
	selp.b32 	%r432, %r1043, %r1049, %p208;
	selp.b32 	%r433, %r1042, %r1048, %p208;
	selp.u32 	%r574, 1, 0, %p208;
	add.s32 	%r434, %r422, %r574;
	not.pred 	%p107, %p208;
	selp.u32 	%r575, 1, 0, %p107;
	add.s32 	%r435, %r423, %r575;
	@%p208 bra 	$L__BB21_193;
	shl.b32 	%r576, %r435, 3;
	mov.u32 	%r577, _ZZN3cub18CUB_300001_SM_10006detail10merge_sort26DeviceMergeSortMergeKernelINS2_10policy_hubIN6thrust24THRUST_300001_SM_1000_NS6detail15normal_iteratorINS6_10device_ptrI12BisectionKeyEEEEE9Policy600ESC_PNS0_8NullTypeESC_SG_m19BisectionKeyCompareSA_SF_EEvbT2_T3_T4_PT6_PT7_T5_PSK_SK_NS1_7vsmem_tEE19static_temp_storage;
	add.s32 	%r578, %r577, %r576;
	ld.shared.v2.u32 	{%r1048, %r1049}, [%r578];
	bra.uni 	$L__BB21_194;
$L__BB21_193:
	shl.b32 	%r579, %r434, 3;
	mov.u32 	%r580, _ZZN3cub18CUB_300001_SM_10006detail10merge_sort26DeviceMergeSortMergeKernelINS2_10policy_hubIN6thrust24THRUST_300001_SM_1000_NS6detail15normal_iteratorINS6_10device_ptrI12BisectionKeyEEEEE9Policy600ESC_PNS0_8NullTypeESC_SG_m19BisectionKeyCompareSA_SF_EEvbT2_T3_T4_PT6_PT7_T5_PSK_SK_NS1_7vsmem_tEE19static_temp_storage;
	add.s32 	%r581, %r580, %r579;
	ld.shared.v2.u32 	{%r1042, %r1043}, [%r581];
$L__BB21_194:
	setp.ge.s32 	%p109, %r434, %r342;
	mov.pred 	%p209, 0;
	@%p109 bra 	$L__BB21_196;
	setp.ge.s32 	%p110, %r435, %r216;
	setp.lt.u32 	%p111, %r1042, %r1048;
	or.pred  	%p209, %p110, %p111;
$L__BB21_196:
	ld.param.s8 	%rs3, [_ZN3cub18CUB_300001_SM_10006detail10merge_sort26DeviceMergeSortMergeKernelINS2_10policy_hubIN6thrust24THRUST_300001_SM_1000_NS6detail15normal_iteratorINS6_10device_ptrI12BisectionKeyEEEEE9Policy600ESC_PNS0_8NullTypeESC_SG_m19BisectionKeyCompareSA_SF_EEvbT2_T3_T4_PT6_PT7_T5_PSK_SK_NS1_7vsmem_tE_param_0];
	setp.eq.s16 	%p112, %rs3, 0;
	selp.b32 	%r444, %r1043, %r1049, %p209;
	selp.b32 	%r445, %r1042, %r1048, %p209;
	bar.sync 	0;
	@%p112 bra 	$L__BB21_215;
	// begin inline asm
	mov.u32 %r582, %laneid;
	// end inline asm
	and.b32  	%r446, %r343, 7936;
	shl.b32 	%r583, %r582, 3;
	add.s32 	%r584, %r583, %r446;
	shr.s32 	%r585, %r584, 5;
	add.s32 	%r586, %r585, %r584;
	shl.b32 	%r587, %r586, 3;
	mov.u32 	%r588, _ZZN3cub18CUB_300001_SM_10006detail10merge_sort26DeviceMergeSortMergeKernelINS2_10policy_hubIN6thrust24THRUST_300001_SM_1000_NS6detail15normal_iteratorINS6_10device_ptrI12BisectionKeyEEEEE9Policy600ESC_PNS0_8NullTypeESC_SG_m19BisectionKeyCompareSA_SF_EEvbT2_T3_T4_PT6_PT7_T5_PSK_SK_NS1_7vsmem_tEE19static_temp_storage;
	add.s32 	%r589, %r588, %r587;
	st.shared.v2.u32 	[%r589], {%r361, %r360};
	st.shared.v2.u32 	[%r589+8], {%r373, %r372};
	st.shared.v2.u32 	[%r589+16], {%r385, %r384};
	st.shared.v2.u32 	[%r589+24], {%r397, %r396};
	st.shared.v2.u32 	[%r589+32], {%r409, %r408};
	st.shared.v2.u32 	[%r589+40], {%r421, %r420};
	st.shared.v2.u32 	[%r589+48], {%r433, %r432};
	st.shared.v2.u32 	[%r589+56], {%r445, %r444};
	bar.warp.sync 	-1;
	mad.lo.s32 	%r590, %r582, -7, %r584;
	shr.s32 	%r591, %r590, 5;
	add.s32 	%r592, %r591, %r590;
	shl.b32 	%r593, %r592, 3;
	add.s32 	%r594, %r588, %r593;
	ld.shared.v2.u32 	{%r447, %r448}, [%r594];
	add.s32 	%r595, %r590, 32;
	shr.s32 	%r596, %r595, 5;
	add.s32 	%r597, %r596, %r590;
	shl.b32 	%r598, %r597, 3;
	add.s32 	%r599, %r588, %r598;
	ld.shared.v2.u32 	{%r449, %r450}, [%r599+256];
	add.s32 	%r600, %r590, 64;
	shr.s32 	%r601, %r600, 5;
	add.s32 	%r602, %r601, %r590;
	shl.b32 	%r603, %r602, 3;
	add.s32 	%r604, %r588, %r603;
	ld.shared.v2.u32 	{%r451, %r452}, [%r604+512];
	add.s32 	%r605, %r590, 96;
	shr.s32 	%r606, %r605, 5;
	add.s32 	%r607, %r606, %r590;
	shl.b32 	%r608, %r607, 3;
	add.s32 	%r609, %r588, %r608;
	ld.shared.v2.u32 	{%r453, %r454}, [%r609+768];
	add.s32 	%r610, %r590, 128;
	shr.s32 	%r611, %r610, 5;
	add.s32 	%r612, %r611, %r590;
	shl.b32 	%r613, %r612, 3;
	add.s32 	%r614, %r588, %r613;
	ld.shared.v2.u32 	{%r455, %r456}, [%r614+1024];
	add.s32 	%r615, %r590, 160;
	shr.s32 	%r616, %r615, 5;
	add.s32 	%r617, %r616, %r590;
	shl.b32 	%r618, %r617, 3;
	add.s32 	%r619, %r588, %r618;
	ld.shared.v2.u32 	{%r457, %r458}, [%r619+1280];
	add.s32 	%r620, %r590, 192;
	shr.s32 	%r621, %r620, 5;
	add.s32 	%r622, %r621, %r590;
	shl.b32 	%r623, %r622, 3;
	add.s32 	%r624, %r588, %r623;
	ld.shared.v2.u32 	{%r459, %r460}, [%r624+1536];
	add.s32 	%r625, %r590, 224;
	shr.s32 	%r626, %r625, 5;
	add.s32 	%r627, %r626, %r590;
	shl.b32 	%r628, %r627, 3;
	add.s32 	%r629, %r588, %r628;
	ld.shared.v2.u32 	{%r461, %r462}, [%r629+1792];
	setp.ne.s32 	%p113, %r1, 0;
	@%p113 bra 	$L__BB21_199;
	st.volatile.shared.u32 	[_ZZN3cub18CUB_300001_SM_10006detail10merge_sort26DeviceMergeSortMergeKernelINS2_10policy_hubIN6thrust24THRUST_300001_SM_1000_NS6detail15normal_iteratorINS6_10device_ptrI12BisectionKeyEEEEE9Policy600ESC_PNS0_8NullTypeESC_SG_m19BisectionKeyCompareSA_SF_EEvbT2_T3_T4_PT6_PT7_T5_PSK_SK_NS1_7vsmem_tEE19static_temp_storage+16896], %r342;
$L__BB21_199:
	bar.sync 	0;
	ld.volatile.shared.u32 	%r463, [_ZZN3cub18CUB_300001_SM_10006detail10merge_sort26DeviceMergeSortMergeKernelINS2_10policy_hubIN6thrust24THRUST_300001_SM_1000_NS6detail15normal_iteratorINS6_10device_ptrI12BisectionKeyEEEEE9Policy600ESC_PNS0_8NullTypeESC_SG_m19BisectionKeyCompareSA_SF_EEvbT2_T3_T4_PT6_PT7_T5_PSK_SK_NS1_7vsmem_tEE19static_temp_storage+16896];
	and.b32  	%r630, %r1, 31;
	add.s32 	%r464, %r446, %r630;
	setp.ge.s32 	%p114, %r464, %r463;
	cvt.u64.u32 	%rd67, %r464;
	add.s64 	%rd68, %rd4, %rd67;
	shl.b64 	%rd69, %rd68, 3;
	add.s64 	%rd21, %rd1, %rd69;
	@%p114 bra 	$L__BB21_201;
	st.global.v2.u32 	[%rd21], {%r447, %r448};
$L__BB21_201:
	add.s32 	%r631, %r464, 32;
	setp.ge.s32 	%p115, %r631, %r463;
	@%p115 bra 	$L__BB21_203;
	st.global.v2.u32 	[%rd21+256], {%r449, %r450};
$L__BB21_203:
	add.s32 	%r632, %r464, 64;
	setp.ge.s32 	%p116, %r632, %r463;
	@%p116 bra 	$L__BB21_205;
	st.global.v2.u32 	[%rd21+512], {%r451, %r452};
$L__BB21_205:
	add.s32 	%r633, %r464, 96;
	setp.ge.s32 	%p117, %r633, %r463;
	@%p117 bra 	$L__BB21_207;
	st.global.v2.u32 	[%rd21+768], {%r453, %r454};
$L__BB21_207:
	add.s32 	%r634, %r464, 128;
	setp.ge.s32 	%p118, %r634, %r463;
	@%p118 bra 	$L__BB21_209;
	st.global.v2.u32 	[%rd21+1024], {%r455, %r456};
$L__BB21_209:
	add.s32 	%r635, %r464, 160;
	setp.ge.s32 	%p119, %r635, %r463;
	@%p119 bra 	$L__BB21_211;
	st.global.v2.u32 	[%rd21+1280], {%r457, %r458};
$L__BB21_211:
	add.s32 	%r636, %r464, 192;
	setp.ge.s32 	%p120, %r636, %r463;
	@%p120 bra 	$L__BB21_213;
	st.global.v2.u32 	[%rd21+1536], {%r459, %r460};
$L__BB21_213:
	add.s32 	%r637, %r464, 224;
	setp.ge.s32 	%p121, %r637, %r463;
	@%p121 bra 	$L__BB21_233;
	st.global.v2.u32 	[%rd21+1792], {%r461, %r462};
	bra.uni 	$L__BB21_233;
$L__BB21_215:
	// begin inline asm
	mov.u32 %r638, %laneid;
	// end inline asm
	and.b32  	%r465, %r343, 7936;
	shl.b32 	%r639, %r638, 3;
	add.s32 	%r640, %r639, %r465;
	shr.s32 	%r641, %r640, 5;
	add.s32 	%r642, %r641, %r640;
	shl.b32 	%r643, %r642, 3;
	mov.u32 	%r644, _ZZN3cub18CUB_300001_SM_10006detail10merge_sort26DeviceMergeSortMergeKernelINS2_10policy_hubIN6thrust24THRUST_300001_SM_1000_NS6detail15normal_iteratorINS6_10device_ptrI12BisectionKeyEEEEE9Policy600ESC_PNS0_8NullTypeESC_SG_m19BisectionKeyCompareSA_SF_EEvbT2_T3_T4_PT6_PT7_T5_PSK_SK_NS1_7vsmem_tEE19static_temp_storage;
	add.s32 	%r645, %r644, %r643;
	st.shared.v2.u32 	[%r645], {%r361, %r360};
	st.shared.v2.u32 	[%r645+8], {%r373, %r372};
	st.shared.v2.u32 	[%r645+16], {%r385, %r384};
	st.shared.v2.u32 	[%r645+24], {%r397, %r396};
	st.shared.v2.u32 	[%r645+32], {%r409, %r408};
	st.shared.v2.u32 	[%r645+40], {%r421, %r420};
	st.shared.v2.u32 	[%r645+48], {%r433, %r432};
	st.shared.v2.u32 	[%r645+56], {%r445, %r444};
	bar.warp.sync 	-1;
	mad.lo.s32 	%r646, %r638, -7, %r640;
	shr.s32 	%r647, %r646, 5;
	add.s32 	%r648, %r647, %r646;
	shl.b32 	%r649, %r648, 3;
	add.s32 	%r650, %r644, %r649;
	ld.shared.v2.u32 	{%r466, %r467}, [%r650];
	add.s32 	%r651, %r646, 32;
	shr.s32 	%r652, %r651, 5;
	add.s32 	%r653, %r652, %r646;
	shl.b32 	%r654, %r653, 3;
	add.s32 	%r655, %r644, %r654;
	ld.shared.v2.u32 	{%r468, %r469}, [%r655+256];
	add.s32 	%r656, %r646, 64;
	shr.s32 	%r657, %r656, 5;
	add.s32 	%r658, %r657, %r646;
	shl.b32 	%r659, %r658, 3;
	add.s32 	%r660, %r644, %r659;
	ld.shared.v2.u32 	{%r470, %r471}, [%r660+512];
	add.s32 	%r661, %r646, 96;
	shr.s32 	%r662, %r661, 5;
	add.s32 	%r663, %r662, %r646;
	shl.b32 	%r664, %r663, 3;
	add.s32 	%r665, %r644, %r664;
	ld.shared.v2.u32 	{%r472, %r473}, [%r665+768];
	add.s32 	%r666, %r646, 128;
	shr.s32 	%r667, %r666, 5;
	add.s32 	%r668, %r667, %r646;
	shl.b32 	%r669, %r668, 3;
	add.s32 	%r670, %r644, %r669;
	ld.shared.v2.u32 	{%r474, %r475}, [%r670+1024];
	add.s32 	%r671, %r646, 160;
	shr.s32 	%r672, %r671, 5;
	add.s32 	%r673, %r672, %r646;
	shl.b32 	%r674, %r673, 3;
	add.s32 	%r675, %r644, %r674;
	ld.shared.v2.u32 	{%r476, %r477}, [%r675+1280];
	add.s32 	%r676, %r646, 192;
	shr.s32 	%r677, %r676, 5;
	add.s32 	%r678, %r677, %r646;
	shl.b32 	%r679, %r678, 3;
	add.s32 	%r680, %r644, %r679;
	ld.shared.v2.u32 	{%r478, %r479}, [%r680+1536];
	add.s32 	%r681, %r646, 224;
	shr.s32 	%r682, %r681, 5;
	add.s32 	%r683, %r682, %r646;
	shl.b32 	%r684, %r683, 3;
	add.s32 	%r685, %r644, %r684;
	ld.shared.v2.u32 	{%r480, %r481}, [%r685+1792];
	setp.ne.s32 	%p122, %r1, 0;
	@%p122 bra 	$L__BB21_217;
	st.volatile.shared.u32 	[_ZZN3cub18CUB_300001_SM_10006detail10merge_sort26DeviceMergeSortMergeKernelINS2_10policy_hubIN6thrust24THRUST_300001_SM_1000_NS6detail15normal_iteratorINS6_10device_ptrI12BisectionKeyEEEEE9Policy600ESC_PNS0_8NullTypeESC_SG_m19BisectionKeyCompareSA_SF_EEvbT2_T3_T4_PT6_PT7_T5_PSK_SK_NS1_7vsmem_tEE19static_temp_storage+16896], %r342;
$L__BB21_217:
	bar.sync 	0;
	ld.volatile.shared.u32 	%r482, [_ZZN3cub18CUB_300001_SM_10006detail10merge_sort26DeviceMergeSortMergeKernelINS2_10policy_hubIN6thrust24THRUST_300001_SM_1000_NS6detail15normal_iteratorINS6_10device_ptrI12BisectionKeyEEEEE9Policy600ESC_PNS0_8NullTypeESC_SG_m19BisectionKeyCompareSA_SF_EEvbT2_T3_T4_PT6_PT7_T5_PSK_SK_NS1_7vsmem_tEE19static_temp_storage+16896];
	and.b32  	%r686, %r1, 31;
	cvt.u64.u32 	%rd70, %r465;
	cvt.u64.u32 	%rd71, %r686;
	add.s32 	%r483, %r465, %r686;
	add.s64 	%rd72, %rd4, %rd71;
	add.s64 	%rd73, %rd72, %rd70;
	setp.ge.s32 	%p123, %r483, %r482;
	shl.b64 	%rd74, %rd73, 3;
	add.s64 	%rd22, %rd2, %rd74;
	@%p123 bra 	$L__BB21_219;
	st.global.v2.u32 	[%rd22], {%r466, %r467};
$L__BB21_219:
	add.s32 	%r687, %r483, 32;
	setp.ge.s32 	%p124, %r687, %r482;
	@%p124 bra 	$L__BB21_221;
	st.global.v2.u32 	[%rd22+256], {%r468, %r469};
$L__BB21_221:
	add.s32 	%r688, %r483, 64;
	setp.ge.s32 	%p125, %r688, %r482;
	@%p125 bra 	$L__BB21_223;
	st.global.v2.u32 	[%rd22+512], {%r470, %r471};
$L__BB21_223:
	add.s32 	%r689, %r483, 96;
	setp.ge.s32 	%p126, %r689, %r482;
	@%p126 bra 	$L__BB21_225;
	st.global.v2.u32 	[%rd22+768], {%r472, %r473};
$L__BB21_225:
	add.s32 	%r690, %r483, 128;
	setp.ge.s32 	%p127, %r690, %r482;
	@%p127 bra 	$L__BB21_227;
	st.global.v2.u32 	[%rd22+1024], {%r474, %r475};
$L__BB21_227:
	add.s32 	%r691, %r483, 160;
	setp.ge.s32 	%p128, %r691, %r482;
	@%p128 bra 	$L__BB21_229;
	st.global.v2.u32 	[%rd22+1280], {%r476, %r477};
$L__BB21_229:
	add.s32 	%r692, %r483, 192;
	setp.ge.s32 	%p129, %r692, %r482;
	@%p129 bra 	$L__BB21_231;
	st.global.v2.u32 	[%rd22+1536], {%r478, %r479};
$L__BB21_231:
	add.s32 	%r693, %r483, 224;
	setp.ge.s32 	%p130, %r693, %r482;
	@%p130 bra 	$L__BB21_233;
	st.global.v2.u32 	[%rd22+1792], {%r480, %r481};
$L__BB21_233:
	ret;

}


// ===== COMPILED SASS (sm_100) =====

	.target	sm_100

	.elftype	@"ET_EXEC"


//--------------------- .note.nv.tkinfo           --------------------------
	.section	.note.nv.tkinfo,"",@"SHT_NOTE"
	.sectionflags	@"SHF_NOTE_NV_TKINFO"
	.tkinfo
        /*0018*/ 	.word	0x00000002
        /*0030*/ 	.string	""
        /*0030*/ 	.string	"ptxas"
        /*0030*/ 	.string	"Cuda compilation tools, release 13.0, V13.0.88"
        /*0030*/ 	.string	"Build cuda_13.0.r13.0/compiler.36424714_0"
        /*0030*/ 	.string	"-arch sm_100 -m 64 "



//--------------------- .note.nv.cuinfo           --------------------------
	.section	.note.nv.cuinfo,"",@"SHT_NOTE"
	.sectionflags	@"SHF_NOTE_NV_CUINFO"
        /*0018*/ 	.short	0x0002
        /*001a*/ 	.short	0x0064
        /*001c*/ 	.short	0x0082
	.zero		2


//--------------------- .nv.info                  --------------------------
	.section	.nv.info,"",@"SHT_CUDA_INFO"
	.align	4


	//----- nvinfo : EIATTR_REGCOUNT
	.align		4
        /*0000*/ 	.byte	0x04, 0x2f
        /*0002*/ 	.short	(.L_46 - .L_45)
	.align		4
.L_45:
        /*0004*/ 	.word	index@(_Z20smoothFirstOrderOnlyPKfPKiS2_Pfib)
        /*0008*/ 	.word	0x0000000f


	//----- nvinfo : EIATTR_FRAME_SIZE
	.align		4
.L_46:
        /*000c*/ 	.byte	0x04, 0x11
        /*000e*/ 	.short	(.L_48 - .L_47)
	.align		4
.L_47:
        /*0010*/ 	.word	index@($__internal_3_$__cuda_sm3x_div_rn_noftz_f32_slowpath)
        /*0014*/ 	.word	0x00000000


	//----- nvinfo : EIATTR_FRAME_SIZE
	.align		4
.L_48:
        /*0018*/ 	.byte	0x04, 0x11
        /*001a*/ 	.short	(.L_50 - .L_49)
	.align		4
.L_49:
        /*001c*/ 	.word	index@(_Z20smoothFirstOrderOnlyPKfPKiS2_Pfib)
        /*0020*/ 	.word	0x00000000


	//----- nvinfo : EIATTR_REGCOUNT
	.align		4
.L_50:
        /*0024*/ 	.byte	0x04, 0x2f
        /*0026*/ 	.short	(.L_52 - .L_51)
	.align		4
.L_51:
        /*0028*/ 	.word	index@(_Z16smoothBothOrdersPKfPKiS2_S2_S2_Pfib)
        /*002c*/ 	.word	0x0000000f


	//----- nvinfo : EIATTR_FRAME_SIZE
	.align		4
.L_52:
        /*0030*/ 	.byte	0x04, 0x11
        /*0032*/ 	.short	(.L_54 - .L_53)
	.align		4
.L_53:
        /*0034*/ 	.word	index@($__internal_2_$__cuda_sm3x_div_rn_noftz_f32_slowpath)
        /*0038*/ 	.word	0x00000000


	//----- nvinfo : EIATTR_FRAME_SIZE
	.align		4
.L_54:
        /*003c*/ 	.byte	0x04, 0x11
        /*003e*/ 	.short	(.L_56 - .L_55)
	.align		4
.L_55:
        /*0040*/ 	.word	index@(_Z16smoothBothOrdersPKfPKiS2_S2_S2_Pfib)
        /*0044*/ 	.word	0x00000000


	//----- nvinfo : EIATTR_REGCOUNT
	.align		4
.L_56:
        /*0048*/ 	.byte	0x04, 0x2f
        /*004a*/ 	.short	(.L_58 - .L_57)
	.align		4
.L_57:
        /*004c*/ 	.word	index@(_Z21smoothFirstOrderFusedPfS_S_S_PKiS1_S_S_S_S_ib)
        /*0050*/ 	.word	0x0000001c


	//----- nvinfo : EIATTR_FRAME_SIZE
	.align		4
.L_58:
        /*0054*/ 	.byte	0x04, 0x11
        /*0056*/ 	.short	(.L_60 - .L_59)
	.align		4
.L_59:
        /*0058*/ 	.word	index@($__internal_1_$__cuda_sm20_rcp_rn_f32_slowpath)
        /*005c*/ 	.word	0x00000000


	//----- nvinfo : EIATTR_FRAME_SIZE
	.align		4
.L_60:
        /*0060*/ 	.byte	0x04, 0x11
        /*0062*/ 	.short	(.L_62 - .L_61)
	.align		4
.L_61:
        /*0064*/ 	.word	index@(_Z21smoothFirstOrderFusedPfS_S_S_PKiS1_S_S_S_S_ib)
        /*0068*/ 	.word	0x00000000


	//----- nvinfo : EIATTR_REGCOUNT
	.align		4
.L_62:
        /*006c*/ 	.byte	0x04, 0x2f
        /*006e*/ 	.short	(.L_64 - .L_63)
	.align		4
.L_63:
        /*0070*/ 	.word	index@(_Z21smoothBothOrdersFusedPfS_S_S_PKiS1_S1_S1_S_S_S_S_ib)
        /*0074*/ 	.word	0x00000020


	//----- nvinfo : EIATTR_FRAME_SIZE
	.align		4
.L_64:
        /*0078*/ 	.byte	0x04, 0x11
        /*007a*/ 	.short	(.L_66 - .L_65)
	.align		4
.L_65:
        /*007c*/ 	.word	index@($__internal_0_$__cuda_sm20_rcp_rn_f32_slowpath)
        /*0080*/ 	.word	0x00000000


	//----- nvinfo : EIATTR_FRAME_SIZE
	.align		4
.L_66:
        /*0084*/ 	.byte	0x04, 0x11
        /*0086*/ 	.short	(.L_68 - .L_67)
	.align		4
.L_67:
        /*0088*/ 	.word	index@(_Z21smoothBothOrdersFusedPfS_S_S_PKiS1_S1_S1_S_S_S_S_ib)
        /*008c*/ 	.word	0x00000000


	//----- nvinfo : EIATTR_REGCOUNT
	.align		4
.L_68:
        /*0090*/ 	.byte	0x04, 0x2f
        /*0092*/ 	.short	(.L_70 - .L_69)
	.align		4
.L_69:
        /*0094*/ 	.word	index@(_Z21countQuadrantElementsPK7Coord2DPiiff)
        /*0098*/ 	.word	0x0000000c


	//----- nvinfo : EIATTR_FRAME_SIZE
	.align		4
.L_70:
        /*009c*/ 	.byte	0x04, 0x11
        /*009e*/ 	.short	(.L_72 - .L_71)
	.align		4
.L_71:
        /*00a0*/ 	.word	index@(_Z21countQuadrantElementsPK7Coord2DPiiff)
        /*00a4*/ 	.word	0x00000000


	//----- nvinfo : EIATTR_REGCOUNT
	.align		4
.L_72:
        /*00a8*/ 	.byte	0x04, 0x2f
        /*00aa*/ 	.short	(.L_74 - .L_73)
	.align		4
.L_73:
        /*00ac*/ 	.word	index@(_Z21generateBisectionKeysPK7Coord2DP12BisectionKeyPiiffffii)
        /*00b0*/ 	.word	0x00000015


	//----- nvinfo : EIATTR_FRAME_SIZE
	.align		4
.L_74:
        /*00b4*/ 	.byte	0x04, 0x11
        /*00b6*/ 	.short	(.L_76 - .L_75)
	.align		4
.L_75:
        /*00b8*/ 	.word	index@(_Z21generateBisectionKeysPK7Coord2DP12BisectionKeyPiiffffii)
        /*00bc*/ 	.word	0x00000000


	//----- nvinfo : EIATTR_REGCOUNT
	.align		4
.L_76:
        /*00c0*/ 	.byte	0x04, 0x2f
        /*00c2*/ 	.short	(.L_78 - .L_77)
	.align		4
.L_77:
        /*00c4*/ 	.word	index@(_Z11reorderDataPKfPfPKii)
        /*00c8*/ 	.word	0x0000000a


	//----- nvinfo : EIATTR_FRAME_SIZE
	.align		4
.L_78:
        /*00cc*/ 	.byte	0x04, 0x11
        /*00ce*/ 	.short	(.L_80 - .L_79)
	.align		4
.L_79:
        /*00d0*/ 	.word	index@(_Z11reorderDataPKfPfPKii)
        /*00d4*/ 	.word	0x00000000


	//----- nvinfo : EIATTR_REGCOUNT
	.align		4
.L_80:
        /*00d8*/ 	.byte	0x04, 0x2f
        /*00da*/ 	.short	(.L_82 - .L_81)
	.align		4
.L_81:
        /*00dc*/ 	.word	index@(_Z16reorderNeighborsPKiPiS0_S0_ii)
        /*00e0*/ 	.word	0x00000020


	//----- nvinfo : EIATTR_FRAME_SIZE
	.align		4
.L_82:
        /*00e4*/ 	.byte	0x04, 0x11
        /*00e6*/ 	.short	(.L_84 - .L_83)
	.align		4
.L_83:
        /*00e8*/ 	.word	index@(_Z16reorderNeighborsPKiPiS0_S0_ii)
        /*00ec*/ 	.word	0x00000000


	//----- nvinfo : EIATTR_REGCOUNT
	.align		4
.L_84:
        /*00f0*/ 	.byte	0x04, 0x2f
        /*00f2*/ 	.short	(.L_86 - .L_85)
	.align		4
.L_85:
        /*00f4*/ 	.word	index@(_ZN3cub18CUB_300001_SM_10006detail11EmptyKernelIvEEvv)
        /*00f8*/ 	.word	0x00000004


	//----- nvinfo : EIATTR_FRAME_SIZE
	.align		4
.L_86:
        /*00fc*/ 	.byte	0x04, 0x11
        /*00fe*/ 	.short	(.L_88 - .L_87)
	.align		4
.L_87:
        /*0100*/ 	.word	index@(_ZN3cub18CUB_300001_SM_10006detail11EmptyKernelIvEEvv)
        /*0104*/ 	.word	0x00000000


	//----- nvinfo : EIATTR_REGCOUNT
	.align		4
.L_88:
        /*0108*/ 	.byte	0x04, 0x2f
        /*010a*/ 	.short	(.L_90 - .L_89)
	.align		4
.L_89:
        /*010c*/ 	.word	index@(_ZN3cub18CUB_300001_SM_10006detail8for_each13static_kernelINS2_12policy_hub_t12policy_500_tEmN6thrust24THRUST_300001_SM_1000_NS8cuda_cub20__uninitialized_fill7functorINS7_10device_ptrIiEEiEEEEvT0_T1_)
        /*0110*/ 	.word	0x00000008


	//----- nvinfo : EIATTR_FRAME_SIZE
	.align		4
.L_90:
        /*0114*/ 	.byte	0x04, 0x11
        /*0116*/ 	.short	(.L_92 - .L_91)
	.align		4
.L_91:
        /*0118*/ 	.word	index@(_ZN3cub18CUB_300001_SM_10006detail8for_each13static_kernelINS2_12policy_hub_t12policy_500_tEmN6thrust24THRUST_300001_SM_1000_NS8cuda_cub20__uninitialized_fill7functorINS7_10device_ptrIiEEiEEEEvT0_T1_)
        /*011c*/ 	.word	0x00000000


	//----- nvinfo : EIATTR_REGCOUNT
	.align		4
.L_92:
        /*0120*/ 	.byte	0x04, 0x2f
        /*0122*/ 	.short	(.L_94 - .L_93)
	.align		4
.L_93:
        /*0124*/ 	.word	index@(_ZN3cub18CUB_300001_SM_10006detail8for_each13static_kernelINS2_12policy_hub_t12policy_500_tElN6thrust24THRUST_300001_SM_1000_NS8cuda_cub10__tabulate7functorINS7_6detail15normal_iteratorINS7_10device_ptrIiEEEENS7_6system6detail7generic6detail22compute_sequence_valueIivEElEEEEvT0_T1_)
        /*0128*/ 	.word	0x0000000a


	//----- nvinfo : EIATTR_FRAME_SIZE
	.align		4
.L_94:
        /*012c*/ 	.byte	0x04, 0x11
        /*012e*/ 	.short	(.L_96 - .L_95)
	.align		4
.L_95:
        /*0130*/ 	.word	index@(_ZN3cub18CUB_300001_SM_10006detail8for_each13static_kernelINS2_12policy_hub_t12policy_500_tElN6thrust24THRUST_300001_SM_1000_NS8cuda_cub10__tabulate7functorINS7_6detail15normal_iteratorINS7_10device_ptrIiEEEENS7_6system6detail7generic6detail22compute_sequence_valueIivEElEEEEvT0_T1_)
        /*0134*/ 	.word	0x00000000


	//----- nvinfo : EIATTR_REGCOUNT
	.align		4
.L_96:
        /*0138*/ 	.byte	0x04, 0x2f
        /*013a*/ 	.short	(.L_98 - .L_97)
	.align		4
.L_97:
        /*013c*/ 	.word	index@(_ZN3cub18CUB_300001_SM_10006detail8for_each13static_kernelINS2_12policy_hub_t12policy_500_tEmNS2_12op_wrapper_tImN6thrust24THRUST_300001_SM_1000_NS6detail23allocator_traits_detail24construct1_via_allocatorINS8_16device_allocatorI12BisectionKeyEEEENS8_10device_ptrISD_EEEEEEvT0_T1_)
        /*0140*/ 	.word	0x00000007


	//----- nvinfo : EIATTR_FRAME_SIZE
	.align		4
.L_98:
        /*0144*/ 	.byte	0x04, 0x11
        /*0146*/ 	.short	(.L_100 - .L_99)
	.align		4
.L_99:
        /*0148*/ 	.word	index@(_ZN3cub18CUB_300001_SM_10006detail8for_each13static_kernelINS2_12policy_hub_t12policy_500_tEmNS2_12op_wrapper_tImN6thrust24THRUST_300001_SM_1000_NS6detail23allocator_traits_detail24construct1_via_allocatorINS8_16device_allocatorI12BisectionKeyEEEENS8_10device_ptrISD_EEEEEEvT0_T1_)
        /*014c*/ 	.word	0x00000000


	//----- nvinfo : EIATTR_REGCOUNT
	.align		4
.L_100:
        /*0150*/ 	.byte	0x04, 0x2f
        /*0152*/ 	.short	(.L_102 - .L_101)
	.align		4
.L_101:
        /*0154*/ 	.word	index@(_ZN3cub18CUB_300001_SM_10006detail9transform16transform_kernelINS2_10policy_hubILb1EN4cuda3std3__45tupleIJN6thrust24THRUST_300001_SM_1000_NS6detail15normal_iteratorINSA_10device_ptrI12BisectionKeyEEEEEEEE10policy1000Ei12ExtractIndexNSC_INSD_IiEEEEJPSE_EEEvT0_iT1_T2_DpNS2_10kernel_argIT3_EE)
        /*0158*/ 	.word	0x00000020


	//----- nvinfo : EIATTR_FRAME_SIZE
	.align		4
.L_102:
        /*015c*/ 	.byte	0x04, 0x11
        /*015e*/ 	.short	(.L_104 - .L_103)
	.align		4
.L_103:
        /*0160*/ 	.word	index@(_ZN3cub18CUB_300001_SM_10006detail9transform16transform_kernelINS2_10policy_hubILb1EN4cuda3std3__45tupleIJN6thrust24THRUST_300001_SM_1000_NS6detail15normal_iteratorINSA_10device_ptrI12BisectionKeyEEEEEEEE10policy1000Ei12ExtractIndexNSC_INSD_IiEEEEJPSE_EEEvT0_iT1_T2_DpNS2_10kernel_argIT3_EE)
        /*0164*/ 	.word	0x00000000


	//----- nvinfo : EIATTR_REGCOUNT
	.align		4
.L_104:
        /*0168*/ 	.byte	0x04, 0x2f
        /*016a*/ 	.short	(.L_106 - .L_105)
	.align		4
.L_105:
        /*016c*/ 	.word	index@(_ZN3cub18CUB_300001_SM_10006detail9transform16transform_kernelINS2_10policy_hubILb1EN4cuda3std3__45tupleIJN6thrust24THRUST_300001_SM_1000_NS6detail15normal_iteratorINSA_10device_ptrI12BisectionKeyEEEEEEEE10policy1000El12ExtractIndexNSC_INSD_IiEEEEJPSE_EEEvT0_iT1_T2_DpNS2_10kernel_argIT3_EE)
        /*0170*/ 	.word	0x00000020


	//----- nvinfo : EIATTR_FRAME_SIZE
	.align		4
.L_106:
        /*0174*/ 	.byte	0x04, 0x11
        /*0176*/ 	.short	(.L_108 - .L_107)
	.align		4
.L_107:
        /*0178*/ 	.word	index@(_ZN3cub18CUB_300001_SM_10006detail9transform16transform_kernelINS2_10policy_hubILb1EN4cuda3std3__45tupleIJN6thrust24THRUST_300001_SM_1000_NS6detail15normal_iteratorINSA_10device_ptrI12BisectionKeyEEEEEEEE10policy1000El12ExtractIndexNSC_INSD_IiEEEEJPSE_EEEvT0_iT1_T2_DpNS2_10kernel_argIT3_EE)
        /*017c*/ 	.word	0x00000000


	//----- nvinfo : EIATTR_REGCOUNT
	.align		4
.L_108:
        /*0180*/ 	.byte	0x04, 0x2f
        /*0182*/ 	.short	(.L_110 - .L_109)
	.align		4
.L_109:
        /*0184*/ 	.word	index@(_ZN3cub18CUB_300001_SM_10006detail9transform16transform_kernelINS2_10policy_hubILb1EN4cuda3std3__45tupleIJN6thrust24THRUST_300001_SM_1000_NS6detail15normal_iteratorINSA_10device_ptrIiEEEEEEEE10policy1000EiNS7_10__identityENSA_20permutation_iteratorISF_SF_EEJPiEEEvT0_iT1_T2_DpNS2_10kernel_argIT3_EE)
        /*0188*/ 	.word	0x00000020


	//----- nvinfo : EIATTR_FRAME_SIZE
	.align		4
.L_110:
        /*018c*/ 	.byte	0x04, 0x11
        /*018e*/ 	.short	(.L_112 - .L_111)
	.align		4
.L_111:
        /*0190*/ 	.word	index@(_ZN3cub18CUB_300001_SM_10006detail9transform16transform_kernelINS2_10policy_hubILb1EN4cuda3std3__45tupleIJN6thrust24THRUST_300001_SM_1000_NS6detail15normal_iteratorINSA_10device_ptrIiEEEEEEEE10policy1000EiNS7_10__identityENSA_20permutation_iteratorISF_SF_EEJPiEEEvT0_iT1_T2_DpNS2_10kernel_argIT3_EE)
        /*0194*/ 	.word	0x00000000


	//----- nvinfo : EIATTR_REGCOUNT
	.align		4
.L_112:
        /*0198*/ 	.byte	0x04, 0x2f
        /*019a*/ 	.short	(.L_114 - .L_113)
	.align		4
.L_113:
        /*019c*/ 	.word	index@(_ZN3cub18CUB_300001_SM_10006detail9transform16transform_kernelINS2_10policy_hubILb1EN4cuda3std3__45tupleIJN6thrust24THRUST_300001_SM_1000_NS6detail15normal_iteratorINSA_10device_ptrIiEEEEEEEE10policy1000ElNS7_10__identityENSA_20permutation_iteratorISF_SF_EEJPiEEEvT0_iT1_T2_DpNS2_10kernel_argIT3_EE)
        /*01a0*/ 	.word	0x00000020


	//----- nvinfo : EIATTR_FRAME_SIZE
	.align		4
.L_114:
        /*01a4*/ 	.byte	0x04, 0x11
        /*01a6*/ 	.short	(.L_116 - .L_115)
	.align		4
.L_115:
        /*01a8*/ 	.word	index@(_ZN3cub18CUB_300001_SM_10006detail9transform16transform_kernelINS2_10policy_hubILb1EN4cuda3std3__45tupleIJN6thrust24THRUST_300001_SM_1000_NS6detail15normal_iteratorINSA_10device_ptrIiEEEEEEEE10policy1000ElNS7_10__identityENSA_20permutation_iteratorISF_SF_EEJPiEEEvT0_iT1_T2_DpNS2_10kernel_argIT3_EE)
        /*01ac*/ 	.word	0x00000000


	//----- nvinfo : EIATTR_REGCOUNT
	.align		4
.L_116:
        /*01b0*/ 	.byte	0x04, 0x2f
        /*01b2*/ 	.short	(.L_118 - .L_117)
	.align		4
.L_117:
        /*01b4*/ 	.word	index@(_ZN3cub18CUB_300001_SM_10006detail10merge_sort30DeviceMergeSortBlockSortKernelINS2_10policy_hubIN6thrust24THRUST_300001_SM_1000_NS6detail15normal_iteratorINS6_10device_ptrI12BisectionKeyEEEEE9Policy600ESC_PNS0_8NullTypeESC_SG_j19BisectionKeyCompareSA_SF_EEvbT0_T1_T2_T3_T4_PT6_PT7_T5_NS1_7vsmem_tE)
        /*01b8*/ 	.word	0x00000030


	//----- nvinfo : EIATTR_FRAME_SIZE
	.align		4
.L_118:
        /*01bc*/ 	.byte	0x04, 0x11
        /*01be*/ 	.short	(.L_120 - .L_119)
	.align		4
.L_119:
        /*01c0*/ 	.word	index@(_ZN3cub18CUB_300001_SM_10006detail10merge_sort30DeviceMergeSortBlockSortKernelINS2_10policy_hubIN6thrust24THRUST_300001_SM_1000_NS6detail15normal_iteratorINS6_10device_ptrI12BisectionKeyEEEEE9Policy600ESC_PNS0_8NullTypeESC_SG_j19BisectionKeyCompareSA_SF_EEvbT0_T1_T2_T3_T4_PT6_PT7_T5_NS1_7vsmem_tE)
        /*01c4*/ 	.word	0x00000000


	//----- nvinfo : EIATTR_REGCOUNT
	.align		4
.L_120:
        /*01c8*/ 	.byte	0x04, 0x2f
        /*01ca*/ 	.short	(.L_122 - .L_121)
	.align		4
.L_121:
        /*01cc*/ 	.word	index@(_ZN3cub18CUB_300001_SM_10006detail10merge_sort30DeviceMergeSortPartitionKernelIN6thrust24THRUST_300001_SM_1000_NS6detail15normal_iteratorINS5_10device_ptrI12BisectionKeyEEEEj19BisectionKeyCompareS9_EEvbT_PT2_T0_SG_PSG_T1_SG_i)
        /*01d0*/ 	.word	0x00000013


	//----- nvinfo : EIATTR_FRAME_SIZE
	.align		4
.L_122:
        /*01d4*/ 	.byte	0x04, 0x11
        /*01d6*/ 	.short	(.L_124 - .L_123)
	.align		4
.L_123:
        /*01d8*/ 	.word	index@(_ZN3cub18CUB_300001_SM_10006detail10merge_sort30DeviceMergeSortPartitionKernelIN6thrust24THRUST_300001_SM_1000_NS6detail15normal_iteratorINS5_10device_ptrI12BisectionKeyEEEEj19BisectionKeyCompareS9_EEvbT_PT2_T0_SG_PSG_T1_SG_i)
        /*01dc*/ 	.word	0x00000000


	//----- nvinfo : EIATTR_REGCOUNT
	.align		4
.L_124:
        /*01e0*/ 	.byte	0x04, 0x2f
        /*01e2*/ 	.short	(.L_126 - .L_125)
	.align		4
.L_125:
        /*01e4*/ 	.word	index@(_ZN3cub18CUB_300001_SM_10006detail10merge_sort26DeviceMergeSortMergeKernelINS2_10policy_hubIN6thrust24THRUST_300001_SM_1000_NS6detail15normal_iteratorINS6_10device_ptrI12BisectionKeyEEEEE9Policy600ESC_PNS0_8NullTypeESC_SG_j19BisectionKeyCompareSA_SF_EEvbT2_T3_T4_PT6_PT7_T5_PSK_SK_NS1_7vsmem_tE)
        /*01e8*/ 	.word	0x00000020


	//----- nvinfo : EIATTR_FRAME_SIZE
	.align		4
.L_126:
        /*01ec*/ 	.byte	0x04, 0x11
        /*01ee*/ 	.short	(.L_128 - .L_127)
	.align		4
.L_127:
        /*01f0*/ 	.word	index@(_ZN3cub18CUB_300001_SM_10006detail10merge_sort26DeviceMergeSortMergeKernelINS2_10policy_hubIN6thrust24THRUST_300001_SM_1000_NS6detail15normal_iteratorINS6_10device_ptrI12BisectionKeyEEEEE9Policy600ESC_PNS0_8NullTypeESC_SG_j19BisectionKeyCompareSA_SF_EEvbT2_T3_T4_PT6_PT7_T5_PSK_SK_NS1_7vsmem_tE)
        /*01f4*/ 	.word	0x00000000


	//----- nvinfo : EIATTR_REGCOUNT
	.align		4
.L_128:
        /*01f8*/ 	.byte	0x04, 0x2f
        /*01fa*/ 	.short	(.L_130 - .L_129)
	.align		4
.L_129:
        /*01fc*/ 	.word	index@(_ZN3cub18CUB_300001_SM_10006detail10merge_sort30DeviceMergeSortBlockSortKernelINS2_10policy_hubIN6thrust24THRUST_300001_SM_1000_NS6detail15normal_iteratorINS6_10device_ptrI12BisectionKeyEEEEE9Policy600ESC_PNS0_8NullTypeESC_SG_m19BisectionKeyCompareSA_SF_EEvbT0_T1_T2_T3_T4_PT6_PT7_T5_NS1_7vsmem_tE)
        /*0200*/ 	.word	0x00000030


	//----- nvinfo : EIATTR_FRAME_SIZE
	.align		4
.L_130:
        /*0204*/ 	.byte	0x04, 0x11
        /*0206*/ 	.short	(.L_132 - .L_131)
	.align		4
.L_131:
        /*0208*/ 	.word	index@(_ZN3cub18CUB_300001_SM_10006detail10merge_sort30DeviceMergeSortBlockSortKernelINS2_10policy_hubIN6thrust24THRUST_300001_SM_1000_NS6detail15normal_iteratorINS6_10device_ptrI12BisectionKeyEEEEE9Policy600ESC_PNS0_8NullTypeESC_SG_m19BisectionKeyCompareSA_SF_EEvbT0_T1_T2_T3_T4_PT6_PT7_T5_NS1_7vsmem_tE)
        /*020c*/ 	.word	0x00000000


	//----- nvinfo : EIATTR_REGCOUNT
	.align		4
.L_132:
        /*0210*/ 	.byte	0x04, 0x2f
        /*0212*/ 	.short	(.L_134 - .L_133)
	.align		4
.L_133:
        /*0214*/ 	.word	index@(_ZN3cub18CUB_300001_SM_10006detail10merge_sort30DeviceMergeSortPartitionKernelIN6thrust24THRUST_300001_SM_1000_NS6detail15normal_iteratorINS5_10device_ptrI12BisectionKeyEEEEm19BisectionKeyCompareS9_EEvbT_PT2_T0_SG_PSG_T1_SG_i)
        /*0218*/ 	.word	0x00000016


	//----- nvinfo : EIATTR_FRAME_SIZE
	.align		4
.L_134:
        /*021c*/ 	.byte	0x04, 0x11
        /*021e*/ 	.short	(.L_136 - .L_135)
	.align		4
.L_135:
        /*0220*/ 	.word	index@(_ZN3cub18CUB_300001_SM_10006detail10merge_sort30DeviceMergeSortPartitionKernelIN6thrust24THRUST_300001_SM_1000_NS6detail15normal_iteratorINS5_10device_ptrI12BisectionKeyEEEEm19BisectionKeyCompareS9_EEvbT_PT2_T0_SG_PSG_T1_SG_i)
        /*0224*/ 	.word	0x00000000


	//----- nvinfo : EIATTR_REGCOUNT
	.align		4
.L_136:
        /*0228*/ 	.byte	0x04, 0x2f
        /*022a*/ 	.short	(.L_138 - .L_137)
	.align		4
.L_137:
        /*022c*/ 	.word	index@(_ZN3cub18CUB_300001_SM_10006detail10merge_sort26DeviceMergeSortMergeKernelINS2_10policy_hubIN6thrust24THRUST_300001_SM_1000_NS6detail15normal_iteratorINS6_10device_ptrI12BisectionKeyEEEEE9Policy600ESC_PNS0_8NullTypeESC_SG_m19BisectionKeyCompareSA_SF_EEvbT2_T3_T4_PT6_PT7_T5_PSK_SK_NS1_7vsmem_tE)
        /*0230*/ 	.word	0x0000001f


	//----- nvinfo : EIATTR_FRAME_SIZE
	.align		4
.L_138:
        /*0234*/ 	.byte	0x04, 0x11
        /*0236*/ 	.short	(.L_140 - .L_139)
	.align		4
.L_139:
        /*0238*/ 	.word	index@(_ZN3cub18CUB_300001_SM_10006detail10merge_sort26DeviceMergeSortMergeKernelINS2_10policy_hubIN6thrust24THRUST_300001_SM_1000_NS6detail15normal_iteratorINS6_10device_ptrI12BisectionKeyEEEEE9Policy600ESC_PNS0_8NullTypeESC_SG_m19BisectionKeyCompareSA_SF_EEvbT2_T3_T4_PT6_PT7_T5_PSK_SK_NS1_7vsmem_tE)
        /*023c*/ 	.word	0x00000000


	//----- nvinfo : EIATTR_MIN_STACK_SIZE
	.align		4
.L_140:
        /*0240*/ 	.byte	0x04, 0x12
        /*0242*/ 	.short	(.L_142 - .L_141)
	.align		4
.L_141:
        /*0244*/ 	.word	index@(_ZN3cub18CUB_300001_SM_10006detail10merge_sort26DeviceMergeSortMergeKernelINS2_10policy_hubIN6thrust24THRUST_300001_SM_1000_NS6detail15normal_iteratorINS6_10device_ptrI12BisectionKeyEEEEE9Policy600ESC_PNS0_8NullTypeESC_SG_m19BisectionKeyCompareSA_SF_EEvbT2_T3_T4_PT6_PT7_T5_PSK_SK_NS1_7vsmem_tE)
        /*0248*/ 	.word	0x00000000


	//----- nvinfo : EIATTR_MIN_STACK_SIZE
	.align		4
.L_142:
        /*024c*/ 	.byte	0x04, 0x12
        /*024e*/ 	.short	(.L_144 - .L_143)
	.align		4
.L_143:
        /*0250*/ 	.word	index@(_ZN3cub18CUB_300001_SM_10006detail10merge_sort30DeviceMergeSortPartitionKernelIN6thrust24THRUST_300001_SM_1000_NS6detail15normal_iteratorINS5_10device_ptrI12BisectionKeyEEEEm19BisectionKeyCompareS9_EEvbT_PT2_T0_SG_PSG_T1_SG_i)
        /*0254*/ 	.word	0x00000000


	//----- nvinfo : EIATTR_MIN_STACK_SIZE
	.align		4
.L_144:
        /*0258*/ 	.byte	0x04, 0x12
        /*025a*/ 	.short	(.L_146 - .L_145)
	.align		4
.L_145:
        /*025c*/ 	.word	index@(_ZN3cub18CUB_300001_SM_10006detail10merge_sort30DeviceMergeSortBlockSortKernelINS2_10policy_hubIN6thrust24THRUST_300001_SM_1000_NS6detail15normal_iteratorINS6_10device_ptrI12BisectionKeyEEEEE9Policy600ESC_PNS0_8NullTypeESC_SG_m19BisectionKeyCompareSA_SF_EEvbT0_T1_T2_T3_T4_PT6_PT7_T5_NS1_7vsmem_tE)
        /*0260*/ 	.word	0x00000000


	//----- nvinfo : EIATTR_MIN_STACK_SIZE
	.align		4
.L_146:
        /*0264*/ 	.byte	0x04, 0x12
        /*0266*/ 	.short	(.L_148 - .L_147)
	.align		4
.L_147:
        /*0268*/ 	.word	index@(_ZN3cub18CUB_300001_SM_10006detail10merge_sort26DeviceMergeSortMergeKernelINS2_10policy_hubIN6thrust24THRUST_300001_SM_1000_NS6detail15normal_iteratorINS6_10device_ptrI12BisectionKeyEEEEE9Policy600ESC_PNS0_8NullTypeESC_SG_j19BisectionKeyCompareSA_SF_EEvbT2_T3_T4_PT6_PT7_T5_PSK_SK_NS1_7vsmem_tE)
        /*026c*/ 	.word	0x00000000


	//----- nvinfo : EIATTR_MIN_STACK_SIZE
	.align		4
.L_148:
        /*0270*/ 	.byte	0x04, 0x12
        /*0272*/ 	.short	(.L_150 - .L_149)
	.align		4
.L_149:
        /*0274*/ 	.word	index@(_ZN3cub18CUB_300001_SM_10006detail10merge_sort30DeviceMergeSortPartitionKernelIN6thrust24THRUST_300001_SM_1000_NS6detail15normal_iteratorINS5_10device_ptrI12BisectionKeyEEEEj19BisectionKeyCompareS9_EEvbT_PT2_T0_SG_PSG_T1_SG_i)
        /*0278*/ 	.word	0x00000000


	//----- nvinfo : EIATTR_MIN_STACK_SIZE
	.align		4
.L_150:
        /*027c*/ 	.byte	0x04, 0x12
        /*027e*/ 	.short	(.L_152 - .L_151)
	.align		4
.L_151:
        /*0280*/ 	.word	index@(_ZN3cub18CUB_300001_SM_10006detail10merge_sort30DeviceMergeSortBlockSortKernelINS2_10policy_hubIN6thrust24THRUST_300001_SM_1000_NS6detail15normal_iteratorINS6_10device_ptrI12BisectionKeyEEEEE9Policy600ESC_PNS0_8NullTypeESC_SG_j19BisectionKeyCompareSA_SF_EEvbT0_T1_T2_T3_T4_PT6_PT7_T5_NS1_7vsmem_tE)
        /*0284*/ 	.word	0x00000000


	//----- nvinfo : EIATTR_MIN_STACK_SIZE
	.align		4
.L_152:
        /*0288*/ 	.byte	0x04, 0x12
        /*028a*/ 	.short	(.L_154 - .L_153)
	.align		4
.L_153:
        /*028c*/ 	.word	index@(_ZN3cub18CUB_300001_SM_10006detail9transform16transform_kernelINS2_10policy_hubILb1EN4cuda3std3__45tupleIJN6thrust24THRUST_300001_SM_1000_NS6detail15normal_iteratorINSA_10device_ptrIiEEEEEEEE10policy1000ElNS7_10__identityENSA_20permutation_iteratorISF_SF_EEJPiEEEvT0_iT1_T2_DpNS2_10kernel_argIT3_EE)
        /*0290*/ 	.word	0x00000000


	//----- nvinfo : EIATTR_MIN_STACK_SIZE
	.align		4
.L_154:
        /*0294*/ 	.byte	0x04, 0x12
        /*0296*/ 	.short	(.L_156 - .L_155)
	.align		4
.L_155:
        /*0298*/ 	.word	index@(_ZN3cub18CUB_300001_SM_10006detail9transform16transform_kernelINS2_10policy_hubILb1EN4cuda3std3__45tupleIJN6thrust24THRUST_300001_SM_1000_NS6detail15normal_iteratorINSA_10device_ptrIiEEEEEEEE10policy1000EiNS7_10__identityENSA_20permutation_iteratorISF_SF_EEJPiEEEvT0_iT1_T2_DpNS2_10kernel_argIT3_EE)
        /*029c*/ 	.word	0x00000000


	//----- nvinfo : EIATTR_MIN_STACK_SIZE
	.align		4
.L_156:
        /*02a0*/ 	.byte	0x04, 0x12
        /*02a2*/ 	.short	(.L_158 - .L_157)
	.align		4
.L_157:
        /*02a4*/ 	.word	index@(_ZN3cub18CUB_300001_SM_10006detail9transform16transform_kernelINS2_10policy_hubILb1EN4cuda3std3__45tupleIJN6thrust24THRUST_300001_SM_1000_NS6detail15normal_iteratorINSA_10device_ptrI12BisectionKeyEEEEEEEE10policy1000El12ExtractIndexNSC_INSD_IiEEEEJPSE_EEEvT0_iT1_T2_DpNS2_10kernel_argIT3_EE)
        /*02a8*/ 	.word	0x00000000


	//----- nvinfo : EIATTR_MIN_STACK_SIZE
	.align		4
.L_158:
        /*02ac*/ 	.byte	0x04, 0x12
        /*02ae*/ 	.short	(.L_160 - .L_159)
	.align		4
.L_159:
        /*02b0*/ 	.word	index@(_ZN3cub18CUB_300001_SM_10006detail9transform16transform_kernelINS2_10policy_hubILb1EN4cuda3std3__45tupleIJN6thrust24THRUST_300001_SM_1000_NS6detail15normal_iteratorINSA_10device_ptrI12BisectionKeyEEEEEEEE10policy1000Ei12ExtractIndexNSC_INSD_IiEEEEJPSE_EEEvT0_iT1_T2_DpNS2_10kernel_argIT3_EE)
        /*02b4*/ 	.word	0x00000000


	//----- nvinfo : EIATTR_MIN_STACK_SIZE
	.align		4
.L_160:
        /*02b8*/ 	.byte	0x04, 0x12
        /*02ba*/ 	.short	(.L_162 - .L_161)
	.align		4
.L_161:
        /*02bc*/ 	.word	index@(_ZN3cub18CUB_300001_SM_10006detail8for_each13static_kernelINS2_12policy_hub_t12policy_500_tEmNS2_12op_wrapper_tImN6thrust24THRUST_300001_SM_1000_NS6detail23allocator_traits_detail24construct1_via_allocatorINS8_16device_allocatorI12BisectionKeyEEEENS8_10device_ptrISD_EEEEEEvT0_T1_)
        /*02c0*/ 	.word	0x00000000


	//----- nvinfo : EIATTR_MIN_STACK_SIZE
	.align		4
.L_162:
        /*02c4*/ 	.byte	0x04, 0x12
        /*02c6*/ 	.short	(.L_164 - .L_163)
	.align		4
.L_163:
        /*02c8*/ 	.word	index@(_ZN3cub18CUB_300001_SM_10006detail8for_each13static_kernelINS2_12policy_hub_t12policy_500_tElN6thrust24THRUST_300001_SM_1000_NS8cuda_cub10__tabulate7functorINS7_6detail15normal_iteratorINS7_10device_ptrIiEEEENS7_6system6detail7generic6detail22compute_sequence_valueIivEElEEEEvT0_T1_)
        /*02cc*/ 	.word	0x00000000


	//----- nvinfo : EIATTR_MIN_STACK_SIZE
	.align		4
.L_164:
        /*02d0*/ 	.byte	0x04, 0x12
        /*02d2*/ 	.short	(.L_166 - .L_165)
	.align		4
.L_165:
        /*02d4*/ 	.word	index@(_ZN3cub18CUB_300001_SM_10006detail8for_each13static_kernelINS2_12policy_hub_t12policy_500_tEmN6thrust24THRUST_300001_SM_1000_NS8cuda_cub20__uninitialized_fill7functorINS7_10device_ptrIiEEiEEEEvT0_T1_)
        /*02d8*/ 	.word	0x00000000


	//----- nvinfo : EIATTR_MIN_STACK_SIZE
	.align		4
.L_166:
        /*02dc*/ 	.byte	0x04, 0x12
        /*02de*/ 	.short	(.L_168 - .L_167)
	.align		4
.L_167:
        /*02e0*/ 	.word	index@(_ZN3cub18CUB_300001_SM_10006detail11EmptyKernelIvEEvv)
        /*02e4*/ 	.word	0x00000000


	//----- nvinfo : EIATTR_MIN_STACK_SIZE
	.align		4
.L_168:
        /*02e8*/ 	.byte	0x04, 0x12
        /*02ea*/ 	.short	(.L_170 - .L_169)
	.align		4
.L_169:
        /*02ec*/ 	.word	index@(_Z16reorderNeighborsPKiPiS0_S0_ii)
        /*02f0*/ 	.word	0x00000000


	//----- nvinfo : EIATTR_MIN_STACK_SIZE
	.align		4
.L_170:
        /*02f4*/ 	.byte	0x04, 0x12
        /*02f6*/ 	.short	(.L_172 - .L_171)
	.align		4
.L_171:
        /*02f8*/ 	.word	index@(_Z11reorderDataPKfPfPKii)
        /*02fc*/ 	.word	0x00000000


	//----- nvinfo : EIATTR_MIN_STACK_SIZE
	.align		4
.L_172:
        /*0300*/ 	.byte	0x04, 0x12
        /*0302*/ 	.short	(.L_174 - .L_173)
	.align		4
.L_173:
        /*0304*/ 	.word	index@(_Z21generateBisectionKeysPK7Coord2DP12BisectionKeyPiiffffii)
        /*0308*/ 	.word	0x00000000


	//----- nvinfo : EIATTR_MIN_STACK_SIZE
	.align		4
.L_174:
        /*030c*/ 	.byte	0x04, 0x12
        /*030e*/ 	.short	(.L_176 - .L_175)
	.align		4
.L_175:
        /*0310*/ 	.word	index@(_Z21countQuadrantElementsPK7Coord2DPiiff)
        /*0314*/ 	.word	0x00000000


	//----- nvinfo : EIATTR_MIN_STACK_SIZE
	.align		4
.L_176:
        /*0318*/ 	.byte	0x04, 0x12
        /*031a*/ 	.short	(.L_178 - .L_177)
	.align		4
.L_177:
        /*031c*/ 	.word	index@(_Z21smoothBothOrdersFusedPfS_S_S_PKiS1_S1_S1_S_S_S_S_ib)
        /*0320*/ 	.word	0x00000000


	//----- nvinfo : EIATTR_MIN_STACK_SIZE
	.align		4
.L_178:
        /*0324*/ 	.byte	0x04, 0x12
        /*0326*/ 	.short	(.L_180 - .L_179)
	.align		4
.L_179:
        /*0328*/ 	.word	index@(_Z21smoothFirstOrderFusedPfS_S_S_PKiS1_S_S_S_S_ib)
        /*032c*/ 	.word	0x00000000


	//----- nvinfo : EIATTR_MIN_STACK_SIZE
	.align		4
.L_180:
        /*0330*/ 	.byte	0x04, 0x12
        /*0332*/ 	.short	(.L_182 - .L_181)
	.align		4
.L_181:
        /*0334*/ 	.word	index@(_Z16smoothBothOrdersPKfPKiS2_S2_S2_Pfib)
        /*0338*/ 	.word	0x00000000


	//----- nvinfo : EIATTR_MIN_STACK_SIZE
	.align		4
.L_182:
        /*033c*/ 	.byte	0x04, 0x12
        /*033e*/ 	.short	(.L_184 - .L_183)
	.align		4
.L_183:
        /*0340*/ 	.word	index@(_Z20smoothFirstOrderOnlyPKfPKiS2_Pfib)
        /*0344*/ 	.word	0x00000000
.L_184:


//--------------------- .nv.compat                --------------------------
	.section	.nv.compat,"",@"SHT_CUDA_COMPAT_INFO"
	.align	4
        /*0000*/ 	.byte	0x02, 0x09, 0x00, 0x00, 0x02, 0x02, 0x01, 0x00, 0x02, 0x05, 0x05, 0x00, 0x03, 0x07, 0x01, 0x01
        /*0010*/ 	.byte	0x02, 0x03, 0x00, 0x00, 0x02, 0x06, 0x01, 0x00, 0x04, 0x0b, 0x08, 0x00, 0x01, 0x00, 0x00, 0x00
        /*0020*/ 	.byte	0x00, 0x00, 0x00, 0x00


//--------------------- .nv.info._ZN3cub18CUB_300001_SM_10006detail10merge_sort26DeviceMergeSortMergeKernelINS2_10policy_hubIN6thrust24THRUST_300001_SM_1000_NS6detail15normal_iteratorINS6_10device_ptrI12BisectionKeyEEEEE9Policy600ESC_PNS0_8NullTypeESC_SG_m19BisectionKeyCompareSA_SF_EEvbT2_T3_T4_PT6_PT7_T5_PSK_SK_NS1_7vsmem_tE --------------------------
	.section	.nv.info._ZN3cub18CUB_300001_SM_10006detail10merge_sort26DeviceMergeSortMergeKernelINS2_10policy_hubIN6thrust24THRUST_300001_SM_1000_NS6detail15normal_iteratorINS6_10device_ptrI12BisectionKeyEEEEE9Policy600ESC_PNS0_8NullTypeESC_SG_m19BisectionKeyCompareSA_SF_EEvbT2_T3_T4_PT6_PT7_T5_PSK_SK_NS1_7vsmem_tE,"",@"SHT_CUDA_INFO"
	.sectionflags	@""
	.align	4


	//----- nvinfo : EIATTR_CUDA_API_VERSION
	.align		4
        /*0000*/ 	.byte	0x04, 0x37
        /*0002*/ 	.short	(.L_186 - .L_185)
.L_185:
        /*0004*/ 	.word	0x00000082


	//----- nvinfo : EIATTR_KPARAM_INFO
	.align		4
.L_186:
        /*0008*/ 	.byte	0x04, 0x17
        /*000a*/ 	.short	(.L_188 - .L_187)
.L_187:
        /*000c*/ 	.word	0x00000000
        /*0010*/ 	.short	0x0009
        /*0012*/ 	.short	0x0048
        /*0014*/ 	.byte	0x00, 0xf0, 0x21, 0x00


	//----- nvinfo : EIATTR_KPARAM_INFO
	.align		4
.L_188:
        /*0018*/ 	.byte	0x04, 0x17
        /*001a*/ 	.short	(.L_190 - .L_189)
.L_189:
        /*001c*/ 	.word	0x00000000
        /*0020*/ 	.short	0x0008
        /*0022*/ 	.short	0x0040
        /*0024*/ 	.byte	0x00, 0xf0, 0x21, 0x00


	//----- nvinfo : EIATTR_KPARAM_INFO
	.align		4
.L_190:
        /*0028*/ 	.byte	0x04, 0x17
        /*002a*/ 	.short	(.L_192 - .L_191)
.L_191:
        /*002c*/ 	.word	0x00000000
        /*0030*/ 	.short	0x0007
        /*0032*/ 	.short	0x0038
        /*0034*/ 	.byte	0x00, 0xf5, 0x21, 0x00


	//----- nvinfo : EIATTR_KPARAM_INFO
	.align		4
.L_192:
        /*0038*/ 	.byte	0x04, 0x17
        /*003a*/ 	.short	(.L_194 - .L_193)
.L_193:
        /*003c*/ 	.word	0x00000000
        /*0040*/ 	.short	0x0006
        /*0042*/ 	.short	0x0030
        /*0044*/ 	.byte	0x00, 0xf0, 0x05, 0x00


	//----- nvinfo : EIATTR_KPARAM_INFO
	.align		4
.L_194:
        /*0048*/ 	.byte	0x04, 0x17
        /*004a*/ 	.short	(.L_196 - .L_195)
.L_195:
        /*004c*/ 	.word	0x00000000
        /*0050*/ 	.short	0x0005
        /*0052*/ 	.short	0x0028
        /*0054*/ 	.byte	0x00, 0xf5, 0x21, 0x00


	//----- nvinfo : EIATTR_KPARAM_INFO
	.align		4
.L_196:
        /*0058*/ 	.byte	0x04, 0x17
        /*005a*/ 	.short	(.L_198 - .L_197)
.L_197:
        /*005c*/ 	.word	0x00000000
        /*0060*/ 	.short	0x0004
        /*0062*/ 	.short	0x0020
        /*0064*/ 	.byte	0x00, 0xf5, 0x21, 0x00


	//----- nvinfo : EIATTR_KPARAM_INFO
	.align		4
.L_198:
        /*0068*/ 	.byte	0x04, 0x17
        /*006a*/ 	.short	(.L_200 - .L_199)
.L_199:
        /*006c*/ 	.word	0x00000000
        /*0070*/ 	.short	0x0003
        /*0072*/ 	.short	0x0018
        /*0074*/ 	.byte	0x00, 0xf0, 0x21, 0x00


	//----- nvinfo : EIATTR_KPARAM_INFO
	.align		4
.L_200:
        /*0078*/ 	.byte	0x04, 0x17
        /*007a*/ 	.short	(.L_202 - .L_201)
.L_201:
        /*007c*/ 	.word	0x00000000
        /*0080*/ 	.short	0x0002
        /*0082*/ 	.short	0x0010
        /*0084*/ 	.byte	0x00, 0xf5, 0x21, 0x00


	//----- nvinfo : EIATTR_KPARAM_INFO
	.align		4
.L_202:
        /*0088*/ 	.byte	0x04, 0x17
        /*008a*/ 	.short	(.L_204 - .L_203)
.L_203:
        /*008c*/ 	.word	0x00000000
        /*0090*/ 	.short	0x0001
        /*0092*/ 	.short	0x0008
        /*0094*/ 	.byte	0x00, 0xf0, 0x21, 0x00


	//----- nvinfo : EIATTR_KPARAM_INFO
	.align		4
.L_204:
        /*0098*/ 	.byte	0x04, 0x17
        /*009a*/ 	.short	(.L_206 - .L_205)
.L_205:
        /*009c*/ 	.word	0x00000000
        /*00a0*/ 	.short	0x0000
        /*00a2*/ 	.short	0x0000
        /*00a4*/ 	.byte	0x00, 0xf0, 0x05, 0x00


	//----- nvinfo : EIATTR_SPARSE_MMA_MASK
	.align		4
.L_206:
        /*00a8*/ 	.byte	0x03, 0x50
        /*00aa*/ 	.short	0x0000


	//----- nvinfo : EIATTR_MAXREG_COUNT
	.align		4
        /*00ac*/ 	.byte	0x03, 0x1b
        /*00ae*/ 	.short	0x00ff


	//----- nvinfo : EIATTR_NUM_BARRIERS
	.align		4
        /*00b0*/ 	.byte	0x02, 0x4c
        /*00b2*/ 	.byte	0x01
	.zero		1


	//----- nvinfo : EIATTR_MERCURY_ISA_VERSION
	.align		4
        /*00b4*/ 	.byte	0x03, 0x5f
        /*00b6*/ 	.short	0x0101


	//----- nvinfo : EIATTR_COOP_GROUP_MASK_REGIDS
	.align		4
        /*00b8*/ 	.byte	0x04, 0x29
        /*00ba*/ 	.short	(.L_208 - .L_207)


	//   ....[0]....
.L_207:
        /*00bc*/ 	.word	0xffffffff


	//   ....[1]....
        /*00c0*/ 	.word	0xffffffff


	//   ....[2]....
        /*00c4*/ 	.word	0xffffffff


	//   ....[3]....
        /*00c8*/ 	.word	0xffffffff


	//----- nvinfo : EIATTR_COOP_GROUP_INSTR_OFFSETS
	.align		4
.L_208:
        /*00cc*/ 	.byte	0x04, 0x28
        /*00ce*/ 	.short	(.L_210 - .L_209)


	//   ....[0]....
.L_209:
        /*00d0*/ 	.word	0x00001550


	//   ....[1]....
        /*00d4*/ 	.word	0x000018f0


	//   ....[2]....
        /*00d8*/ 	.word	0x00003470


	//   ....[3]....
        /*00dc*/ 	.word	0x00003990


	//----- nvinfo : EIATTR_VRC_CTA_INIT_COUNT
	.align		4
.L_210:
        /*00e0*/ 	.byte	0x02, 0x4a
	.zero		1
	.zero		1


	//----- nvinfo : EIATTR_EXIT_INSTR_OFFSETS
	.align		4
        /*00e4*/ 	.byte	0x04, 0x1c
        /*00e6*/ 	.short	(.L_212 - .L_211)


	//   ....[0]....
.L_211:
        /*00e8*/ 	.word	0x000016f0


	//   ....[1]....
        /*00ec*/ 	.word	0x00001ae0


	//   ....[2]....
        /*00f0*/ 	.word	0x00003760


	//   ....[3]....
        /*00f4*/ 	.word	0x00003780


	//   ....[4]....
        /*00f8*/ 	.word	0x00003ca0


	//   ....[5]....
        /*00fc*/ 	.word	0x00003cc0


	//----- nvinfo : EIATTR_MAX_THREADS
	.align		4
.L_212:
        /*0100*/ 	.byte	0x04, 0x05
        /*0102*/ 	.short	(.L_214 - .L_213)
.L_213:
        /*0104*/ 	.word	0x00000100
        /*0108*/ 	.word	0x00000001
        /*010c*/ 	.word	0x00000001


	//----- nvinfo : EIATTR_CRS_STACK_SIZE
	.align		4
.L_214:
        /*0110*/ 	.byte	0x04, 0x1e
        /*0112*/ 	.short	(.L_216 - .L_215)
.L_215:
        /*0114*/ 	.word	0x00000000


	//----- nvinfo : EIATTR_CBANK_PARAM_SIZE
	.align		4
.L_216:
        /*0118*/ 	.byte	0x03, 0x19
        /*011a*/ 	.short	0x0050


	//----- nvinfo : EIATTR_PARAM_CBANK
	.align		4
        /*011c*/ 	.byte	0x04, 0x0a
        /*011e*/ 	.short	(.L_218 - .L_217)
	.align		4
.L_217:
        /*0120*/ 	.word	index@(.nv.constant0._ZN3cub18CUB_300001_SM_10006detail10merge_sort26DeviceMergeSortMergeKernelINS2_10policy_hubIN6thrust24THRUST_300001_SM_1000_NS6detail15normal_iteratorINS6_10device_ptrI12BisectionKeyEEEEE9Policy600ESC_PNS0_8NullTypeESC_SG_m19BisectionKeyCompareSA_SF_EEvbT2_T3_T4_PT6_PT7_T5_PSK_SK_NS1_7vsmem_tE)
        /*0124*/ 	.short	0x0380
        /*0126*/ 	.short	0x0050


	//----- nvinfo : EIATTR_SW_WAR
	.align		4
.L_218:
        /*0128*/ 	.byte	0x04, 0x36
        /*012a*/ 	.short	(.L_220 - .L_219)
.L_219:
        /*012c*/ 	.word	0x00000008
.L_220:


//--------------------- .nv.info._ZN3cub18CUB_300001_SM_10006detail10merge_sort30DeviceMergeSortPartitionKernelIN6thrust24THRUST_300001_SM_1000_NS6detail15normal_iteratorINS5_10device_ptrI12BisectionKeyEEEEm19BisectionKeyCompareS9_EEvbT_PT2_T0_SG_PSG_T1_SG_i --------------------------
	.section	.nv.info._ZN3cub18CUB_300001_SM_10006detail10merge_sort30DeviceMergeSortPartitionKernelIN6thrust24THRUST_300001_SM_1000_NS6detail15normal_iteratorINS5_10device_ptrI12BisectionKeyEEEEm19BisectionKeyCompareS9_EEvbT_PT2_T0_SG_PSG_T1_SG_i,"",@"SHT_CUDA_INFO"
	.sectionflags	@""
	.align	4


	//----- nvinfo : EIATTR_CUDA_API_VERSION
	.align		4
        /*0000*/ 	.byte	0x04, 0x37
        /*0002*/ 	.short	(.L_222 - .L_221)
.L_221:
        /*0004*/ 	.word	0x00000082


	//----- nvinfo : EIATTR_KPARAM_INFO
	.align		4
.L_222:
        /*0008*/ 	.byte	0x04, 0x17
        /*000a*/ 	.short	(.L_224 - .L_223)
.L_223:
        /*000c*/ 	.word	0x00000000
        /*0010*/ 	.short	0x0008
        /*0012*/ 	.short	0x0040
        /*0014*/ 	.byte	0x00, 0xf0, 0x11, 0x00


	//----- nvinfo : EIATTR_KPARAM_INFO
	.align		4
.L_224:
        /*0018*/ 	.byte	0x04, 0x17
        /*001a*/ 	.short	(.L_226 - .L_225)
.L_225:
        /*001c*/ 	.word	0x00000000
        /*0020*/ 	.short	0x0007
        /*0022*/ 	.short	0x0038
        /*0024*/ 	.byte	0x00, 0xf0, 0x21, 0x00


	//----- nvinfo : EIATTR_KPARAM_INFO
	.align		4
.L_226:
        /*0028*/ 	.byte	0x04, 0x17
        /*002a*/ 	.short	(.L_228 - .L_227)
.L_227:
        /*002c*/ 	.word	0x00000000
        /*0030*/ 	.short	0x0006
        /*0032*/ 	.short	0x0030
        /*0034*/ 	.byte	0x00, 0xf0, 0x05, 0x00


	//----- nvinfo : EIATTR_KPARAM_INFO
	.align		4
.L_228:
        /*0038*/ 	.byte	0x04, 0x17
        /*003a*/ 	.short	(.L_230 - .L_229)
.L_229:
        /*003c*/ 	.word	0x00000000
        /*0040*/ 	.short	0x0005
        /*0042*/ 	.short	0x0028
        /*0044*/ 	.byte	0x00, 0xf5, 0x21, 0x00


	//----- nvinfo : EIATTR_KPARAM_INFO
	.align		4
.L_230:
        /*0048*/ 	.byte	0x04, 0x17
        /*004a*/ 	.short	(.L_232 - .L_231)
.L_231:
        /*004c*/ 	.word	0x00000000
        /*0050*/ 	.short	0x0004
        /*0052*/ 	.short	0x0020
        /*0054*/ 	.byte	0x00, 0xf0, 0x21, 0x00


	//----- nvinfo : EIATTR_KPARAM_INFO
	.align		4
.L_232:
        /*0058*/ 	.byte	0x04, 0x17
        /*005a*/ 	.short	(.L_234 - .L_233)
.L_233:
        /*005c*/ 	.word	0x00000000
        /*0060*/ 	.short	0x0003
        /*0062*/ 	.short	0x0018
        /*0064*/ 	.byte	0x00, 0xf0, 0x21, 0x00


	//----- nvinfo : EIATTR_KPARAM_INFO
	.align		4
.L_234:
        /*0068*/ 	.byte	0x04, 0x17
        /*006a*/ 	.short	(.L_236 - .L_235)
.L_235:
        /*006c*/ 	.word	0x00000000
        /*0070*/ 	.short	0x0002
        /*0072*/ 	.short	0x0010
        /*0074*/ 	.byte	0x00, 0xf5, 0x21, 0x00


	//----- nvinfo : EIATTR_KPARAM_INFO
	.align		4
.L_236:
        /*0078*/ 	.byte	0x04, 0x17
        /*007a*/ 	.short	(.L_238 - .L_237)
.L_237:
        /*007c*/ 	.word	0x00000000
        /*0080*/ 	.short	0x0001
        /*0082*/ 	.short	0x0008
        /*0084*/ 	.byte	0x00, 0xf0, 0x21, 0x00


	//----- nvinfo : EIATTR_KPARAM_INFO
	.align		4
.L_238:
        /*0088*/ 	.byte	0x04, 0x17
        /*008a*/ 	.short	(.L_240 - .L_239)
.L_239:
        /*008c*/ 	.word	0x00000000
        /*0090*/ 	.short	0x0000
        /*0092*/ 	.short	0x0000
        /*0094*/ 	.byte	0x00, 0xf0, 0x05, 0x00


	//----- nvinfo : EIATTR_SPARSE_MMA_MASK
	.align		4
.L_240:
        /*0098*/ 	.byte	0x03, 0x50
        /*009a*/ 	.short	0x0000


	//----- nvinfo : EIATTR_MAXREG_COUNT
	.align		4
        /*009c*/ 	.byte	0x03, 0x1b
        /*009e*/ 	.short	0x00ff


	//----- nvinfo : EIATTR_MERCURY_ISA_VERSION
	.align		4
        /*00a0*/ 	.byte	0x03, 0x5f
        /*00a2*/ 	.short	0x0101


	//----- nvinfo : EIATTR_VRC_CTA_INIT_COUNT
	.align		4
        /*00a4*/ 	.byte	0x02, 0x4a
	.zero		1
	.zero		1


	//----- nvinfo : EIATTR_EXIT_INSTR_OFFSETS
	.align		4
        /*00a8*/ 	.byte	0x04, 0x1c
        /*00aa*/ 	.short	(.L_242 - .L_241)


	//   ....[0]....
.L_241:
        /*00ac*/ 	.word	0x00000080


	//   ....[1]....
        /*00b0*/ 	.word	0x000003d0


	//   ....[2]....
        /*00b4*/ 	.word	0x00000b70


	//----- nvinfo : EIATTR_CRS_STACK_SIZE
	.align		4
.L_242:
        /*00b8*/ 	.byte	0x04, 0x1e
        /*00ba*/ 	.short	(.L_244 - .L_243)
.L_243:
        /*00bc*/ 	.word	0x00000000


	//----- nvinfo : EIATTR_CBANK_PARAM_SIZE
	.align		4
.L_244:
        /*00c0*/ 	.byte	0x03, 0x19
        /*00c2*/ 	.short	0x0044


	//----- nvinfo : EIATTR_PARAM_CBANK
	.align		4
        /*00c4*/ 	.byte	0x04, 0x0a
        /*00c6*/ 	.short	(.L_246 - .L_245)
	.align		4
.L_245:
        /*00c8*/ 	.word	index@(.nv.constant0._ZN3cub18CUB_300001_SM_10006detail10merge_sort30DeviceMergeSortPartitionKernelIN6thrust24THRUST_300001_SM_1000_NS6detail15normal_iteratorINS5_10device_ptrI12BisectionKeyEEEEm19BisectionKeyCompareS9_EEvbT_PT2_T0_SG_PSG_T1_SG_i)
        /*00cc*/ 	.short	0x0380
        /*00ce*/ 	.short	0x0044


	//----- nvinfo : EIATTR_SW_WAR
	.align		4
.L_246:
        /*00d0*/ 	.byte	0x04, 0x36
        /*00d2*/ 	.short	(.L_248 - .L_247)
.L_247:
        /*00d4*/ 	.word	0x00000008
.L_248:


//--------------------- .nv.info._ZN3cub18CUB_300001_SM_10006detail10merge_sort30DeviceMergeSortBlockSortKernelINS2_10policy_hubIN6thrust24THRUST_300001_SM_1000_NS6detail15normal_iteratorINS6_10device_ptrI12BisectionKeyEEEEE9Policy600ESC_PNS0_8NullTypeESC_SG_m19BisectionKeyCompareSA_SF_EEvbT0_T1_T2_T3_T4_PT6_PT7_T5_NS1_7vsmem_tE --------------------------
	.section	.nv.info._ZN3cub18CUB_300001_SM_10006detail10merge_sort30DeviceMergeSortBlockSortKernelINS2_10policy_hubIN6thrust24THRUST_300001_SM_1000_NS6detail15normal_iteratorINS6_10device_ptrI12BisectionKeyEEEEE9Policy600ESC_PNS0_8NullTypeESC_SG_m19BisectionKeyCompareSA_SF_EEvbT0_T1_T2_T3_T4_PT6_PT7_T5_NS1_7vsmem_tE,"",@"SHT_CUDA_INFO"
	.sectionflags	@""
	.align	4


	//----- nvinfo : EIATTR_CUDA_API_VERSION
	.align		4
        /*0000*/ 	.byte	0x04, 0x37
        /*0002*/ 	.short	(.L_250 - .L_249)
.L_249:
        /*0004*/ 	.word	0x00000082


	//----- nvinfo : EIATTR_KPARAM_INFO
	.align		4
.L_250:
        /*0008*/ 	.byte	0x04, 0x17
        /*000a*/ 	.short	(.L_252 - .L_251)
.L_251:
        /*000c*/ 	.word	0x00000000
        /*0010*/ 	.short	0x0009
        /*0012*/ 	.short	0x0048
        /*0014*/ 	.byte	0x00, 0xf0, 0x21, 0x00


	//----- nvinfo : EIATTR_KPARAM_INFO
	.align		4
.L_252:
        /*0018*/ 	.byte	0x04, 0x17
        /*001a*/ 	.short	(.L_254 - .L_253)
.L_253:
        /*001c*/ 	.word	0x00000000
        /*0020*/ 	.short	0x0008
        /*0022*/ 	.short	0x0040
        /*0024*/ 	.byte	0x00, 0xf0, 0x05, 0x00


	//----- nvinfo : EIATTR_KPARAM_INFO
	.align		4
.L_254:
        /*0028*/ 	.byte	0x04, 0x17
        /*002a*/ 	.short	(.L_256 - .L_255)
.L_255:
        /*002c*/ 	.word	0x00000000
        /*0030*/ 	.short	0x0007
        /*0032*/ 	.short	0x0038
        /*0034*/ 	.byte	0x00, 0xf5, 0x21, 0x00


	//----- nvinfo : EIATTR_KPARAM_INFO
	.align		4
.L_256:
        /*0038*/ 	.byte	0x04, 0x17
        /*003a*/ 	.short	(.L_258 - .L_257)
.L_257:
        /*003c*/ 	.word	0x00000000
        /*0040*/ 	.short	0x0006
        /*0042*/ 	.short	0x0030
        /*0044*/ 	.byte	0x00, 0xf5, 0x21, 0x00


	//----- nvinfo : EIATTR_KPARAM_INFO
	.align		4
.L_258:
        /*0048*/ 	.byte	0x04, 0x17
        /*004a*/ 	.short	(.L_260 - .L_259)
.L_259:
        /*004c*/ 	.word	0x00000000
        /*0050*/ 	.short	0x0005
        /*0052*/ 	.short	0x0028
        /*0054*/ 	.byte	0x00, 0xf0, 0x21, 0x00


	//----- nvinfo : EIATTR_KPARAM_INFO
	.align		4
.L_260:
        /*0058*/ 	.byte	0x04, 0x17
        /*005a*/ 	.short	(.L_262 - .L_261)
.L_261:
        /*005c*/ 	.word	0x00000000
        /*0060*/ 	.short	0x0004
        /*0062*/ 	.short	0x0020
        /*0064*/ 	.byte	0x00, 0xf5, 0x21, 0x00


	//----- nvinfo : EIATTR_KPARAM_INFO
	.align		4
.L_262:
        /*0068*/ 	.byte	0x04, 0x17
        /*006a*/ 	.short	(.L_264 - .L_263)
.L_263:
        /*006c*/ 	.word	0x00000000
        /*0070*/ 	.short	0x0003
        /*0072*/ 	.short	0x0018
        /*0074*/ 	.byte	0x00, 0xf0, 0x21, 0x00


	//----- nvinfo : EIATTR_KPARAM_INFO
	.align		4
.L_264:
        /*0078*/ 	.byte	0x04, 0x17
        /*007a*/ 	.short	(.L_266 - .L_265)
.L_265:
        /*007c*/ 	.word	0x00000000
        /*0080*/ 	.short	0x0002
        /*0082*/ 	.short	0x0010
        /*0084*/ 	.byte	0x00, 0xf5, 0x21, 0x00


	//----- nvinfo : EIATTR_KPARAM_INFO
	.align		4
.L_266:
        /*0088*/ 	.byte	0x04, 0x17
        /*008a*/ 	.short	(.L_268 - .L_267)
.L_267:
        /*008c*/ 	.word	0x00000000
        /*0090*/ 	.short	0x0001
        /*0092*/ 	.short	0x0008
        /*0094*/ 	.byte	0x00, 0xf0, 0x21, 0x00


	//----- nvinfo : EIATTR_KPARAM_INFO
	.align		4
.L_268:
        /*0098*/ 	.byte	0x04, 0x17
        /*009a*/ 	.short	(.L_270 - .L_269)
.L_269:
        /*009c*/ 	.word	0x00000000
        /*00a0*/ 	.short	0x0000
        /*00a2*/ 	.short	0x0000
        /*00a4*/ 	.byte	0x00, 0xf0, 0x05, 0x00


	//----- nvinfo : EIATTR_SPARSE_MMA_MASK
	.align		4
.L_270:
        /*00a8*/ 	.byte	0x03, 0x50
        /*00aa*/ 	.short	0x0000


	//----- nvinfo : EIATTR_MAXREG_COUNT
	.align		4
        /*00ac*/ 	.byte	0x03, 0x1b
        /*00ae*/ 	.short	0x00ff


	//----- nvinfo : EIATTR_NUM_BARRIERS
	.align		4
        /*00b0*/ 	.byte	0x02, 0x4c
        /*00b2*/ 	.byte	0x01
	.zero		1


	//----- nvinfo : EIATTR_MERCURY_ISA_VERSION
	.align		4
        /*00b4*/ 	.byte	0x03, 0x5f
        /*00b6*/ 	.short	0x0101


	//----- nvinfo : EIATTR_COOP_GROUP_MASK_REGIDS
	.align		4
        /*00b8*/ 	.byte	0x04, 0x29
        /*00ba*/ 	.short	(.L_272 - .L_271)


	//   ....[0]....
.L_271:
        /*00bc*/ 	.word	0xffffffff


	//   ....[1]....
        /*00c0*/ 	.word	0xffffffff


	//   ....[2]....
        /*00c4*/ 	.word	0xffffffff


	//   ....[3]....
        /*00c8*/ 	.word	0xffffffff


	//   ....[4]....
        /*00cc*/ 	.word	0xffffffff


	//   ....[5]....
        /*00d0*/ 	.word	0xffffffff


	//----- nvinfo : EIATTR_COOP_GROUP_INSTR_OFFSETS
	.align		4
.L_272:
        /*00d4*/ 	.byte	0x04, 0x28
        /*00d6*/ 	.short	(.L_274 - .L_273)


	//   ....[0]....
.L_273:
        /*00d8*/ 	.word	0x00000530


	//   ....[1]....
        /*00dc*/ 	.word	0x00001a10


	//   ....[2]....
        /*00e0*/ 	.word	0x00001c30


	//   ....[3]....
        /*00e4*/ 	.word	0x00002450


	//   ....[4]....
        /*00e8*/ 	.word	0x00003ce0


	//   ....[5]....
        /*00ec*/ 	.word	0x00004090


	//----- nvinfo : EIATTR_VRC_CTA_INIT_COUNT
	.align		4
.L_274:
        /*00f0*/ 	.byte	0x02, 0x4a
	.zero		1
	.zero		1


	//----- nvinfo : EIATTR_EXIT_INSTR_OFFSETS
	.align		4
        /*00f4*/ 	.byte	0x04, 0x1c
        /*00f6*/ 	.short	(.L_276 - .L_275)


	//   ....[0]....
.L_275:
        /*00f8*/ 	.word	0x00001b90


	//   ....[1]....
        /*00fc*/ 	.word	0x00001d60


	//   ....[2]....
        /*0100*/ 	.word	0x00003fb0


	//   ....[3]....
        /*0104*/ 	.word	0x00003fd0


	//   ....[4]....
        /*0108*/ 	.word	0x00004330


	//   ....[5]....
        /*010c*/ 	.word	0x00004350


	//----- nvinfo : EIATTR_MAX_THREADS
	.align		4
.L_276:
        /*0110*/ 	.byte	0x04, 0x05
        /*0112*/ 	.short	(.L_278 - .L_277)
.L_277:
        /*0114*/ 	.word	0x00000100
        /*0118*/ 	.word	0x00000001
        /*011c*/ 	.word	0x00000001


	//----- nvinfo : EIATTR_CRS_STACK_SIZE
	.align		4
.L_278:
        /*0120*/ 	.byte	0x04, 0x1e
        /*0122*/ 	.short	(.L_280 - .L_279)
.L_279:
        /*0124*/ 	.word	0x00000000


	//----- nvinfo : EIATTR_CBANK_PARAM_SIZE
	.align		4
.L_280:
        /*0128*/ 	.byte	0x03, 0x19
        /*012a*/ 	.short	0x0050


	//----- nvinfo : EIATTR_PARAM_CBANK
	.align		4
        /*012c*/ 	.byte	0x04, 0x0a
        /*012e*/ 	.short	(.L_282 - .L_281)
	.align		4
.L_281:
        /*0130*/ 	.word	index@(.nv.constant0._ZN3cub18CUB_300001_SM_10006detail10merge_sort30DeviceMergeSortBlockSortKernelINS2_10policy_hubIN6thrust24THRUST_300001_SM_1000_NS6detail15normal_iteratorINS6_10device_ptrI12BisectionKeyEEEEE9Policy600ESC_PNS0_8NullTypeESC_SG_m19BisectionKeyCompareSA_SF_EEvbT0_T1_T2_T3_T4_PT6_PT7_T5_NS1_7vsmem_tE)
        /*0134*/ 	.short	0x0380
        /*0136*/ 	.short	0x0050


	//----- nvinfo : EIATTR_SW_WAR
	.align		4
.L_282:
        /*0138*/ 	.byte	0x04, 0x36
        /*013a*/ 	.short	(.L_284 - .L_283)
.L_283:
        /*013c*/ 	.word	0x00000008
.L_284:


//--------------------- .nv.info._ZN3cub18CUB_300001_SM_10006detail10merge_sort26DeviceMergeSortMergeKernelINS2_10policy_hubIN6thrust24THRUST_300001_SM_1000_NS6detail15normal_iteratorINS6_10device_ptrI12BisectionKeyEEEEE9Policy600ESC_PNS0_8NullTypeESC_SG_j19BisectionKeyCompareSA_SF_EEvbT2_T3_T4_PT6_PT7_T5_PSK_SK_NS1_7vsmem_tE --------------------------
	.section	.nv.info._ZN3cub18CUB_300001_SM_10006detail10merge_sort26DeviceMergeSortMergeKernelINS2_10policy_hubIN6thrust24THRUST_300001_SM_1000_NS6detail15normal_iteratorINS6_10device_ptrI12BisectionKeyEEEEE9Policy600ESC_PNS0_8NullTypeESC_SG_j19BisectionKeyCompareSA_SF_EEvbT2_T3_T4_PT6_PT7_T5_PSK_SK_NS1_7vsmem_tE,"",@"SHT_CUDA_INFO"
	.sectionflags	@""
	.align	4


	//----- nvinfo : EIATTR_CUDA_API_VERSION
	.align		4
        /*0000*/ 	.byte	0x04, 0x37
        /*0002*/ 	.short	(.L_286 - .L_285)
.L_285:
        /*0004*/ 	.word	0x00000082


	//----- nvinfo : EIATTR_KPARAM_INFO
	.align		4
.L_286:
        /*0008*/ 	.byte	0x04, 0x17
        /*000a*/ 	.short	(.L_288 - .L_287)
.L_287:
        /*000c*/ 	.word	0x00000000
        /*0010*/ 	.short	0x0009
        /*0012*/ 	.short	0x0048
        /*0014*/ 	.byte	0x00, 0xf0, 0x21, 0x00


	//----- nvinfo : EIATTR_KPARAM_INFO
	.align		4
.L_288:
        /*0018*/ 	.byte	0x04, 0x17
        /*001a*/ 	.short	(.L_290 - .L_289)
.L_289:
        /*001c*/ 	.word	0x00000000
        /*0020*/ 	.short	0x0008
        /*0022*/ 	.short	0x0040
        /*0024*/ 	.byte	0x00, 0xf0, 0x11, 0x00


	//----- nvinfo : EIATTR_KPARAM_INFO
	.align		4
.L_290:
        /*0028*/ 	.byte	0x04, 0x17
        /*002a*/ 	.short	(.L_292 - .L_291)
.L_291:
        /*002c*/ 	.word	0x00000000
        /*0030*/ 	.short	0x0007
        /*0032*/ 	.short	0x0038
        /*0034*/ 	.byte	0x00, 0xf5, 0x21, 0x00


	//----- nvinfo : EIATTR_KPARAM_INFO
	.align		4
.L_292:
        /*0038*/ 	.byte	0x04, 0x17
        /*003a*/ 	.short	(.L_294 - .L_293)
.L_293:
        /*003c*/ 	.word	0x00000000
        /*0040*/ 	.short	0x0006
        /*0042*/ 	.short	0x0030
        /*0044*/ 	.byte	0x00, 0xf0, 0x05, 0x00


	//----- nvinfo : EIATTR_KPARAM_INFO
	.align		4
.L_294:
        /*0048*/ 	.byte	0x04, 0x17
        /*004a*/ 	.short	(.L_296 - .L_295)
.L_295:
        /*004c*/ 	.word	0x00000000
        /*0050*/ 	.short	0x0005
        /*0052*/ 	.short	0x0028
        /*0054*/ 	.byte	0x00, 0xf5, 0x21, 0x00


	//----- nvinfo : EIATTR_KPARAM_INFO
	.align		4
.L_296:
        /*0058*/ 	.byte	0x04, 0x17
        /*005a*/ 	.short	(.L_298 - .L_297)
.L_297:
        /*005c*/ 	.word	0x00000000
        /*0060*/ 	.short	0x0004
        /*0062*/ 	.short	0x0020
        /*0064*/ 	.byte	0x00, 0xf5, 0x21, 0x00


	//----- nvinfo : EIATTR_KPARAM_INFO
	.align		4
.L_298:
        /*0068*/ 	.byte	0x04, 0x17
        /*006a*/ 	.short	(.L_300 - .L_299)
.L_299:
        /*006c*/ 	.word	0x00000000
        /*0070*/ 	.short	0x0003
        /*0072*/ 	.short	0x0018
        /*0074*/ 	.byte	0x00, 0xf0, 0x11, 0x00


	//----- nvinfo : EIATTR_KPARAM_INFO
	.align		4
.L_300:
        /*0078*/ 	.byte	0x04, 0x17
        /*007a*/ 	.short	(.L_302 - .L_301)
.L_301:
        /*007c*/ 	.word	0x00000000
        /*0080*/ 	.short	0x0002
        /*0082*/ 	.short	0x0010
        /*0084*/ 	.byte	0x00, 0xf5, 0x21, 0x00


	//----- nvinfo : EIATTR_KPARAM_INFO
	.align		4
.L_302:
        /*0088*/ 	.byte	0x04, 0x17
        /*008a*/ 	.short	(.L_304 - .L_303)
.L_303:
        /*008c*/ 	.word	0x00000000
        /*0090*/ 	.short	0x0001
        /*0092*/ 	.short	0x0008
        /*0094*/ 	.byte	0x00, 0xf0, 0x21, 0x00


	//----- nvinfo : EIATTR_KPARAM_INFO
	.align		4
.L_304:
        /*0098*/ 	.byte	0x04, 0x17
        /*009a*/ 	.short	(.L_306 - .L_305)
.L_305:
        /*009c*/ 	.word	0x00000000
        /*00a0*/ 	.short	0x0000
        /*00a2*/ 	.short	0x0000
        /*00a4*/ 	.byte	0x00, 0xf0, 0x05, 0x00


	//----- nvinfo : EIATTR_SPARSE_MMA_MASK
	.align		4
.L_306:
        /*00a8*/ 	.byte	0x03, 0x50
        /*00aa*/ 	.short	0x0000


	//----- nvinfo : EIATTR_MAXREG_COUNT
	.align		4
        /*00ac*/ 	.byte	0x03, 0x1b
        /*00ae*/ 	.short	0x00ff


	//----- nvinfo : EIATTR_NUM_BARRIERS
	.align		4
        /*00b0*/ 	.byte	0x02, 0x4c
        /*00b2*/ 	.byte	0x01
	.zero		1


	//----- nvinfo : EIATTR_MERCURY_ISA_VERSION
	.align		4
        /*00b4*/ 	.byte	0x03, 0x5f
        /*00b6*/ 	.short	0x0101


	//----- nvinfo : EIATTR_COOP_GROUP_MASK_REGIDS
	.align		4
        /*00b8*/ 	.byte	0x04, 0x29
        /*00ba*/ 	.short	(.L_308 - .L_307)


	//   ....[0]....
.L_307:
        /*00bc*/ 	.word	0xffffffff


	//   ....[1]....
        /*00c0*/ 	.word	0xffffffff


	//   ....[2]....
        /*00c4*/ 	.word	0xffffffff


	//   ....[3]....
        /*00c8*/ 	.word	0xffffffff


	//----- nvinfo : EIATTR_COOP_GROUP_INSTR_OFFSETS
	.align		4
.L_308:
        /*00cc*/ 	.byte	0x04, 0x28
        /*00ce*/ 	.short	(.L_310 - .L_309)


	//   ....[0]....
.L_309:
        /*00d0*/ 	.word	0x000013f0


	//   ....[1]....
        /*00d4*/ 	.word	0x00001760


	//   ....[2]....
        /*00d8*/ 	.word	0x000030f0


	//   ....[3]....
        /*00dc*/ 	.word	0x00003620


	//----- nvinfo : EIATTR_VRC_CTA_INIT_COUNT
	.align		4
.L_310:
        /*00e0*/ 	.byte	0x02, 0x4a
	.zero		1
	.zero		1


	//----- nvinfo : EIATTR_EXIT_INSTR_OFFSETS
	.align		4
        /*00e4*/ 	.byte	0x04, 0x1c
        /*00e6*/ 	.short	(.L_312 - .L_311)


	//   ....[0]....
.L_311:
        /*00e8*/ 	.word	0x00001540


	//   ....[1]....
        /*00ec*/ 	.word	0x00001920


	//   ....[2]....
        /*00f0*/ 	.word	0x000033e0


	//   ....[3]....
        /*00f4*/ 	.word	0x00003400


	//   ....[4]....
        /*00f8*/ 	.word	0x00003910


	//   ....[5]....
        /*00fc*/ 	.word	0x00003930


	//----- nvinfo : EIATTR_MAX_THREADS
	.align		4
.L_312:
        /*0100*/ 	.byte	0x04, 0x05
        /*0102*/ 	.short	(.L_314 - .L_313)
.L_313:
        /*0104*/ 	.word	0x00000100
        /*0108*/ 	.word	0x00000001
        /*010c*/ 	.word	0x00000001


	//----- nvinfo : EIATTR_CRS_STACK_SIZE
	.align		4
.L_314:
        /*0110*/ 	.byte	0x04, 0x1e
        /*0112*/ 	.short	(.L_316 - .L_315)
.L_315:
        /*0114*/ 	.word	0x00000000


	//----- nvinfo : EIATTR_CBANK_PARAM_SIZE
	.align		4
.L_316:
        /*0118*/ 	.byte	0x03, 0x19
        /*011a*/ 	.short	0x0050


	//----- nvinfo : EIATTR_PARAM_CBANK
	.align		4
        /*011c*/ 	.byte	0x04, 0x0a
        /*011e*/ 	.short	(.L_318 - .L_317)
	.align		4
.L_317:
        /*0120*/ 	.word	index@(.nv.constant0._ZN3cub18CUB_300001_SM_10006detail10merge_sort26DeviceMergeSortMergeKernelINS2_10policy_hubIN6thrust24THRUST_300001_SM_1000_NS6detail15normal_iteratorINS6_10device_ptrI12BisectionKeyEEEEE9Policy600ESC_PNS0_8NullTypeESC_SG_j19BisectionKeyCompareSA_SF_EEvbT2_T3_T4_PT6_PT7_T5_PSK_SK_NS1_7vsmem_tE)
        /*0124*/ 	.short	0x0380
        /*0126*/ 	.short	0x0050


	//----- nvinfo : EIATTR_SW_WAR
	.align		4
.L_318:
        /*0128*/ 	.byte	0x04, 0x36
        /*012a*/ 	.short	(.L_320 - .L_319)
.L_319:
        /*012c*/ 	.word	0x00000008
.L_320:


//--------------------- .nv.info._ZN3cub18CUB_300001_SM_10006detail10merge_sort30DeviceMergeSortPartitionKernelIN6thrust24THRUST_300001_SM_1000_NS6detail15normal_iteratorINS5_10device_ptrI12BisectionKeyEEEEj19BisectionKeyCompareS9_EEvbT_PT2_T0_SG_PSG_T1_SG_i --------------------------
	.section	.nv.info._ZN3cub18CUB_300001_SM_10006detail10merge_sort30DeviceMergeSortPartitionKernelIN6thrust24THRUST_300001_SM_1000_NS6detail15normal_iteratorINS5_10device_ptrI12BisectionKeyEEEEj19BisectionKeyCompareS9_EEvbT_PT2_T0_SG_PSG_T1_SG_i,"",@"SHT_CUDA_INFO"
	.sectionflags	@""
	.align	4


	//----- nvinfo : EIATTR_CUDA_API_VERSION
	.align		4
        /*0000*/ 	.byte	0x04, 0x37
        /*0002*/ 	.short	(.L_322 - .L_321)
.L_321:
        /*0004*/ 	.word	0x00000082


	//----- nvinfo : EIATTR_KPARAM_INFO
	.align		4
.L_322:
        /*0008*/ 	.byte	0x04, 0x17
        /*000a*/ 	.short	(.L_324 - .L_323)
.L_323:
        /*000c*/ 	.word	0x00000000
        /*0010*/ 	.short	0x0008
        /*0012*/ 	.short	0x0030
        /*0014*/ 	.byte	0x00, 0xf0, 0x11, 0x00


	//----- nvinfo : EIATTR_KPARAM_INFO
	.align		4
.L_324:
        /*0018*/ 	.byte	0x04, 0x17
        /*001a*/ 	.short	(.L_326 - .L_325)
.L_325:
        /*001c*/ 	.word	0x00000000
        /*0020*/ 	.short	0x0007
        /*0022*/ 	.short	0x002c
        /*0024*/ 	.byte	0x00, 0xf0, 0x11, 0x00


	//----- nvinfo : EIATTR_KPARAM_INFO
	.align		4
.L_326:
        /*0028*/ 	.byte	0x04, 0x17
        /*002a*/ 	.short	(.L_328 - .L_327)
.L_327:
        /*002c*/ 	.word	0x00000000
        /*0030*/ 	.short	0x0006
        /*0032*/ 	.short	0x0028
        /*0034*/ 	.byte	0x00, 0xf0, 0x05, 0x00


	//----- nvinfo : EIATTR_KPARAM_INFO
	.align		4
.L_328:
        /*0038*/ 	.byte	0x04, 0x17
        /*003a*/ 	.short	(.L_330 - .L_329)
.L_329:
        /*003c*/ 	.word	0x00000000
        /*0040*/ 	.short	0x0005
        /*0042*/ 	.short	0x0020
        /*0044*/ 	.byte	0x00, 0xf5, 0x21, 0x00


	//----- nvinfo : EIATTR_KPARAM_INFO
	.align		4
.L_330:
        /*0048*/ 	.byte	0x04, 0x17
        /*004a*/ 	.short	(.L_332 - .L_331)
.L_331:
        /*004c*/ 	.word	0x00000000
        /*0050*/ 	.short	0x0004
        /*0052*/ 	.short	0x001c
        /*0054*/ 	.byte	0x00, 0xf0, 0x11, 0x00


	//----- nvinfo : EIATTR_KPARAM_INFO
	.align		4
.L_332:
        /*0058*/ 	.byte	0x04, 0x17
        /*005a*/ 	.short	(.L_334 - .L_333)
.L_333:
        /*005c*/ 	.word	0x00000000
        /*0060*/ 	.short	0x0003
        /*0062*/ 	.short	0x0018
        /*0064*/ 	.byte	0x00, 0xf0, 0x11, 0x00


	//----- nvinfo : EIATTR_KPARAM_INFO
	.align		4
.L_334:
        /*0068*/ 	.byte	0x04, 0x17
        /*006a*/ 	.short	(.L_336 - .L_335)
.L_335:
        /*006c*/ 	.word	0x00000000
        /*0070*/ 	.short	0x0002
        /*0072*/ 	.short	0x0010
        /*0074*/ 	.byte	0x00, 0xf5, 0x21, 0x00


	//----- nvinfo : EIATTR_KPARAM_INFO
	.align		4
.L_336:
        /*0078*/ 	.byte	0x04, 0x17
        /*007a*/ 	.short	(.L_338 - .L_337)
.L_337:
        /*007c*/ 	.word	0x00000000
        /*0080*/ 	.short	0x0001
        /*0082*/ 	.short	0x0008
        /*0084*/ 	.byte	0x00, 0xf0, 0x21, 0x00


	//----- nvinfo : EIATTR_KPARAM_INFO
	.align		4
.L_338:
        /*0088*/ 	.byte	0x04, 0x17
        /*008a*/ 	.short	(.L_340 - .L_339)
.L_339:
        /*008c*/ 	.word	0x00000000
        /*0090*/ 	.short	0x0000
        /*0092*/ 	.short	0x0000
        /*0094*/ 	.byte	0x00, 0xf0, 0x05, 0x00


	//----- nvinfo : EIATTR_SPARSE_MMA_MASK
	.align		4
.L_340:
        /*0098*/ 	.byte	0x03, 0x50
        /*009a*/ 	.short	0x0000


	//----- nvinfo : EIATTR_MAXREG_COUNT
	.align		4
        /*009c*/ 	.byte	0x03, 0x1b
        /*009e*/ 	.short	0x00ff


	//----- nvinfo : EIATTR_MERCURY_ISA_VERSION
	.align		4
        /*00a0*/ 	.byte	0x03, 0x5f
        /*00a2*/ 	.short	0x0101


	//----- nvinfo : EIATTR_VRC_CTA_INIT_COUNT
	.align		4
        /*00a4*/ 	.byte	0x02, 0x4a
	.zero		1
	.zero		1


	//----- nvinfo : EIATTR_EXIT_INSTR_OFFSETS
	.align		4
        /*00a8*/ 	.byte	0x04, 0x1c
        /*00aa*/ 	.short	(.L_342 - .L_341)


	//   ....[0]....
.L_341:
        /*00ac*/ 	.word	0x00000070


	//   ....[1]....
        /*00b0*/ 	.word	0x000001e0


	//   ....[2]....
        /*00b4*/ 	.word	0x00000650


	//----- nvinfo : EIATTR_CRS_STACK_SIZE
	.align		4
.L_342:
        /*00b8*/ 	.byte	0x04, 0x1e
        /*00ba*/ 	.short	(.L_344 - .L_343)
.L_343:
        /*00bc*/ 	.word	0x00000000


	//----- nvinfo : EIATTR_CBANK_PARAM_SIZE
	.align		4
.L_344:
        /*00c0*/ 	.byte	0x03, 0x19
        /*00c2*/ 	.short	0x0034


	//----- nvinfo : EIATTR_PARAM_CBANK
	.align		4
        /*00c4*/ 	.byte	0x04, 0x0a
        /*00c6*/ 	.short	(.L_346 - .L_345)
	.align		4
.L_345:
        /*00c8*/ 	.word	index@(.nv.constant0._ZN3cub18CUB_300001_SM_10006detail10merge_sort30DeviceMergeSortPartitionKernelIN6thrust24THRUST_300001_SM_1000_NS6detail15normal_iteratorINS5_10device_ptrI12BisectionKeyEEEEj19BisectionKeyCompareS9_EEvbT_PT2_T0_SG_PSG_T1_SG_i)
        /*00cc*/ 	.short	0x0380
        /*00ce*/ 	.short	0x0034


	//----- nvinfo : EIATTR_SW_WAR
	.align		4
.L_346:
        /*00d0*/ 	.byte	0x04, 0x36
        /*00d2*/ 	.short	(.L_348 - .L_347)
.L_347:
        /*00d4*/ 	.word	0x00000008
.L_348:


//--------------------- .nv.info._ZN3cub18CUB_300001_SM_10006detail10merge_sort30DeviceMergeSortBlockSortKernelINS2_10policy_hubIN6thrust24THRUST_300001_SM_1000_NS6detail15normal_iteratorINS6_10device_ptrI12BisectionKeyEEEEE9Policy600ESC_PNS0_8NullTypeESC_SG_j19BisectionKeyCompareSA_SF_EEvbT0_T1_T2_T3_T4_PT6_PT7_T5_NS1_7vsmem_tE --------------------------
	.section	.nv.info._ZN3cub18CUB_300001_SM_10006detail10merge_sort30DeviceMergeSortBlockSortKernelINS2_10policy_hubIN6thrust24THRUST_300001_SM_1000_NS6detail15normal_iteratorINS6_10device_ptrI12BisectionKeyEEEEE9Policy600ESC_PNS0_8NullTypeESC_SG_j19BisectionKeyCompareSA_SF_EEvbT0_T1_T2_T3_T4_PT6_PT7_T5_NS1_7vsmem_tE,"",@"SHT_CUDA_INFO"
	.sectionflags	@""
	.align	4


	//----- nvinfo : EIATTR_CUDA_API_VERSION
	.align		4
        /*0000*/ 	.byte	0x04, 0x37
        /*0002*/ 	.short	(.L_350 - .L_349)
.L_349:
        /*0004*/ 	.word	0x00000082


	//----- nvinfo : EIATTR_KPARAM_INFO
	.align		4
.L_350:
        /*0008*/ 	.byte	0x04, 0x17
        /*000a*/ 	.short	(.L_352 - .L_351)
.L_351:
        /*000c*/ 	.word	0x00000000
        /*0010*/ 	.short	0x0009
        /*0012*/ 	.short	0x0048
        /*0014*/ 	.byte	0x00, 0xf0, 0x21, 0x00


	//----- nvinfo : EIATTR_KPARAM_INFO
	.align		4
.L_352:
        /*0018*/ 	.byte	0x04, 0x17
        /*001a*/ 	.short	(.L_354 - .L_353)
.L_353:
        /*001c*/ 	.word	0x00000000
        /*0020*/ 	.short	0x0008
        /*0022*/ 	.short	0x0040
        /*0024*/ 	.byte	0x00, 0xf0, 0x05, 0x00


	//----- nvinfo : EIATTR_KPARAM_INFO
	.align		4
.L_354:
        /*0028*/ 	.byte	0x04, 0x17
        /*002a*/ 	.short	(.L_356 - .L_355)
.L_355:
        /*002c*/ 	.word	0x00000000
        /*0030*/ 	.short	0x0007
        /*0032*/ 	.short	0x0038
        /*0034*/ 	.byte	0x00, 0xf5, 0x21, 0x00


	//----- nvinfo : EIATTR_KPARAM_INFO
	.align		4
.L_356:
        /*0038*/ 	.byte	0x04, 0x17
        /*003a*/ 	.short	(.L_358 - .L_357)
.L_357:
        /*003c*/ 	.word	0x00000000
        /*0040*/ 	.short	0x0006
        /*0042*/ 	.short	0x0030
        /*0044*/ 	.byte	0x00, 0xf5, 0x21, 0x00


	//----- nvinfo : EIATTR_KPARAM_INFO
	.align		4
.L_358:
        /*0048*/ 	.byte	0x04, 0x17
        /*004a*/ 	.short	(.L_360 - .L_359)
.L_359:
        /*004c*/ 	.word	0x00000000
        /*0050*/ 	.short	0x0005
        /*0052*/ 	.short	0x0028
        /*0054*/ 	.byte	0x00, 0xf0, 0x11, 0x00


	//----- nvinfo : EIATTR_KPARAM_INFO
	.align		4
.L_360:
        /*0058*/ 	.byte	0x04, 0x17
        /*005a*/ 	.short	(.L_362 - .L_361)
.L_361:
        /*005c*/ 	.word	0x00000000
        /*0060*/ 	.short	0x0004
        /*0062*/ 	.short	0x0020
        /*0064*/ 	.byte	0x00, 0xf5, 0x21, 0x00


	//----- nvinfo : EIATTR_KPARAM_INFO
	.align		4
.L_362:
        /*0068*/ 	.byte	0x04, 0x17
        /*006a*/ 	.short	(.L_364 - .L_363)
.L_363:
        /*006c*/ 	.word	0x00000000
        /*0070*/ 	.short	0x0003
        /*0072*/ 	.short	0x0018
        /*0074*/ 	.byte	0x00, 0xf0, 0x21, 0x00


	//----- nvinfo : EIATTR_KPARAM_INFO
	.align		4
.L_364:
        /*0078*/ 	.byte	0x04, 0x17
        /*007a*/ 	.short	(.L_366 - .L_365)
.L_365:
        /*007c*/ 	.word	0x00000000
        /*0080*/ 	.short	0x0002
        /*0082*/ 	.short	0x0010
        /*0084*/ 	.byte	0x00, 0xf5, 0x21, 0x00


	//----- nvinfo : EIATTR_KPARAM_INFO
	.align		4
.L_366:
        /*0088*/ 	.byte	0x04, 0x17
        /*008a*/ 	.short	(.L_368 - .L_367)
.L_367:
        /*008c*/ 	.word	0x00000000
        /*0090*/ 	.short	0x0001
        /*0092*/ 	.short	0x0008
        /*0094*/ 	.byte	0x00, 0xf0, 0x21, 0x00


	//----- nvinfo : EIATTR_KPARAM_INFO
	.align		4
.L_368:
        /*0098*/ 	.byte	0x04, 0x17
        /*009a*/ 	.short	(.L_370 - .L_369)
.L_369:
        /*009c*/ 	.word	0x00000000
        /*00a0*/ 	.short	0x0000
        /*00a2*/ 	.short	0x0000
        /*00a4*/ 	.byte	0x00, 0xf0, 0x05, 0x00


	//----- nvinfo : EIATTR_SPARSE_MMA_MASK
	.align		4
.L_370:
        /*00a8*/ 	.byte	0x03, 0x50
        /*00aa*/ 	.short	0x0000


	//----- nvinfo : EIATTR_MAXREG_COUNT
	.align		4
        /*00ac*/ 	.byte	0x03, 0x1b
        /*00ae*/ 	.short	0x00ff


	//----- nvinfo : EIATTR_NUM_BARRIERS
	.align		4
        /*00b0*/ 	.byte	0x02, 0x4c
        /*00b2*/ 	.byte	0x01
	.zero		1


	//----- nvinfo : EIATTR_MERCURY_ISA_VERSION
	.align		4
        /*00b4*/ 	.byte	0x03, 0x5f
        /*00b6*/ 	.short	0x0101


	//----- nvinfo : EIATTR_COOP_GROUP_MASK_REGIDS
	.align		4
        /*00b8*/ 	.byte	0x04, 0x29
        /*00ba*/ 	.short	(.L_372 - .L_371)


	//   ....[0]....
.L_371:
        /*00bc*/ 	.word	0xffffffff


	//   ....[1]....
        /*00c0*/ 	.word	0xffffffff


	//   ....[2]....
        /*00c4*/ 	.word	0xffffffff


	//   ....[3]....
        /*00c8*/ 	.word	0xffffffff


	//   ....[4]....
        /*00cc*/ 	.word	0xffffffff


	//   ....[5]....
        /*00d0*/ 	.word	0xffffffff


	//----- nvinfo : EIATTR_COOP_GROUP_INSTR_OFFSETS
	.align		4
.L_372:
        /*00d4*/ 	.byte	0x04, 0x28
        /*00d6*/ 	.short	(.L_374 - .L_373)


	//   ....[0]....
.L_373:
        /*00d8*/ 	.word	0x00000510


	//   ....[1]....
        /*00dc*/ 	.word	0x000019e0


	//   ....[2]....
        /*00e0*/ 	.word	0x00001c10


	//   ....[3]....
        /*00e4*/ 	.word	0x00002430


	//   ....[4]....
        /*00e8*/ 	.word	0x00003cc0


	//   ....[5]....
        /*00ec*/ 	.word	0x00004060


	//----- nvinfo : EIATTR_VRC_CTA_INIT_COUNT
	.align		4
.L_374:
        /*00f0*/ 	.byte	0x02, 0x4a
	.zero		1
	.zero		1


	//----- nvinfo : EIATTR_EXIT_INSTR_OFFSETS
	.align		4
        /*00f4*/ 	.byte	0x04, 0x1c
        /*00f6*/ 	.short	(.L_376 - .L_375)


	//   ....[0]....
.L_375:
        /*00f8*/ 	.word	0x00001b70


	//   ....[1]....
        /*00fc*/ 	.word	0x00001d40


	//   ....[2]....
        /*0100*/ 	.word	0x00003f90


	//   ....[3]....
        /*0104*/ 	.word	0x00003fb0


	//   ....[4]....
        /*0108*/ 	.word	0x00004310


	//   ....[5]....
        /*010c*/ 	.word	0x00004330


	//----- nvinfo : EIATTR_MAX_THREADS
	.align		4
.L_376:
        /*0110*/ 	.byte	0x04, 0x05
        /*0112*/ 	.short	(.L_378 - .L_377)
.L_377:
        /*0114*/ 	.word	0x00000100
        /*0118*/ 	.word	0x00000001
        /*011c*/ 	.word	0x00000001


	//----- nvinfo : EIATTR_CRS_STACK_SIZE
	.align		4
.L_378:
        /*0120*/ 	.byte	0x04, 0x1e
        /*0122*/ 	.short	(.L_380 - .L_379)
.L_379:
        /*0124*/ 	.word	0x00000000


	//----- nvinfo : EIATTR_CBANK_PARAM_SIZE
	.align		4
.L_380:
        /*0128*/ 	.byte	0x03, 0x19
        /*012a*/ 	.short	0x0050


	//----- nvinfo : EIATTR_PARAM_CBANK
	.align		4
        /*012c*/ 	.byte	0x04, 0x0a
        /*012e*/ 	.short	(.L_382 - .L_381)
	.align		4
.L_381:
        /*0130*/ 	.word	index@(.nv.constant0._ZN3cub18CUB_300001_SM_10006detail10merge_sort30DeviceMergeSortBlockSortKernelINS2_10policy_hubIN6thrust24THRUST_300001_SM_1000_NS6detail15normal_iteratorINS6_10device_ptrI12BisectionKeyEEEEE9Policy600ESC_PNS0_8NullTypeESC_SG_j19BisectionKeyCompareSA_SF_EEvbT0_T1_T2_T3_T4_PT6_PT7_T5_NS1_7vsmem_tE)
        /*0134*/ 	.short	0x0380
        /*0136*/ 	.short	0x0050


	//----- nvinfo : EIATTR_SW_WAR
	.align		4
.L_382:
        /*0138*/ 	.byte	0x04, 0x36
        /*013a*/ 	.short	(.L_384 - .L_383)
.L_383:
        /*013c*/ 	.word	0x00000008
.L_384:


//--------------------- .nv.info._ZN3cub18CUB_300001_SM_10006detail9transform16transform_kernelINS2_10policy_hubILb1EN4cuda3std3__45tupleIJN6thrust24THRUST_300001_SM_1000_NS6detail15normal_iteratorINSA_10device_ptrIiEEEEEEEE10policy1000ElNS7_10__identityENSA_20permutation_iteratorISF_SF_EEJPiEEEvT0_iT1_T2_DpNS2_10kernel_argIT3_EE --------------------------
	.section	.nv.info._ZN3cub18CUB_300001_SM_10006detail9transform16transform_kernelINS2_10policy_hubILb1EN4cuda3std3__45tupleIJN6thrust24THRUST_300001_SM_1000_NS6detail15normal_iteratorINSA_10device_ptrIiEEEEEEEE10policy1000ElNS7_10__identityENSA_20permutation_iteratorISF_SF_EEJPiEEEvT0_iT1_T2_DpNS2_10kernel_argIT3_EE,"",@"SHT_CUDA_INFO"
	.sectionflags	@""
	.align	4


	//----- nvinfo : EIATTR_CUDA_API_VERSION
	.align		4
        /*0000*/ 	.byte	0x04, 0x37
        /*0002*/ 	.short	(.L_386 - .L_385)
.L_385:
        /*0004*/ 	.word	0x00000082


	//----- nvinfo : EIATTR_KPARAM_INFO
	.align		4
.L_386:
        /*0008*/ 	.byte	0x04, 0x17
        /*000a*/ 	.short	(.L_388 - .L_387)
.L_387:
        /*000c*/ 	.word	0x00000000
        /*0010*/ 	.short	0x0004
        /*0012*/ 	.short	0x0020
        /*0014*/ 	.byte	0x00, 0xf0, 0x41, 0x00


	//----- nvinfo : EIATTR_KPARAM_INFO
	.align		4
.L_388:
        /*0018*/ 	.byte	0x04, 0x17
        /*001a*/ 	.short	(.L_390 - .L_389)
.L_389:
        /*001c*/ 	.word	0x00000000
        /*0020*/ 	.short	0x0003
        /*0022*/ 	.short	0x0010
        /*0024*/ 	.byte	0x00, 0xf0, 0x41, 0x00


	//----- nvinfo : EIATTR_KPARAM_INFO
	.align		4
.L_390:
        /*0028*/ 	.byte	0x04, 0x17
        /*002a*/ 	.short	(.L_392 - .L_391)
.L_391:
        /*002c*/ 	.word	0x00000000
        /*0030*/ 	.short	0x0002
        /*0032*/ 	.short	0x000c
        /*0034*/ 	.byte	0x00, 0xf0, 0x05, 0x00


	//----- nvinfo : EIATTR_KPARAM_INFO
	.align		4
.L_392:
        /*0038*/ 	.byte	0x04, 0x17
        /*003a*/ 	.short	(.L_394 - .L_393)
.L_393:
        /*003c*/ 	.word	0x00000000
        /*0040*/ 	.short	0x0001
        /*0042*/ 	.short	0x0008
        /*0044*/ 	.byte	0x00, 0xf0, 0x11, 0x00


	//----- nvinfo : EIATTR_KPARAM_INFO
	.align		4
.L_394:
        /*0048*/ 	.byte	0x04, 0x17
        /*004a*/ 	.short	(.L_396 - .L_395)
.L_395:
        /*004c*/ 	.word	0x00000000
        /*0050*/ 	.short	0x0000
        /*0052*/ 	.short	0x0000
        /*0054*/ 	.byte	0x00, 0xf0, 0x21, 0x00


	//----- nvinfo : EIATTR_SPARSE_MMA_MASK
	.align		4
.L_396:
        /*0058*/ 	.byte	0x03, 0x50
        /*005a*/ 	.short	0x0000


	//----- nvinfo : EIATTR_MAXREG_COUNT
	.align		4
        /*005c*/ 	.byte	0x03, 0x1b
        /*005e*/ 	.short	0x00ff


	//----- nvinfo : EIATTR_MERCURY_ISA_VERSION
	.align		4
        /*0060*/ 	.byte	0x03, 0x5f
        /*0062*/ 	.short	0x0101


	//----- nvinfo : EIATTR_VRC_CTA_INIT_COUNT
	.align		4
        /*0064*/ 	.byte	0x02, 0x4a
	.zero		1
	.zero		1


	//----- nvinfo : EIATTR_EXIT_INSTR_OFFSETS
	.align		4
        /*0068*/ 	.byte	0x04, 0x1c
        /*006a*/ 	.short	(.L_398 - .L_397)


	//   ....[0]....
.L_397:
        /*006c*/ 	.word	0x000002b0


	//   ....[1]....
        /*0070*/ 	.word	0x00000b20


	//   ....[2]....
        /*0074*/ 	.word	0x00000dd0


	//   ....[3]....
        /*0078*/ 	.word	0x00000f50


	//   ....[4]....
        /*007c*/ 	.word	0x00000f80


	//   ....[5]....
        /*0080*/ 	.word	0x00001000


	//   ....[6]....
        /*0084*/ 	.word	0x00001020


	//   ....[7]....
        /*0088*/ 	.word	0x000015f0


	//   ....[8]....
        /*008c*/ 	.word	0x00001890


	//   ....[9]....
        /*0090*/ 	.word	0x00001a30


	//   ....[10]....
        /*0094*/ 	.word	0x00001af0


	//----- nvinfo : EIATTR_MAX_THREADS
	.align		4
.L_398:
        /*0098*/ 	.byte	0x04, 0x05
        /*009a*/ 	.short	(.L_400 - .L_399)
.L_399:
        /*009c*/ 	.word	0x00000080
        /*00a0*/ 	.word	0x00000001
        /*00a4*/ 	.word	0x00000001


	//----- nvinfo : EIATTR_CRS_STACK_SIZE
	.align		4
.L_400:
        /*00a8*/ 	.byte	0x04, 0x1e
        /*00aa*/ 	.short	(.L_402 - .L_401)
.L_401:
        /*00ac*/ 	.word	0x00000000


	//----- nvinfo : EIATTR_CBANK_PARAM_SIZE
	.align		4
.L_402:
        /*00b0*/ 	.byte	0x03, 0x19
        /*00b2*/ 	.short	0x0030


	//----- nvinfo : EIATTR_PARAM_CBANK
	.align		4
        /*00b4*/ 	.byte	0x04, 0x0a
        /*00b6*/ 	.short	(.L_404 - .L_403)
	.align		4
.L_403:
        /*00b8*/ 	.word	index@(.nv.constant0._ZN3cub18CUB_300001_SM_10006detail9transform16transform_kernelINS2_10policy_hubILb1EN4cuda3std3__45tupleIJN6thrust24THRUST_300001_SM_1000_NS6detail15normal_iteratorINSA_10device_ptrIiEEEEEEEE10policy1000ElNS7_10__identityENSA_20permutation_iteratorISF_SF_EEJPiEEEvT0_iT1_T2_DpNS2_10kernel_argIT3_EE)
        /*00bc*/ 	.short	0x0380
        /*00be*/ 	.short	0x0030


	//----- nvinfo : EIATTR_SW_WAR
	.align		4
.L_404:
        /*00c0*/ 	.byte	0x04, 0x36
        /*00c2*/ 	.short	(.L_406 - .L_405)
.L_405:
        /*00c4*/ 	.word	0x00000008
.L_406:


//--------------------- .nv.info._ZN3cub18CUB_300001_SM_10006detail9transform16transform_kernelINS2_10policy_hubILb1EN4cuda3std3__45tupleIJN6thrust24THRUST_300001_SM_1000_NS6detail15normal_iteratorINSA_10device_ptrIiEEEEEEEE10policy1000EiNS7_10__identityENSA_20permutation_iteratorISF_SF_EEJPiEEEvT0_iT1_T2_DpNS2_10kernel_argIT3_EE --------------------------
	.section	.nv.info._ZN3cub18CUB_300001_SM_10006detail9transform16transform_kernelINS2_10policy_hubILb1EN4cuda3std3__45tupleIJN6thrust24THRUST_300001_SM_1000_NS6detail15normal_iteratorINSA_10device_ptrIiEEEEEEEE10policy1000EiNS7_10__identityENSA_20permutation_iteratorISF_SF_EEJPiEEEvT0_iT1_T2_DpNS2_10kernel_argIT3_EE,"",@"SHT_CUDA_INFO"
	.sectionflags	@""
	.align	4


	//----- nvinfo : EIATTR_CUDA_API_VERSION
	.align		4
        /*0000*/ 	.byte	0x04, 0x37
        /*0002*/ 	.short	(.L_408 - .L_407)
.L_407:
        /*0004*/ 	.word	0x00000082


	//----- nvinfo : EIATTR_KPARAM_INFO
	.align		4
.L_408:
        /*0008*/ 	.byte	0x04, 0x17
        /*000a*/ 	.short	(.L_410 - .L_409)
.L_409:
        /*000c*/ 	.word	0x00000000
        /*0010*/ 	.short	0x0004
        /*0012*/ 	.short	0x0020
        /*0014*/ 	.byte	0x00, 0xf0, 0x41, 0x00


	//----- nvinfo : EIATTR_KPARAM_INFO
	.align		4
.L_410:
        /*0018*/ 	.byte	0x04, 0x17
        /*001a*/ 	.short	(.L_412 - .L_411)
.L_411:
        /*001c*/ 	.word	0x00000000
        /*0020*/ 	.short	0x0003
        /*0022*/ 	.short	0x0010
        /*0024*/ 	.byte	0x00, 0xf0, 0x41, 0x00


	//----- nvinfo : EIATTR_KPARAM_INFO
	.align		4
.L_412:
        /*0028*/ 	.byte	0x04, 0x17
        /*002a*/ 	.short	(.L_414 - .L_413)
.L_413:
        /*002c*/ 	.word	0x00000000
        /*0030*/ 	.short	0x0002
        /*0032*/ 	.short	0x0008
        /*0034*/ 	.byte	0x00, 0xf0, 0x05, 0x00


	//----- nvinfo : EIATTR_KPARAM_INFO
	.align		4
.L_414:
        /*0038*/ 	.byte	0x04, 0x17
        /*003a*/ 	.short	(.L_416 - .L_415)
.L_415:
        /*003c*/ 	.word	0x00000000
        /*0040*/ 	.short	0x0001
        /*0042*/ 	.short	0x0004
        /*0044*/ 	.byte	0x00, 0xf0, 0x11, 0x00


	//----- nvinfo : EIATTR_KPARAM_INFO
	.align		4
.L_416:
        /*0048*/ 	.byte	0x04, 0x17
        /*004a*/ 	.short	(.L_418 - .L_417)
.L_417:
        /*004c*/ 	.word	0x00000000
        /*0050*/ 	.short	0x0000
        /*0052*/ 	.short	0x0000
        /*0054*/ 	.byte	0x00, 0xf0, 0x11, 0x00


	//----- nvinfo : EIATTR_SPARSE_MMA_MASK
	.align		4
.L_418:
        /*0058*/ 	.byte	0x03, 0x50
        /*005a*/ 	.short	0x0000


	//----- nvinfo : EIATTR_MAXREG_COUNT
	.align		4
        /*005c*/ 	.byte	0x03, 0x1b
        /*005e*/ 	.short	0x00ff


	//----- nvinfo : EIATTR_MERCURY_ISA_VERSION
	.align		4
        /*0060*/ 	.byte	0x03, 0x5f
        /*0062*/ 	.short	0x0101


	//----- nvinfo : EIATTR_VRC_CTA_INIT_COUNT
	.align		4
        /*0064*/ 	.byte	0x02, 0x4a
	.zero		1
	.zero		1


	//----- nvinfo : EIATTR_EXIT_INSTR_OFFSETS
	.align		4
        /*0068*/ 	.byte	0x04, 0x1c
        /*006a*/ 	.short	(.L_420 - .L_419)


	//   ....[0]....
.L_419:
        /*006c*/ 	.word	0x000001f0


	//   ....[1]....
        /*0070*/ 	.word	0x000007c0


	//   ....[2]....
        /*0074*/ 	.word	0x00000a70


	//   ....[3]....
        /*0078*/ 	.word	0x00000c10


	//   ....[4]....
        /*007c*/ 	.word	0x00000cf0


	//   ....[5]....
        /*0080*/ 	.word	0x00000d10


	//   ....[6]....
        /*0084*/ 	.word	0x000011b0


	//   ....[7]....
        /*0088*/ 	.word	0x00001460


	//   ....[8]....
        /*008c*/ 	.word	0x000015e0


	//   ....[9]....
        /*0090*/ 	.word	0x00001610


	//   ....[10]....
        /*0094*/ 	.word	0x00001690


	//----- nvinfo : EIATTR_MAX_THREADS
	.align		4
.L_420:
        /*0098*/ 	.byte	0x04, 0x05
        /*009a*/ 	.short	(.L_422 - .L_421)
.L_421:
        /*009c*/ 	.word	0x00000080
        /*00a0*/ 	.word	0x00000001
        /*00a4*/ 	.word	0x00000001


	//----- nvinfo : EIATTR_CRS_STACK_SIZE
	.align		4
.L_422:
        /*00a8*/ 	.byte	0x04, 0x1e
        /*00aa*/ 	.short	(.L_424 - .L_423)
.L_423:
        /*00ac*/ 	.word	0x00000000


	//----- nvinfo : EIATTR_CBANK_PARAM_SIZE
	.align		4
.L_424:
        /*00b0*/ 	.byte	0x03, 0x19
        /*00b2*/ 	.short	0x0030


	//----- nvinfo : EIATTR_PARAM_CBANK
	.align		4
        /*00b4*/ 	.byte	0x04, 0x0a
        /*00b6*/ 	.short	(.L_426 - .L_425)
	.align		4
.L_425:
        /*00b8*/ 	.word	index@(.nv.constant0._ZN3cub18CUB_300001_SM_10006detail9transform16transform_kernelINS2_10policy_hubILb1EN4cuda3std3__45tupleIJN6thrust24THRUST_300001_SM_1000_NS6detail15normal_iteratorINSA_10device_ptrIiEEEEEEEE10policy1000EiNS7_10__identityENSA_20permutation_iteratorISF_SF_EEJPiEEEvT0_iT1_T2_DpNS2_10kernel_argIT3_EE)
        /*00bc*/ 	.short	0x0380
        /*00be*/ 	.short	0x0030


	//----- nvinfo : EIATTR_SW_WAR
	.align		4
.L_426:
        /*00c0*/ 	.byte	0x04, 0x36
        /*00c2*/ 	.short	(.L_428 - .L_427)
.L_427:
        /*00c4*/ 	.word	0x00000008
.L_428:


//--------------------- .nv.info._ZN3cub18CUB_300001_SM_10006detail9transform16transform_kernelINS2_10policy_hubILb1EN4cuda3std3__45tupleIJN6thrust24THRUST_300001_SM_1000_NS6detail15normal_iteratorINSA_10device_ptrI12BisectionKeyEEEEEEEE10policy1000El12ExtractIndexNSC_INSD_IiEEEEJPSE_EEEvT0_iT1_T2_DpNS2_10kernel_argIT3_EE --------------------------
	.section	.nv.info._ZN3cub18CUB_300001_SM_10006detail9transform16transform_kernelINS2_10policy_hubILb1EN4cuda3std3__45tupleIJN6thrust24THRUST_300001_SM_1000_NS6detail15normal_iteratorINSA_10device_ptrI12BisectionKeyEEEEEEEE10policy1000El12ExtractIndexNSC_INSD_IiEEEEJPSE_EEEvT0_iT1_T2_DpNS2_10kernel_argIT3_EE,"",@"SHT_CUDA_INFO"
	.sectionflags	@""
	.align	4


	//----- nvinfo : EIATTR_CUDA_API_VERSION
	.align		4
        /*0000*/ 	.byte	0x04, 0x37
        /*0002*/ 	.short	(.L_430 - .L_429)
.L_429:
        /*0004*/ 	.word	0x00000082


	//----- nvinfo : EIATTR_KPARAM_INFO
	.align		4
.L_430:
        /*0008*/ 	.byte	0x04, 0x17
        /*000a*/ 	.short	(.L_432 - .L_431)
.L_431:
        /*000c*/ 	.word	0x00000000
        /*0010*/ 	.short	0x0004
        /*0012*/ 	.short	0x0018
        /*0014*/ 	.byte	0x00, 0xf0, 0x41, 0x00


	//----- nvinfo : EIATTR_KPARAM_INFO
	.align		4
.L_432:
        /*0018*/ 	.byte	0x04, 0x17
        /*001a*/ 	.short	(.L_434 - .L_433)
.L_433:
        /*001c*/ 	.word	0x00000000
        /*0020*/ 	.short	0x0003
        /*0022*/ 	.short	0x0010
        /*0024*/ 	.byte	0x00, 0xf0, 0x21, 0x00


	//----- nvinfo : EIATTR_KPARAM_INFO
	.align		4
.L_434:
        /*0028*/ 	.byte	0x04, 0x17
        /*002a*/ 	.short	(.L_436 - .L_435)
.L_435:
        /*002c*/ 	.word	0x00000000
        /*0030*/ 	.short	0x0002
        /*0032*/ 	.short	0x000c
        /*0034*/ 	.byte	0x00, 0xf0, 0x05, 0x00


	//----- nvinfo : EIATTR_KPARAM_INFO
	.align		4
.L_436:
        /*0038*/ 	.byte	0x04, 0x17
        /*003a*/ 	.short	(.L_438 - .L_437)
.L_437:
        /*003c*/ 	.word	0x00000000
        /*0040*/ 	.short	0x0001
        /*0042*/ 	.short	0x0008
        /*0044*/ 	.byte	0x00, 0xf0, 0x11, 0x00


	//----- nvinfo : EIATTR_KPARAM_INFO
	.align		4
.L_438:
        /*0048*/ 	.byte	0x04, 0x17
        /*004a*/ 	.short	(.L_440 - .L_439)
.L_439:
        /*004c*/ 	.word	0x00000000
        /*0050*/ 	.short	0x0000
        /*0052*/ 	.short	0x0000
        /*0054*/ 	.byte	0x00, 0xf0, 0x21, 0x00


	//----- nvinfo : EIATTR_SPARSE_MMA_MASK
	.align		4
.L_440:
        /*0058*/ 	.byte	0x03, 0x50
        /*005a*/ 	.short	0x0000


	//----- nvinfo : EIATTR_MAXREG_COUNT
	.align		4
        /*005c*/ 	.byte	0x03, 0x1b
        /*005e*/ 	.short	0x00ff


	//----- nvinfo : EIATTR_MERCURY_ISA_VERSION
	.align		4
        /*0060*/ 	.byte	0x03, 0x5f
        /*0062*/ 	.short	0x0101


	//----- nvinfo : EIATTR_VRC_CTA_INIT_COUNT
	.align		4
        /*0064*/ 	.byte	0x02, 0x4a
	.zero		1
	.zero		1


	//----- nvinfo : EIATTR_EXIT_INSTR_OFFSETS
	.align		4
        /*0068*/ 	.byte	0x04, 0x1c
        /*006a*/ 	.short	(.L_442 - .L_441)


	//   ....[0]....
.L_441:
        /*006c*/ 	.word	0x000002b0


	//   ....[1]....
        /*0070*/ 	.word	0x00000f40


	//   ....[2]....
        /*0074*/ 	.word	0x00001370


	//   ....[3]....
        /*0078*/ 	.word	0x00001550


	//   ....[4]....
        /*007c*/ 	.word	0x00001630


	//   ....[5]....
        /*0080*/ 	.word	0x00001650


	//   ....[6]....
        /*0084*/ 	.word	0x00001a20


	//   ....[7]....
        /*0088*/ 	.word	0x00001bb0


	//   ....[8]....
        /*008c*/ 	.word	0x00001cc0


	//   ....[9]....
        /*0090*/ 	.word	0x00001d90


	//----- nvinfo : EIATTR_MAX_THREADS
	.align		4
.L_442:
        /*0094*/ 	.byte	0x04, 0x05
        /*0096*/ 	.short	(.L_444 - .L_443)
.L_443:
        /*0098*/ 	.word	0x00000080
        /*009c*/ 	.word	0x00000001
        /*00a0*/ 	.word	0x00000001


	//----- nvinfo : EIATTR_CRS_STACK_SIZE
	.align		4
.L_444:
        /*00a4*/ 	.byte	0x04, 0x1e
        /*00a6*/ 	.short	(.L_446 - .L_445)
.L_445:
        /*00a8*/ 	.word	0x00000000


	//----- nvinfo : EIATTR_CBANK_PARAM_SIZE
	.align		4
.L_446:
        /*00ac*/ 	.byte	0x03, 0x19
        /*00ae*/ 	.short	0x0028


	//----- nvinfo : EIATTR_PARAM_CBANK
	.align		4
        /*00b0*/ 	.byte	0x04, 0x0a
        /*00b2*/ 	.short	(.L_448 - .L_447)
	.align		4
.L_447:
        /*00b4*/ 	.word	index@(.nv.constant0._ZN3cub18CUB_300001_SM_10006detail9transform16transform_kernelINS2_10policy_hubILb1EN4cuda3std3__45tupleIJN6thrust24THRUST_300001_SM_1000_NS6detail15normal_iteratorINSA_10device_ptrI12BisectionKeyEEEEEEEE10policy1000El12ExtractIndexNSC_INSD_IiEEEEJPSE_EEEvT0_iT1_T2_DpNS2_10kernel_argIT3_EE)
        /*00b8*/ 	.short	0x0380
        /*00ba*/ 	.short	0x0028


	//----- nvinfo : EIATTR_SW_WAR
	.align		4
.L_448:
        /*00bc*/ 	.byte	0x04, 0x36
        /*00be*/ 	.short	(.L_450 - .L_449)
.L_449:
        /*00c0*/ 	.word	0x00000008
.L_450:


//--------------------- .nv.info._ZN3cub18CUB_300001_SM_10006detail9transform16transform_kernelINS2_10policy_hubILb1EN4cuda3std3__45tupleIJN6thrust24THRUST_300001_SM_1000_NS6detail15normal_iteratorINSA_10device_ptrI12BisectionKeyEEEEEEEE10policy1000Ei12ExtractIndexNSC_INSD_IiEEEEJPSE_EEEvT0_iT1_T2_DpNS2_10kernel_argIT3_EE --------------------------
	.section	.nv.info._ZN3cub18CUB_300001_SM_10006detail9transform16transform_kernelINS2_10policy_hubILb1EN4cuda3std3__45tupleIJN6thrust24THRUST_300001_SM_1000_NS6detail15normal_iteratorINSA_10device_ptrI12BisectionKeyEEEEEEEE10policy1000Ei12ExtractIndexNSC_INSD_IiEEEEJPSE_EEEvT0_iT1_T2_DpNS2_10kernel_argIT3_EE,"",@"SHT_CUDA_INFO"
	.sectionflags	@""
	.align	4


	//----- nvinfo : EIATTR_CUDA_API_VERSION
	.align		4
        /*0000*/ 	.byte	0x04, 0x37
        /*0002*/ 	.short	(.L_452 - .L_451)
.L_451:
        /*0004*/ 	.word	0x00000082


	//----- nvinfo : EIATTR_KPARAM_INFO
	.align		4
.L_452:
        /*0008*/ 	.byte	0x04, 0x17
        /*000a*/ 	.short	(.L_454 - .L_453)
.L_453:
        /*000c*/ 	.word	0x00000000
        /*0010*/ 	.short	0x0004
        /*0012*/ 	.short	0x0018
        /*0014*/ 	.byte	0x00, 0xf0, 0x41, 0x00


	//----- nvinfo : EIATTR_KPARAM_INFO
	.align		4
.L_454:
        /*0018*/ 	.byte	0x04, 0x17
        /*001a*/ 	.short	(.L_456 - .L_455)
.L_455:
        /*001c*/ 	.word	0x00000000
        /*0020*/ 	.short	0x0003
        /*0022*/ 	.short	0x0010
        /*0024*/ 	.byte	0x00, 0xf0, 0x21, 0x00


	//----- nvinfo : EIATTR_KPARAM_INFO
	.align		4
.L_456:
        /*0028*/ 	.byte	0x04, 0x17
        /*002a*/ 	.short	(.L_458 - .L_457)
.L_457:
        /*002c*/ 	.word	0x00000000
        /*0030*/ 	.short	0x0002
        /*0032*/ 	.short	0x0008
        /*0034*/ 	.byte	0x00, 0xf0, 0x05, 0x00


	//----- nvinfo : EIATTR_KPARAM_INFO
	.align		4
.L_458:
        /*0038*/ 	.byte	0x04, 0x17
        /*003a*/ 	.short	(.L_460 - .L_459)
.L_459:
        /*003c*/ 	.word	0x00000000
        /*0040*/ 	.short	0x0001
        /*0042*/ 	.short	0x0004
        /*0044*/ 	.byte	0x00, 0xf0, 0x11, 0x00


	//----- nvinfo : EIATTR_KPARAM_INFO
	.align		4
.L_460:
        /*0048*/ 	.byte	0x04, 0x17
        /*004a*/ 	.short	(.L_462 - .L_461)
.L_461:
        /*004c*/ 	.word	0x00000000
        /*0050*/ 	.short	0x0000
        /*0052*/ 	.short	0x0000
        /*0054*/ 	.byte	0x00, 0xf0, 0x11, 0x00


	//----- nvinfo : EIATTR_SPARSE_MMA_MASK
	.align		4
.L_462:
        /*0058*/ 	.byte	0x03, 0x50
        /*005a*/ 	.short	0x0000


	//----- nvinfo : EIATTR_MAXREG_COUNT
	.align		4
        /*005c*/ 	.byte	0x03, 0x1b
        /*005e*/ 	.short	0x00ff


	//----- nvinfo : EIATTR_MERCURY_ISA_VERSION
	.align		4
        /*0060*/ 	.byte	0x03, 0x5f
        /*0062*/ 	.short	0x0101


	//----- nvinfo : EIATTR_VRC_CTA_INIT_COUNT
	.align		4
        /*0064*/ 	.byte	0x02, 0x4a
	.zero		1
	.zero		1


	//----- nvinfo : EIATTR_EXIT_INSTR_OFFSETS
	.align		4
        /*0068*/ 	.byte	0x04, 0x1c
        /*006a*/ 	.short	(.L_464 - .L_463)


	//   ....[0]....
.L_463:
        /*006c*/ 	.word	0x000001f0


	//   ....[1]....
        /*0070*/ 	.word	0x000005e0


	//   ....[2]....
        /*0074*/ 	.word	0x00000780


	//   ....[3]....
        /*0078*/ 	.word	0x00000890


	//   ....[4]....
        /*007c*/ 	.word	0x00000980


	//   ....[5]....
        /*0080*/ 	.word	0x000009a0


	//   ....[6]....
        /*0084*/ 	.word	0x00000fc0


	//   ....[7]....
        /*0088*/ 	.word	0x000013f0


	//   ....[8]....
        /*008c*/ 	.word	0x000015d0


	//   ....[9]....
        /*0090*/ 	.word	0x00001690


	//----- nvinfo : EIATTR_MAX_THREADS
	.align		4
.L_464:
        /*0094*/ 	.byte	0x04, 0x05
        /*0096*/ 	.short	(.L_466 - .L_465)
.L_465:
        /*0098*/ 	.word	0x00000080
        /*009c*/ 	.word	0x00000001
        /*00a0*/ 	.word	0x00000001


	//----- nvinfo : EIATTR_CRS_STACK_SIZE
	.align		4
.L_466:
        /*00a4*/ 	.byte	0x04, 0x1e
        /*00a6*/ 	.short	(.L_468 - .L_467)
.L_467:
        /*00a8*/ 	.word	0x00000000


	//----- nvinfo : EIATTR_CBANK_PARAM_SIZE
	.align		4
.L_468:
        /*00ac*/ 	.byte	0x03, 0x19
        /*00ae*/ 	.short	0x0028


	//----- nvinfo : EIATTR_PARAM_CBANK
	.align		4
        /*00b0*/ 	.byte	0x04, 0x0a
        /*00b2*/ 	.short	(.L_470 - .L_469)
	.align		4
.L_469:
        /*00b4*/ 	.word	index@(.nv.constant0._ZN3cub18CUB_300001_SM_10006detail9transform16transform_kernelINS2_10policy_hubILb1EN4cuda3std3__45tupleIJN6thrust24THRUST_300001_SM_1000_NS6detail15normal_iteratorINSA_10device_ptrI12BisectionKeyEEEEEEEE10policy1000Ei12ExtractIndexNSC_INSD_IiEEEEJPSE_EEEvT0_iT1_T2_DpNS2_10kernel_argIT3_EE)
        /*00b8*/ 	.short	0x0380
        /*00ba*/ 	.short	0x0028


	//----- nvinfo : EIATTR_SW_WAR
	.align		4
.L_470:
        /*00bc*/ 	.byte	0x04, 0x36
        /*00be*/ 	.short	(.L_472 - .L_471)
.L_471:
        /*00c0*/ 	.word	0x00000008
.L_472:


//--------------------- .nv.info._ZN3cub18CUB_300001_SM_10006detail8for_each13static_kernelINS2_12policy_hub_t12policy_500_tEmNS2_12op_wrapper_tImN6thrust24THRUST_300001_SM_1000_NS6detail23allocator_traits_detail24construct1_via_allocatorINS8_16device_allocatorI12BisectionKeyEEEENS8_10device_ptrISD_EEEEEEvT0_T1_ --------------------------
	.section	.nv.info._ZN3cub18CUB_300001_SM_10006detail8for_each13static_kernelINS2_12policy_hub_t12policy_500_tEmNS2_12op_wrapper_tImN6thrust24THRUST_300001_SM_1000_NS6detail23allocator_traits_detail24construct1_via_allocatorINS8_16device_allocatorI12BisectionKeyEEEENS8_10device_ptrISD_EEEEEEvT0_T1_,"",@"SHT_CUDA_INFO"
	.sectionflags	@""
	.align	4


	//----- nvinfo : EIATTR_CUDA_API_VERSION
	.align		4
        /*0000*/ 	.byte	0x04, 0x37
        /*0002*/ 	.short	(.L_474 - .L_473)
.L_473:
        /*0004*/ 	.word	0x00000082


	//----- nvinfo : EIATTR_KPARAM_INFO
	.align		4
.L_474:
        /*0008*/ 	.byte	0x04, 0x17
        /*000a*/ 	.short	(.L_476 - .L_475)
.L_475:
        /*000c*/ 	.word	0x00000000
        /*0010*/ 	.short	0x0001
        /*0012*/ 	.short	0x0008
        /*0014*/ 	.byte	0x00, 0xf0, 0x41, 0x00


	//----- nvinfo : EIATTR_KPARAM_INFO
	.align		4
.L_476:
        /*0018*/ 	.byte	0x04, 0x17
        /*001a*/ 	.short	(.L_478 - .L_477)
.L_477:
        /*001c*/ 	.word	0x00000000
        /*0020*/ 	.short	0x0000
        /*0022*/ 	.short	0x0000
        /*0024*/ 	.byte	0x00, 0xf0, 0x21, 0x00


	//----- nvinfo : EIATTR_SPARSE_MMA_MASK
	.align		4
.L_478:
        /*0028*/ 	.byte	0x03, 0x50
        /*002a*/ 	.short	0x0000


	//----- nvinfo : EIATTR_MAXREG_COUNT
	.align		4
        /*002c*/ 	.byte	0x03, 0x1b
        /*002e*/ 	.short	0x00ff


	//----- nvinfo : EIATTR_MERCURY_ISA_VERSION
	.align		4
        /*0030*/ 	.byte	0x03, 0x5f
        /*0032*/ 	.short	0x0101


	//----- nvinfo : EIATTR_VRC_CTA_INIT_COUNT
	.align		4
        /*0034*/ 	.byte	0x02, 0x4a
	.zero		1
	.zero		1


	//----- nvinfo : EIATTR_EXIT_INSTR_OFFSETS
	.align		4
        /*0038*/ 	.byte	0x04, 0x1c
        /*003a*/ 	.short	(.L_480 - .L_479)


	//   ....[0]....
.L_479:
        /*003c*/ 	.word	0x00000120


	//   ....[1]....
        /*0040*/ 	.word	0x00000210


	//   ....[2]....
        /*0044*/ 	.word	0x00000230


	//----- nvinfo : EIATTR_MAX_THREADS
	.align		4
.L_480:
        /*0048*/ 	.byte	0x04, 0x05
        /*004a*/ 	.short	(.L_482 - .L_481)
.L_481:
        /*004c*/ 	.word	0x00000100
        /*0050*/ 	.word	0x00000001
        /*0054*/ 	.word	0x00000001


	//----- nvinfo : EIATTR_CBANK_PARAM_SIZE
	.align		4
.L_482:
        /*0058*/ 	.byte	0x03, 0x19
        /*005a*/ 	.short	0x0018


	//----- nvinfo : EIATTR_PARAM_CBANK
	.align		4
        /*005c*/ 	.byte	0x04, 0x0a
        /*005e*/ 	.short	(.L_484 - .L_483)
	.align		4
.L_483:
        /*0060*/ 	.word	index@(.nv.constant0._ZN3cub18CUB_300001_SM_10006detail8for_each13static_kernelINS2_12policy_hub_t12policy_500_tEmNS2_12op_wrapper_tImN6thrust24THRUST_300001_SM_1000_NS6detail23allocator_traits_detail24construct1_via_allocatorINS8_16device_allocatorI12BisectionKeyEEEENS8_10device_ptrISD_EEEEEEvT0_T1_)
        /*0064*/ 	.short	0x0380
        /*0066*/ 	.short	0x0018


	//----- nvinfo : EIATTR_SW_WAR
	.align		4
.L_484:
        /*0068*/ 	.byte	0x04, 0x36
        /*006a*/ 	.short	(.L_486 - .L_485)
.L_485:
        /*006c*/ 	.word	0x00000008
.L_486:


//--------------------- .nv.info._ZN3cub18CUB_300001_SM_10006detail8for_each13static_kernelINS2_12policy_hub_t12policy_500_tElN6thrust24THRUST_300001_SM_1000_NS8cuda_cub10__tabulate7functorINS7_6detail15normal_iteratorINS7_10device_ptrIiEEEENS7_6system6detail7generic6detail22compute_sequence_valueIivEElEEEEvT0_T1_ --------------------------
	.section	.nv.info._ZN3cub18CUB_300001_SM_10006detail8for_each13static_kernelINS2_12policy_hub_t12policy_500_tElN6thrust24THRUST_300001_SM_1000_NS8cuda_cub10__tabulate7functorINS7_6detail15normal_iteratorINS7_10device_ptrIiEEEENS7_6system6detail7generic6detail22compute_sequence_valueIivEElEEEEvT0_T1_,"",@"SHT_CUDA_INFO"
	.sectionflags	@""
	.align	4


	//----- nvinfo : EIATTR_CUDA_API_VERSION
	.align		4
        /*0000*/ 	.byte	0x04, 0x37
        /*0002*/ 	.short	(.L_488 - .L_487)
.L_487:
        /*0004*/ 	.word	0x00000082


	//----- nvinfo : EIATTR_KPARAM_INFO
	.align		4
.L_488:
        /*0008*/ 	.byte	0x04, 0x17
        /*000a*/ 	.short	(.L_490 - .L_489)
.L_489:
        /*000c*/ 	.word	0x00000000
        /*0010*/ 	.short	0x0001
        /*0012*/ 	.short	0x0008
        /*0014*/ 	.byte	0x00, 0xf0, 0x41, 0x00


	//----- nvinfo : EIATTR_KPARAM_INFO
	.align		4
.L_490:
        /*0018*/ 	.byte	0x04, 0x17
        /*001a*/ 	.short	(.L_492 - .L_491)
.L_491:
        /*001c*/ 	.word	0x00000000
        /*0020*/ 	.short	0x0000
        /*0022*/ 	.short	0x0000
        /*0024*/ 	.byte	0x00, 0xf0, 0x21, 0x00


	//----- nvinfo : EIATTR_SPARSE_MMA_MASK
	.align		4
.L_492:
        /*0028*/ 	.byte	0x03, 0x50
        /*002a*/ 	.short	0x0000


	//----- nvinfo : EIATTR_MAXREG_COUNT
	.align		4
        /*002c*/ 	.byte	0x03, 0x1b
        /*002e*/ 	.short	0x00ff


	//----- nvinfo : EIATTR_MERCURY_ISA_VERSION
	.align		4
        /*0030*/ 	.byte	0x03, 0x5f
        /*0032*/ 	.short	0x0101


	//----- nvinfo : EIATTR_VRC_CTA_INIT_COUNT
	.align		4
        /*0034*/ 	.byte	0x02, 0x4a
	.zero		1
	.zero		1


	//----- nvinfo : EIATTR_EXIT_INSTR_OFFSETS
	.align		4
        /*0038*/ 	.byte	0x04, 0x1c
        /*003a*/ 	.short	(.L_494 - .L_493)


	//   ....[0]....
.L_493:
        /*003c*/ 	.word	0x00000160


	//   ....[1]....
        /*0040*/ 	.word	0x000002b0


	//   ....[2]....
        /*0044*/ 	.word	0x00000340


	//----- nvinfo : EIATTR_MAX_THREADS
	.align		4
.L_494:
        /*0048*/ 	.byte	0x04, 0x05
        /*004a*/ 	.short	(.L_496 - .L_495)
.L_495:
        /*004c*/ 	.word	0x00000100
        /*0050*/ 	.word	0x00000001
        /*0054*/ 	.word	0x00000001


	//----- nvinfo : EIATTR_CRS_STACK_SIZE
	.align		4
.L_496:
        /*0058*/ 	.byte	0x04, 0x1e
        /*005a*/ 	.short	(.L_498 - .L_497)
.L_497:
        /*005c*/ 	.word	0x00000000


	//----- nvinfo : EIATTR_CBANK_PARAM_SIZE
	.align		4
.L_498:
        /*0060*/ 	.byte	0x03, 0x19
        /*0062*/ 	.short	0x0018


	//----- nvinfo : EIATTR_PARAM_CBANK
	.align		4
        /*0064*/ 	.byte	0x04, 0x0a
        /*0066*/ 	.short	(.L_500 - .L_499)
	.align		4
.L_499:
        /*0068*/ 	.word	index@(.nv.constant0._ZN3cub18CUB_300001_SM_10006detail8for_each13static_kernelINS2_12policy_hub_t12policy_500_tElN6thrust24THRUST_300001_SM_1000_NS8cuda_cub10__tabulate7functorINS7_6detail15normal_iteratorINS7_10device_ptrIiEEEENS7_6system6detail7generic6detail22compute_sequence_valueIivEElEEEEvT0_T1_)
        /*006c*/ 	.short	0x0380
        /*006e*/ 	.short	0x0018


	//----- nvinfo : EIATTR_SW_WAR
	.align		4
.L_500:
        /*0070*/ 	.byte	0x04, 0x36
        /*0072*/ 	.short	(.L_502 - .L_501)
.L_501:
        /*0074*/ 	.word	0x00000008
.L_502:


//--------------------- .nv.info._ZN3cub18CUB_300001_SM_10006detail8for_each13static_kernelINS2_12policy_hub_t12policy_500_tEmN6thrust24THRUST_300001_SM_1000_NS8cuda_cub20__uninitialized_fill7functorINS7_10device_ptrIiEEiEEEEvT0_T1_ --------------------------
	.section	.nv.info._ZN3cub18CUB_300001_SM_10006detail8for_each13static_kernelINS2_12policy_hub_t12policy_500_tEmN6thrust24THRUST_300001_SM_1000_NS8cuda_cub20__uninitialized_fill7functorINS7_10device_ptrIiEEiEEEEvT0_T1_,"",@"SHT_CUDA_INFO"
	.sectionflags	@""
	.align	4


	//----- nvinfo : EIATTR_CUDA_API_VERSION
	.align		4
        /*0000*/ 	.byte	0x04, 0x37
        /*0002*/ 	.short	(.L_504 - .L_503)
.L_503:
        /*0004*/ 	.word	0x00000082


	//----- nvinfo : EIATTR_KPARAM_INFO
	.align		4
.L_504:
        /*0008*/ 	.byte	0x04, 0x17
        /*000a*/ 	.short	(.L_506 - .L_505)
.L_505:
        /*000c*/ 	.word	0x00000000
        /*0010*/ 	.short	0x0001
        /*0012*/ 	.short	0x0008
        /*0014*/ 	.byte	0x00, 0xf0, 0x41, 0x00


	//----- nvinfo : EIATTR_KPARAM_INFO
	.align		4
.L_506:
        /*0018*/ 	.byte	0x04, 0x17
        /*001a*/ 	.short	(.L_508 - .L_507)
.L_507:
        /*001c*/ 	.word	0x00000000
        /*0020*/ 	.short	0x0000
        /*0022*/ 	.short	0x0000
        /*0024*/ 	.byte	0x00, 0xf0, 0x21, 0x00


	//----- nvinfo : EIATTR_SPARSE_MMA_MASK
	.align		4
.L_508:
        /*0028*/ 	.byte	0x03, 0x50
        /*002a*/ 	.short	0x0000


	//----- nvinfo : EIATTR_MAXREG_COUNT
	.align		4
        /*002c*/ 	.byte	0x03, 0x1b
        /*002e*/ 	.short	0x00ff


	//----- nvinfo : EIATTR_MERCURY_ISA_VERSION
	.align		4
        /*0030*/ 	.byte	0x03, 0x5f
        /*0032*/ 	.short	0x0101


	//----- nvinfo : EIATTR_VRC_CTA_INIT_COUNT
	.align		4
        /*0034*/ 	.byte	0x02, 0x4a
	.zero		1
	.zero		1


	//----- nvinfo : EIATTR_EXIT_INSTR_OFFSETS
	.align		4
        /*0038*/ 	.byte	0x04, 0x1c
        /*003a*/ 	.short	(.L_510 - .L_509)


	//   ....[0]....
.L_509:
        /*003c*/ 	.word	0x00000130


	//   ....[1]....
        /*0040*/ 	.word	0x00000230


	//   ....[2]....
        /*0044*/ 	.word	0x00000260


	//----- nvinfo : EIATTR_MAX_THREADS
	.align		4
.L_510:
        /*0048*/ 	.byte	0x04, 0x05
        /*004a*/ 	.short	(.L_512 - .L_511)
.L_511:
        /*004c*/ 	.word	0x00000100
        /*0050*/ 	.word	0x00000001
        /*0054*/ 	.word	0x00000001


	//----- nvinfo : EIATTR_CBANK_PARAM_SIZE
	.align		4
.L_512:
        /*0058*/ 	.byte	0x03, 0x19
        /*005a*/ 	.short	0x0018


	//----- nvinfo : EIATTR_PARAM_CBANK
	.align		4
        /*005c*/ 	.byte	0x04, 0x0a
        /*005e*/ 	.short	(.L_514 - .L_513)
	.align		4
.L_513:
        /*0060*/ 	.word	index@(.nv.constant0._ZN3cub18CUB_300001_SM_10006detail8for_each13static_kernelINS2_12policy_hub_t12policy_500_tEmN6thrust24THRUST_300001_SM_1000_NS8cuda_cub20__uninitialized_fill7functorINS7_10device_ptrIiEEiEEEEvT0_T1_)
        /*0064*/ 	.short	0x0380
        /*0066*/ 	.short	0x0018


	//----- nvinfo : EIATTR_SW_WAR
	.align		4
.L_514:
        /*0068*/ 	.byte	0x04, 0x36
        /*006a*/ 	.short	(.L_516 - .L_515)
.L_515:
        /*006c*/ 	.word	0x00000008
.L_516:


//--------------------- .nv.info._ZN3cub18CUB_300001_SM_10006detail11EmptyKernelIvEEvv --------------------------
	.section	.nv.info._ZN3cub18CUB_300001_SM_10006detail11EmptyKernelIvEEvv,"",@"SHT_CUDA_INFO"
	.sectionflags	@""
	.align	4


	//----- nvinfo : EIATTR_CUDA_API_VERSION
	.align		4
        /*0000*/ 	.byte	0x04, 0x37
        /*0002*/ 	.short	(.L_518 - .L_517)
.L_517:
        /*0004*/ 	.word	0x00000082


	//----- nvinfo : EIATTR_SPARSE_MMA_MASK
	.align		4
.L_518:
        /*0008*/ 	.byte	0x03, 0x50
        /*000a*/ 	.short	0x0000


	//----- nvinfo : EIATTR_MAXREG_COUNT
	.align		4
        /*000c*/ 	.byte	0x03, 0x1b
        /*000e*/ 	.short	0x00ff


	//----- nvinfo : EIATTR_MERCURY_ISA_VERSION
	.align		4
        /*0010*/ 	.byte	0x03, 0x5f
        /*0012*/ 	.short	0x0101


	//----- nvinfo : EIATTR_VRC_CTA_INIT_COUNT
	.align		4
        /*0014*/ 	.byte	0x02, 0x4a
	.zero		1
	.zero		1


	//----- nvinfo : EIATTR_EXIT_INSTR_OFFSETS
	.align		4
        /*0018*/ 	.byte	0x04, 0x1c
        /*001a*/ 	.short	(.L_520 - .L_519)


	//   ....[0]....
.L_519:
        /*001c*/ 	.word	0x00000010


	//----- nvinfo : EIATTR_SW_WAR
	.align		4
.L_520:
        /*0020*/ 	.byte	0x04, 0x36
        /*0022*/ 	.short	(.L_522 - .L_521)
.L_521:
        /*0024*/ 	.word	0x00000008
.L_522:


//--------------------- .nv.info._Z16reorderNeighborsPKiPiS0_S0_ii --------------------------
	.section	.nv.info._Z16reorderNeighborsPKiPiS0_S0_ii,"",@"SHT_CUDA_INFO"
	.sectionflags	@""
	.align	4


	//----- nvinfo : EIATTR_CUDA_API_VERSION
	.align		4
        /*0000*/ 	.byte	0x04, 0x37
        /*0002*/ 	.short	(.L_524 - .L_523)
.L_523:
        /*0004*/ 	.word	0x00000082


	//----- nvinfo : EIATTR_KPARAM_INFO
	.align		4
.L_524:
        /*0008*/ 	.byte	0x04, 0x17
        /*000a*/ 	.short	(.L_526 - .L_525)
.L_525:
        /*000c*/ 	.word	0x00000000
        /*0010*/ 	.short	0x0005
        /*0012*/ 	.short	0x0024
        /*0014*/ 	.byte	0x00, 0xf0, 0x11, 0x00


	//----- nvinfo : EIATTR_KPARAM_INFO
	.align		4
.L_526:
        /*0018*/ 	.byte	0x04, 0x17
        /*001a*/ 	.short	(.L_528 - .L_527)
.L_527:
        /*001c*/ 	.word	0x00000000
        /*0020*/ 	.short	0x0004
        /*0022*/ 	.short	0x0020
        /*0024*/ 	.byte	0x00, 0xf0, 0x11, 0x00


	//----- nvinfo : EIATTR_KPARAM_INFO
	.align		4
.L_528:
        /*0028*/ 	.byte	0x04, 0x17
        /*002a*/ 	.short	(.L_530 - .L_529)
.L_529:
        /*002c*/ 	.word	0x00000000
        /*0030*/ 	.short	0x0003
        /*0032*/ 	.short	0x0018
        /*0034*/ 	.byte	0x00, 0xf5, 0x21, 0x00


	//----- nvinfo : EIATTR_KPARAM_INFO
	.align		4
.L_530:
        /*0038*/ 	.byte	0x04, 0x17
        /*003a*/ 	.short	(.L_532 - .L_531)
.L_531:
        /*003c*/ 	.word	0x00000000
        /*0040*/ 	.short	0x0002
        /*0042*/ 	.short	0x0010
        /*0044*/ 	.byte	0x00, 0xf5, 0x21, 0x00


	//----- nvinfo : EIATTR_KPARAM_INFO
	.align		4
.L_532:
        /*0048*/ 	.byte	0x04, 0x17
        /*004a*/ 	.short	(.L_534 - .L_533)
.L_533:
        /*004c*/ 	.word	0x00000000
        /*0050*/ 	.short	0x0001
        /*0052*/ 	.short	0x0008
        /*0054*/ 	.byte	0x00, 0xf5, 0x21, 0x00


	//----- nvinfo : EIATTR_KPARAM_INFO
	.align		4
.L_534:
        /*0058*/ 	.byte	0x04, 0x17
        /*005a*/ 	.short	(.L_536 - .L_535)
.L_535:
        /*005c*/ 	.word	0x00000000
        /*0060*/ 	.short	0x0000
        /*0062*/ 	.short	0x0000
        /*0064*/ 	.byte	0x00, 0xf5, 0x21, 0x00


	//----- nvinfo : EIATTR_SPARSE_MMA_MASK
	.align		4
.L_536:
        /*0068*/ 	.byte	0x03, 0x50
        /*006a*/ 	.short	0x0000


	//----- nvinfo : EIATTR_MAXREG_COUNT
	.align		4
        /*006c*/ 	.byte	0x03, 0x1b
        /*006e*/ 	.short	0x00ff


	//----- nvinfo : EIATTR_MERCURY_ISA_VERSION
	.align		4
        /*0070*/ 	.byte	0x03, 0x5f
        /*0072*/ 	.short	0x0101


	//----- nvinfo : EIATTR_VRC_CTA_INIT_COUNT
	.align		4
        /*0074*/ 	.byte	0x02, 0x4a
	.zero		1
	.zero		1


	//----- nvinfo : EIATTR_EXIT_INSTR_OFFSETS
	.align		4
        /*0078*/ 	.byte	0x04, 0x1c
        /*007a*/ 	.short	(.L_538 - .L_537)


	//   ....[0]....
.L_537:
        /*007c*/ 	.word	0x00000080


	//   ....[1]....
        /*0080*/ 	.word	0x000000b0


	//   ....[2]....
        /*0084*/ 	.word	0x00000690


	//   ....[3]....
        /*0088*/ 	.word	0x00000980


	//   ....[4]....
        /*008c*/ 	.word	0x00000b40


	//   ....[5]....
        /*0090*/ 	.word	0x00000c50


	//----- nvinfo : EIATTR_CRS_STACK_SIZE
	.align		4
.L_538:
        /*0094*/ 	.byte	0x04, 0x1e
        /*0096*/ 	.short	(.L_540 - .L_539)
.L_539:
        /*0098*/ 	.word	0x00000000


	//----- nvinfo : EIATTR_CBANK_PARAM_SIZE
	.align		4
.L_540:
        /*009c*/ 	.byte	0x03, 0x19
        /*009e*/ 	.short	0x0028


	//----- nvinfo : EIATTR_PARAM_CBANK
	.align		4
        /*00a0*/ 	.byte	0x04, 0x0a
        /*00a2*/ 	.short	(.L_542 - .L_541)
	.align		4
.L_541:
        /*00a4*/ 	.word	index@(.nv.constant0._Z16reorderNeighborsPKiPiS0_S0_ii)
        /*00a8*/ 	.short	0x0380
        /*00aa*/ 	.short	0x0028


	//----- nvinfo : EIATTR_SW_WAR
	.align		4
.L_542:
        /*00ac*/ 	.byte	0x04, 0x36
        /*00ae*/ 	.short	(.L_544 - .L_543)
.L_543:
        /*00b0*/ 	.word	0x00000008
.L_544:


//--------------------- .nv.info._Z11reorderDataPKfPfPKii --------------------------
	.section	.nv.info._Z11reorderDataPKfPfPKii,"",@"SHT_CUDA_INFO"
	.sectionflags	@""
	.align	4


	//----- nvinfo : EIATTR_CUDA_API_VERSION
	.align		4
        /*0000*/ 	.byte	0x04, 0x37
        /*0002*/ 	.short	(.L_546 - .L_545)
.L_545:
        /*0004*/ 	.word	0x00000082


	//----- nvinfo : EIATTR_KPARAM_INFO
	.align		4
.L_546:
        /*0008*/ 	.byte	0x04, 0x17
        /*000a*/ 	.short	(.L_548 - .L_547)
.L_547:
        /*000c*/ 	.word	0x00000000
        /*0010*/ 	.short	0x0003
        /*0012*/ 	.short	0x0018
        /*0014*/ 	.byte	0x00, 0xf0, 0x11, 0x00


	//----- nvinfo : EIATTR_KPARAM_INFO
	.align		4
.L_548:
        /*0018*/ 	.byte	0x04, 0x17
        /*001a*/ 	.short	(.L_550 - .L_549)
.L_549:
        /*001c*/ 	.word	0x00000000
        /*0020*/ 	.short	0x0002
        /*0022*/ 	.short	0x0010
        /*0024*/ 	.byte	0x00, 0xf5, 0x21, 0x00


	//----- nvinfo : EIATTR_KPARAM_INFO
	.align		4
.L_550:
        /*0028*/ 	.byte	0x04, 0x17
        /*002a*/ 	.short	(.L_552 - .L_551)
.L_551:
        /*002c*/ 	.word	0x00000000
        /*0030*/ 	.short	0x0001
        /*0032*/ 	.short	0x0008
        /*0034*/ 	.byte	0x00, 0xf5, 0x21, 0x00


	//----- nvinfo : EIATTR_KPARAM_INFO
	.align		4
.L_552:
        /*0038*/ 	.byte	0x04, 0x17
        /*003a*/ 	.short	(.L_554 - .L_553)
.L_553:
        /*003c*/ 	.word	0x00000000
        /*0040*/ 	.short	0x0000
        /*0042*/ 	.short	0x0000
        /*0044*/ 	.byte	0x00, 0xf5, 0x21, 0x00


	//----- nvinfo : EIATTR_SPARSE_MMA_MASK
	.align		4
.L_554:
        /*0048*/ 	.byte	0x03, 0x50
        /*004a*/ 	.short	0x0000


	//----- nvinfo : EIATTR_MAXREG_COUNT
	.align		4
        /*004c*/ 	.byte	0x03, 0x1b
        /*004e*/ 	.short	0x00ff


	//----- nvinfo : EIATTR_MERCURY_ISA_VERSION
	.align		4
        /*0050*/ 	.byte	0x03, 0x5f
        /*0052*/ 	.short	0x0101


	//----- nvinfo : EIATTR_VRC_CTA_INIT_COUNT
	.align		4
        /*0054*/ 	.byte	0x02, 0x4a
	.zero		1
	.zero		1


	//----- nvinfo : EIATTR_EXIT_INSTR_OFFSETS
	.align		4
        /*0058*/ 	.byte	0x04, 0x1c
        /*005a*/ 	.short	(.L_556 - .L_555)


	//   ....[0]....
.L_555:
        /*005c*/ 	.word	0x00000070


	//   ....[1]....
        /*0060*/ 	.word	0x00000120


	//----- nvinfo : EIATTR_CBANK_PARAM_SIZE
	.align		4
.L_556:
        /*0064*/ 	.byte	0x03, 0x19
        /*0066*/ 	.short	0x001c


	//----- nvinfo : EIATTR_PARAM_CBANK
	.align		4
        /*0068*/ 	.byte	0x04, 0x0a
        /*006a*/ 	.short	(.L_558 - .L_557)
	.align		4
.L_557:
        /*006c*/ 	.word	index@(.nv.constant0._Z11reorderDataPKfPfPKii)
        /*0070*/ 	.short	0x0380
        /*0072*/ 	.short	0x001c


	//----- nvinfo : EIATTR_SW_WAR
	.align		4
.L_558:
        /*0074*/ 	.byte	0x04, 0x36
        /*0076*/ 	.short	(.L_560 - .L_559)
.L_559:
        /*0078*/ 	.word	0x00000008
.L_560:


//--------------------- .nv.info._Z21generateBisectionKeysPK7Coord2DP12BisectionKeyPiiffffii --------------------------
	.section	.nv.info._Z21generateBisectionKeysPK7Coord2DP12BisectionKeyPiiffffii,"",@"SHT_CUDA_INFO"
	.sectionflags	@""
	.align	4


	//----- nvinfo : EIATTR_CUDA_API_VERSION
	.align		4
        /*0000*/ 	.byte	0x04, 0x37
        /*0002*/ 	.short	(.L_562 - .L_561)
.L_561:
        /*0004*/ 	.word	0x00000082


	//----- nvinfo : EIATTR_KPARAM_INFO
	.align		4
.L_562:
        /*0008*/ 	.byte	0x04, 0x17
        /*000a*/ 	.short	(.L_564 - .L_563)
.L_563:
        /*000c*/ 	.word	0x00000000
        /*0010*/ 	.short	0x0009
        /*0012*/ 	.short	0x0030
        /*0014*/ 	.byte	0x00, 0xf0, 0x11, 0x00


	//----- nvinfo : EIATTR_KPARAM_INFO
	.align		4
.L_564:
        /*0018*/ 	.byte	0x04, 0x17
        /*001a*/ 	.short	(.L_566 - .L_565)
.L_565:
        /*001c*/ 	.word	0x00000000
        /*0020*/ 	.short	0x0008
        /*0022*/ 	.short	0x002c
        /*0024*/ 	.byte	0x00, 0xf0, 0x11, 0x00


	//----- nvinfo : EIATTR_KPARAM_INFO
	.align		4
.L_566:
        /*0028*/ 	.byte	0x04, 0x17
        /*002a*/ 	.short	(.L_568 - .L_567)
.L_567:
        /*002c*/ 	.word	0x00000000
        /*0030*/ 	.short	0x0007
        /*0032*/ 	.short	0x0028
        /*0034*/ 	.byte	0x00, 0xf0, 0x11, 0x00


	//----- nvinfo : EIATTR_KPARAM_INFO
	.align		4
.L_568:
        /*0038*/ 	.byte	0x04, 0x17
        /*003a*/ 	.short	(.L_570 - .L_569)
.L_569:
        /*003c*/ 	.word	0x00000000
        /*0040*/ 	.short	0x0006
        /*0042*/ 	.short	0x0024
        /*0044*/ 	.byte	0x00, 0xf0, 0x11, 0x00


	//----- nvinfo : EIATTR_KPARAM_INFO
	.align		4
.L_570:
        /*0048*/ 	.byte	0x04, 0x17
        /*004a*/ 	.short	(.L_572 - .L_571)
.L_571:
        /*004c*/ 	.word	0x00000000
        /*0050*/ 	.short	0x0005
        /*0052*/ 	.short	0x0020
        /*0054*/ 	.byte	0x00, 0xf0, 0x11, 0x00


	//----- nvinfo : EIATTR_KPARAM_INFO
	.align		4
.L_572:
        /*0058*/ 	.byte	0x04, 0x17
        /*005a*/ 	.short	(.L_574 - .L_573)
.L_573:
        /*005c*/ 	.word	0x00000000
        /*0060*/ 	.short	0x0004
        /*0062*/ 	.short	0x001c
        /*0064*/ 	.byte	0x00, 0xf0, 0x11, 0x00


	//----- nvinfo : EIATTR_KPARAM_INFO
	.align		4
.L_574:
        /*0068*/ 	.byte	0x04, 0x17
        /*006a*/ 	.short	(.L_576 - .L_575)
.L_575:
        /*006c*/ 	.word	0x00000000
        /*0070*/ 	.short	0x0003
        /*0072*/ 	.short	0x0018
        /*0074*/ 	.byte	0x00, 0xf0, 0x11, 0x00


	//----- nvinfo : EIATTR_KPARAM_INFO
	.align		4
.L_576:
        /*0078*/ 	.byte	0x04, 0x17
        /*007a*/ 	.short	(.L_578 - .L_577)
.L_577:
        /*007c*/ 	.word	0x00000000
        /*0080*/ 	.short	0x0002
        /*0082*/ 	.short	0x0010
        /*0084*/ 	.byte	0x00, 0xf5, 0x21, 0x00


	//----- nvinfo : EIATTR_KPARAM_INFO
	.align		4
.L_578:
        /*0088*/ 	.byte	0x04, 0x17
        /*008a*/ 	.short	(.L_580 - .L_579)
.L_579:
        /*008c*/ 	.word	0x00000000
        /*0090*/ 	.short	0x0001
        /*0092*/ 	.short	0x0008
        /*0094*/ 	.byte	0x00, 0xf5, 0x21, 0x00


	//----- nvinfo : EIATTR_KPARAM_INFO
	.align		4
.L_580:
        /*0098*/ 	.byte	0x04, 0x17
        /*009a*/ 	.short	(.L_582 - .L_581)
.L_581:
        /*009c*/ 	.word	0x00000000
        /*00a0*/ 	.short	0x0000
        /*00a2*/ 	.short	0x0000
        /*00a4*/ 	.byte	0x00, 0xf5, 0x21, 0x00


	//----- nvinfo : EIATTR_SPARSE_MMA_MASK
	.align		4
.L_582:
        /*00a8*/ 	.byte	0x03, 0x50
        /*00aa*/ 	.short	0x0000


	//----- nvinfo : EIATTR_MAXREG_COUNT
	.align		4
        /*00ac*/ 	.byte	0x03, 0x1b
        /*00ae*/ 	.short	0x00ff


	//----- nvinfo : EIATTR_MERCURY_ISA_VERSION
	.align		4
        /*00b0*/ 	.byte	0x03, 0x5f
        /*00b2*/ 	.short	0x0101


	//----- nvinfo : EIATTR_VRC_CTA_INIT_COUNT
	.align		4
        /*00b4*/ 	.byte	0x02, 0x4a
	.zero		1
	.zero		1


	//----- nvinfo : EIATTR_EXIT_INSTR_OFFSETS
	.align		4
        /*00b8*/ 	.byte	0x04, 0x1c
        /*00ba*/ 	.short	(.L_584 - .L_583)


	//   ....[0]....
.L_583:
        /*00bc*/ 	.word	0x00000070


	//   ....[1]....
        /*00c0*/ 	.word	0x00000850


	//----- nvinfo : EIATTR_CBANK_PARAM_SIZE
	.align		4
.L_584:
        /*00c4*/ 	.byte	0x03, 0x19
        /*00c6*/ 	.short	0x0034


	//----- nvinfo : EIATTR_PARAM_CBANK
	.align		4
        /*00c8*/ 	.byte	0x04, 0x0a
        /*00ca*/ 	.short	(.L_586 - .L_585)
	.align		4
.L_585:
        /*00cc*/ 	.word	index@(.nv.constant0._Z21generateBisectionKeysPK7Coord2DP12BisectionKeyPiiffffii)
        /*00d0*/ 	.short	0x0380
        /*00d2*/ 	.short	0x0034


	//----- nvinfo : EIATTR_SW_WAR
	.align		4
.L_586:
        /*00d4*/ 	.byte	0x04, 0x36
        /*00d6*/ 	.short	(.L_588 - .L_587)
.L_587:
        /*00d8*/ 	.word	0x00000008
.L_588:


//--------------------- .nv.info._Z21countQuadrantElementsPK7Coord2DPiiff --------------------------
	.section	.nv.info._Z21countQuadrantElementsPK7Coord2DPiiff,"",@"SHT_CUDA_INFO"
	.sectionflags	@""
	.align	4


	//----- nvinfo : EIATTR_CUDA_API_VERSION
	.align		4
        /*0000*/ 	.byte	0x04, 0x37
        /*0002*/ 	.short	(.L_590 - .L_589)
.L_589:
        /*0004*/ 	.word	0x00000082


	//----- nvinfo : EIATTR_KPARAM_INFO
	.align		4
.L_590:
        /*0008*/ 	.byte	0x04, 0x17
        /*000a*/ 	.short	(.L_592 - .L_591)
.L_591:
        /*000c*/ 	.word	0x00000000
        /*0010*/ 	.short	0x0004
        /*0012*/ 	.short	0x0018
        /*0014*/ 	.byte	0x00, 0xf0, 0x11, 0x00


	//----- nvinfo : EIATTR_KPARAM_INFO
	.align		4
.L_592:
        /*0018*/ 	.byte	0x04, 0x17
        /*001a*/ 	.short	(.L_594 - .L_593)
.L_593:
        /*001c*/ 	.word	0x00000000
        /*0020*/ 	.short	0x0003
        /*0022*/ 	.short	0x0014
        /*0024*/ 	.byte	0x00, 0xf0, 0x11, 0x00


	//----- nvinfo : EIATTR_KPARAM_INFO
	.align		4
.L_594:
        /*0028*/ 	.byte	0x04, 0x17
        /*002a*/ 	.short	(.L_596 - .L_595)
.L_595:
        /*002c*/ 	.word	0x00000000
        /*0030*/ 	.short	0x0002
        /*0032*/ 	.short	0x0010
        /*0034*/ 	.byte	0x00, 0xf0, 0x11, 0x00


	//----- nvinfo : EIATTR_KPARAM_INFO
	.align		4
.L_596:
        /*0038*/ 	.byte	0x04, 0x17
        /*003a*/ 	.short	(.L_598 - .L_597)
.L_597:
        /*003c*/ 	.word	0x00000000
        /*0040*/ 	.short	0x0001
        /*0042*/ 	.short	0x0008
        /*0044*/ 	.byte	0x00, 0xf5, 0x21, 0x00


	//----- nvinfo : EIATTR_KPARAM_INFO
	.align		4
.L_598:
        /*0048*/ 	.byte	0x04, 0x17
        /*004a*/ 	.short	(.L_600 - .L_599)
.L_599:
        /*004c*/ 	.word	0x00000000
        /*0050*/ 	.short	0x0000
        /*0052*/ 	.short	0x0000
        /*0054*/ 	.byte	0x00, 0xf5, 0x21, 0x00


	//----- nvinfo : EIATTR_SPARSE_MMA_MASK
	.align		4
.L_600:
        /*0058*/ 	.byte	0x03, 0x50
        /*005a*/ 	.short	0x0000


	//----- nvinfo : EIATTR_MAXREG_COUNT
	.align		4
        /*005c*/ 	.byte	0x03, 0x1b
        /*005e*/ 	.short	0x00ff


	//----- nvinfo : EIATTR_MERCURY_ISA_VERSION
	.align		4
        /*0060*/ 	.byte	0x03, 0x5f
        /*0062*/ 	.short	0x0101


	//----- nvinfo : EIATTR_VRC_CTA_INIT_COUNT
	.align		4
        /*0064*/ 	.byte	0x02, 0x4a
	.zero		1
	.zero		1


	//----- nvinfo : EIATTR_EXIT_INSTR_OFFSETS
	.align		4
        /*0068*/ 	.byte	0x04, 0x1c
        /*006a*/ 	.short	(.L_602 - .L_601)


	//   ....[0]....
.L_601:
        /*006c*/ 	.word	0x00000070


	//   ....[1]....
        /*0070*/ 	.word	0x00000160


	//----- nvinfo : EIATTR_CBANK_PARAM_SIZE
	.align		4
.L_602:
        /*0074*/ 	.byte	0x03, 0x19
        /*0076*/ 	.short	0x001c


	//----- nvinfo : EIATTR_PARAM_CBANK
	.align		4
        /*0078*/ 	.byte	0x04, 0x0a
        /*007a*/ 	.short	(.L_604 - .L_603)
	.align		4
.L_603:
        /*007c*/ 	.word	index@(.nv.constant0._Z21countQuadrantElementsPK7Coord2DPiiff)
        /*0080*/ 	.short	0x0380
        /*0082*/ 	.short	0x001c


	//----- nvinfo : EIATTR_SW_WAR
	.align		4
.L_604:
        /*0084*/ 	.byte	0x04, 0x36
        /*0086*/ 	.short	(.L_606 - .L_605)
.L_605:
        /*0088*/ 	.word	0x00000008
.L_606:


//--------------------- .nv.info._Z21smoothBothOrdersFusedPfS_S_S_PKiS1_S1_S1_S_S_S_S_ib --------------------------
	.section	.nv.info._Z21smoothBothOrdersFusedPfS_S_S_PKiS1_S1_S1_S_S_S_S_ib,"",@"SHT_CUDA_INFO"
	.sectionflags	@""
	.align	4


	//----- nvinfo : EIATTR_CUDA_API_VERSION
	.align		4
        /*0000*/ 	.byte	0x04, 0x37
        /*0002*/ 	.short	(.L_608 - .L_607)
.L_607:
        /*0004*/ 	.word	0x00000082


	//----- nvinfo : EIATTR_KPARAM_INFO
	.align		4
.L_608:
        /*0008*/ 	.byte	0x04, 0x17
        /*000a*/ 	.short	(.L_610 - .L_609)
.L_609:
        /*000c*/ 	.word	0x00000000
        /*0010*/ 	.short	0x000d
        /*0012*/ 	.short	0x0064
        /*0014*/ 	.byte	0x00, 0xf0, 0x05, 0x00


	//----- nvinfo : EIATTR_KPARAM_INFO
	.align		4
.L_610:
        /*0018*/ 	.byte	0x04, 0x17
        /*001a*/ 	.short	(.L_612 - .L_611)
.L_611:
        /*001c*/ 	.word	0x00000000
        /*0020*/ 	.short	0x000c
        /*0022*/ 	.short	0x0060
        /*0024*/ 	.byte	0x00, 0xf0, 0x11, 0x00


	//----- nvinfo : EIATTR_KPARAM_INFO
	.align		4
.L_612:
        /*0028*/ 	.byte	0x04, 0x17
        /*002a*/ 	.short	(.L_614 - .L_613)
.L_613:
        /*002c*/ 	.word	0x00000000
        /*0030*/ 	.short	0x000b
        /*0032*/ 	.short	0x0058
        /*0034*/ 	.byte	0x00, 0xf5, 0x21, 0x00


	//----- nvinfo : EIATTR_KPARAM_INFO
	.align		4
.L_614:
        /*0038*/ 	.byte	0x04, 0x17
        /*003a*/ 	.short	(.L_616 - .L_615)
.L_615:
        /*003c*/ 	.word	0x00000000
        /*0040*/ 	.short	0x000a
        /*0042*/ 	.short	0x0050
        /*0044*/ 	.byte	0x00, 0xf5, 0x21, 0x00


	//----- nvinfo : EIATTR_KPARAM_INFO
	.align		4
.L_616:
        /*0048*/ 	.byte	0x04, 0x17
        /*004a*/ 	.short	(.L_618 - .L_617)
.L_617:
        /*004c*/ 	.word	0x00000000
        /*0050*/ 	.short	0x0009
        /*0052*/ 	.short	0x0048
        /*0054*/ 	.byte	0x00, 0xf5, 0x21, 0x00


	//----- nvinfo : EIATTR_KPARAM_INFO
	.align		4
.L_618:
        /*0058*/ 	.byte	0x04, 0x17
        /*005a*/ 	.short	(.L_620 - .L_619)
.L_619:
        /*005c*/ 	.word	0x00000000
        /*0060*/ 	.short	0x0008
        /*0062*/ 	.short	0x0040
        /*0064*/ 	.byte	0x00, 0xf5, 0x21, 0x00


	//----- nvinfo : EIATTR_KPARAM_INFO
	.align		4
.L_620:
        /*0068*/ 	.byte	0x04, 0x17
        /*006a*/ 	.short	(.L_622 - .L_621)
.L_621:
        /*006c*/ 	.word	0x00000000
        /*0070*/ 	.short	0x0007
        /*0072*/ 	.short	0x0038
        /*0074*/ 	.byte	0x00, 0xf5, 0x21, 0x00


	//----- nvinfo : EIATTR_KPARAM_INFO
	.align		4
.L_622:
        /*0078*/ 	.byte	0x04, 0x17
        /*007a*/ 	.short	(.L_624 - .L_623)
.L_623:
        /*007c*/ 	.word	0x00000000
        /*0080*/ 	.short	0x0006
        /*0082*/ 	.short	0x0030
        /*0084*/ 	.byte	0x00, 0xf5, 0x21, 0x00


	//----- nvinfo : EIATTR_KPARAM_INFO
	.align		4
.L_624:
        /*0088*/ 	.byte	0x04, 0x17
        /*008a*/ 	.short	(.L_626 - .L_625)
.L_625:
        /*008c*/ 	.word	0x00000000
        /*0090*/ 	.short	0x0005
        /*0092*/ 	.short	0x0028
        /*0094*/ 	.byte	0x00, 0xf5, 0x21, 0x00


	//----- nvinfo : EIATTR_KPARAM_INFO
	.align		4
.L_626:
        /*0098*/ 	.byte	0x04, 0x17
        /*009a*/ 	.short	(.L_628 - .L_627)
.L_627:
        /*009c*/ 	.word	0x00000000
        /*00a0*/ 	.short	0x0004
        /*00a2*/ 	.short	0x0020
        /*00a4*/ 	.byte	0x00, 0xf5, 0x21, 0x00


	//----- nvinfo : EIATTR_KPARAM_INFO
	.align		4
.L_628:
        /*00a8*/ 	.byte	0x04, 0x17
        /*00aa*/ 	.short	(.L_630 - .L_629)
.L_629:
        /*00ac*/ 	.word	0x00000000
        /*00b0*/ 	.short	0x0003
        /*00b2*/ 	.short	0x0018
        /*00b4*/ 	.byte	0x00, 0xf5, 0x21, 0x00


	//----- nvinfo : EIATTR_KPARAM_INFO
	.align		4
.L_630:
        /*00b8*/ 	.byte	0x04, 0x17
        /*00ba*/ 	.short	(.L_632 - .L_631)
.L_631:
        /*00bc*/ 	.word	0x00000000
        /*00c0*/ 	.short	0x0002
        /*00c2*/ 	.short	0x0010
        /*00c4*/ 	.byte	0x00, 0xf5, 0x21, 0x00


	//----- nvinfo : EIATTR_KPARAM_INFO
	.align		4
.L_632:
        /*00c8*/ 	.byte	0x04, 0x17
        /*00ca*/ 	.short	(.L_634 - .L_633)
.L_633:
        /*00cc*/ 	.word	0x00000000
        /*00d0*/ 	.short	0x0001
        /*00d2*/ 	.short	0x0008
        /*00d4*/ 	.byte	0x00, 0xf5, 0x21, 0x00


	//----- nvinfo : EIATTR_KPARAM_INFO
	.align		4
.L_634:
        /*00d8*/ 	.byte	0x04, 0x17
        /*00da*/ 	.short	(.L_636 - .L_635)
.L_635:
        /*00dc*/ 	.word	0x00000000
        /*00e0*/ 	.short	0x0000
        /*00e2*/ 	.short	0x0000
        /*00e4*/ 	.byte	0x00, 0xf5, 0x21, 0x00


	//----- nvinfo : EIATTR_SPARSE_MMA_MASK
	.align		4
.L_636:
        /*00e8*/ 	.byte	0x03, 0x50
        /*00ea*/ 	.short	0x0000


	//----- nvinfo : EIATTR_MAXREG_COUNT
	.align		4
        /*00ec*/ 	.byte	0x03, 0x1b
        /*00ee*/ 	.short	0x00ff


	//----- nvinfo : EIATTR_MERCURY_ISA_VERSION
	.align		4
        /*00f0*/ 	.byte	0x03, 0x5f
        /*00f2*/ 	.short	0x0101


	//----- nvinfo : EIATTR_VRC_CTA_INIT_COUNT
	.align		4
        /*00f4*/ 	.byte	0x02, 0x4a
	.zero		1
	.zero		1


	//----- nvinfo : EIATTR_EXIT_INSTR_OFFSETS
	.align		4
        /*00f8*/ 	.byte	0x04, 0x1c
        /*00fa*/ 	.short	(.L_638 - .L_637)


	//   ....[0]....
.L_637:
        /*00fc*/ 	.word	0x00000070


	//   ....[1]....
        /*0100*/ 	.word	0x00001ec0


	//----- nvinfo : EIATTR_CRS_STACK_SIZE
	.align		4
.L_638:
        /*0104*/ 	.byte	0x04, 0x1e
        /*0106*/ 	.short	(.L_640 - .L_639)
.L_639:
        /*0108*/ 	.word	0x00000000


	//----- nvinfo : EIATTR_CBANK_PARAM_SIZE
	.align		4
.L_640:
        /*010c*/ 	.byte	0x03, 0x19
        /*010e*/ 	.short	0x0065


	//----- nvinfo : EIATTR_PARAM_CBANK
	.align		4
        /*0110*/ 	.byte	0x04, 0x0a
        /*0112*/ 	.short	(.L_642 - .L_641)
	.align		4
.L_641:
        /*0114*/ 	.word	index@(.nv.constant0._Z21smoothBothOrdersFusedPfS_S_S_PKiS1_S1_S1_S_S_S_S_ib)
        /*0118*/ 	.short	0x0380
        /*011a*/ 	.short	0x0065


	//----- nvinfo : EIATTR_SW_WAR
	.align		4
.L_642:
        /*011c*/ 	.byte	0x04, 0x36
        /*011e*/ 	.short	(.L_644 - .L_643)
.L_643:
        /*0120*/ 	.word	0x00000008
.L_644:


//--------------------- .nv.info._Z21smoothFirstOrderFusedPfS_S_S_PKiS1_S_S_S_S_ib --------------------------
	.section	.nv.info._Z21smoothFirstOrderFusedPfS_S_S_PKiS1_S_S_S_S_ib,"",@"SHT_CUDA_INFO"
	.sectionflags	@""
	.align	4


	//----- nvinfo : EIATTR_CUDA_API_VERSION
	.align		4
        /*0000*/ 	.byte	0x04, 0x37
        /*0002*/ 	.short	(.L_646 - .L_645)
.L_645:
        /*0004*/ 	.word	0x00000082


	//----- nvinfo : EIATTR_KPARAM_INFO
	.align		4
.L_646:
        /*0008*/ 	.byte	0x04, 0x17
        /*000a*/ 	.short	(.L_648 - .L_647)
.L_647:
        /*000c*/ 	.word	0x00000000
        /*0010*/ 	.short	0x000b
        /*0012*/ 	.short	0x0054
        /*0014*/ 	.byte	0x00, 0xf0, 0x05, 0x00


	//----- nvinfo : EIATTR_KPARAM_INFO
	.align		4
.L_648:
        /*0018*/ 	.byte	0x04, 0x17
        /*001a*/ 	.short	(.L_650 - .L_649)
.L_649:
        /*001c*/ 	.word	0x00000000
        /*0020*/ 	.short	0x000a
        /*0022*/ 	.short	0x0050
        /*0024*/ 	.byte	0x00, 0xf0, 0x11, 0x00


	//----- nvinfo : EIATTR_KPARAM_INFO
	.align		4
.L_650:
        /*0028*/ 	.byte	0x04, 0x17
        /*002a*/ 	.short	(.L_652 - .L_651)
.L_651:
        /*002c*/ 	.word	0x00000000
        /*0030*/ 	.short	0x0009
        /*0032*/ 	.short	0x0048
        /*0034*/ 	.byte	0x00, 0xf5, 0x21, 0x00


	//----- nvinfo : EIATTR_KPARAM_INFO
	.align		4
.L_652:
        /*0038*/ 	.byte	0x04, 0x17
        /*003a*/ 	.short	(.L_654 - .L_653)
.L_653:
        /*003c*/ 	.word	0x00000000
        /*0040*/ 	.short	0x0008
        /*0042*/ 	.short	0x0040
        /*0044*/ 	.byte	0x00, 0xf5, 0x21, 0x00


	//----- nvinfo : EIATTR_KPARAM_INFO
	.align		4
.L_654:
        /*0048*/ 	.byte	0x04, 0x17
        /*004a*/ 	.short	(.L_656 - .L_655)
.L_655:
        /*004c*/ 	.word	0x00000000
        /*0050*/ 	.short	0x0007
        /*0052*/ 	.short	0x0038
        /*0054*/ 	.byte	0x00, 0xf5, 0x21, 0x00


	//----- nvinfo : EIATTR_KPARAM_INFO
	.align		4
.L_656:
        /*0058*/ 	.byte	0x04, 0x17
        /*005a*/ 	.short	(.L_658 - .L_657)
.L_657:
        /*005c*/ 	.word	0x00000000
        /*0060*/ 	.short	0x0006
        /*0062*/ 	.short	0x0030
        /*0064*/ 	.byte	0x00, 0xf5, 0x21, 0x00


	//----- nvinfo : EIATTR_KPARAM_INFO
	.align		4
.L_658:
        /*0068*/ 	.byte	0x04, 0x17
        /*006a*/ 	.short	(.L_660 - .L_659)
.L_659:
        /*006c*/ 	.word	0x00000000
        /*0070*/ 	.short	0x0005
        /*0072*/ 	.short	0x0028
        /*0074*/ 	.byte	0x00, 0xf5, 0x21, 0x00


	//----- nvinfo : EIATTR_KPARAM_INFO
	.align		4
.L_660:
        /*0078*/ 	.byte	0x04, 0x17
        /*007a*/ 	.short	(.L_662 - .L_661)
.L_661:
        /*007c*/ 	.word	0x00000000
        /*0080*/ 	.short	0x0004
        /*0082*/ 	.short	0x0020
        /*0084*/ 	.byte	0x00, 0xf5, 0x21, 0x00


	//----- nvinfo : EIATTR_KPARAM_INFO
	.align		4
.L_662:
        /*0088*/ 	.byte	0x04, 0x17
        /*008a*/ 	.short	(.L_664 - .L_663)
.L_663:
        /*008c*/ 	.word	0x00000000
        /*0090*/ 	.short	0x0003
        /*0092*/ 	.short	0x0018
        /*0094*/ 	.byte	0x00, 0xf5, 0x21, 0x00


	//----- nvinfo : EIATTR_KPARAM_INFO
	.align		4
.L_664:
        /*0098*/ 	.byte	0x04, 0x17
        /*009a*/ 	.short	(.L_666 - .L_665)
.L_665:
        /*009c*/ 	.word	0x00000000
        /*00a0*/ 	.short	0x0002
        /*00a2*/ 	.short	0x0010
        /*00a4*/ 	.byte	0x00, 0xf5, 0x21, 0x00


	//----- nvinfo : EIATTR_KPARAM_INFO
	.align		4
.L_666:
        /*00a8*/ 	.byte	0x04, 0x17
        /*00aa*/ 	.short	(.L_668 - .L_667)
.L_667:
        /*00ac*/ 	.word	0x00000000
        /*00b0*/ 	.short	0x0001
        /*00b2*/ 	.short	0x0008
        /*00b4*/ 	.byte	0x00, 0xf5, 0x21, 0x00


	//----- nvinfo : EIATTR_KPARAM_INFO
	.align		4
.L_668:
        /*00b8*/ 	.byte	0x04, 0x17
        /*00ba*/ 	.short	(.L_670 - .L_669)
.L_669:
        /*00bc*/ 	.word	0x00000000
        /*00c0*/ 	.short	0x0000
        /*00c2*/ 	.short	0x0000
        /*00c4*/ 	.byte	0x00, 0xf5, 0x21, 0x00


	//----- nvinfo : EIATTR_SPARSE_MMA_MASK
	.align		4
.L_670:
        /*00c8*/ 	.byte	0x03, 0x50
        /*00ca*/ 	.short	0x0000


	//----- nvinfo : EIATTR_MAXREG_COUNT
	.align		4
        /*00cc*/ 	.byte	0x03, 0x1b
        /*00ce*/ 	.short	0x00ff


	//----- nvinfo : EIATTR_MERCURY_ISA_VERSION
	.align		4
        /*00d0*/ 	.byte	0x03, 0x5f
        /*00d2*/ 	.short	0x0101


	//----- nvinfo : EIATTR_VRC_CTA_INIT_COUNT
	.align		4
        /*00d4*/ 	.byte	0x02, 0x4a
	.zero		1
	.zero		1


	//----- nvinfo : EIATTR_EXIT_INSTR_OFFSETS
	.align		4
        /*00d8*/ 	.byte	0x04, 0x1c
        /*00da*/ 	.short	(.L_672 - .L_671)


	//   ....[0]....
.L_671:
        /*00dc*/ 	.word	0x00000070


	//   ....[1]....
        /*00e0*/ 	.word	0x00000ca0


	//----- nvinfo : EIATTR_CRS_STACK_SIZE
	.align		4
.L_672:
        /*00e4*/ 	.byte	0x04, 0x1e
        /*00e6*/ 	.short	(.L_674 - .L_673)
.L_673:
        /*00e8*/ 	.word	0x00000000


	//----- nvinfo : EIATTR_CBANK_PARAM_SIZE
	.align		4
.L_674:
        /*00ec*/ 	.byte	0x03, 0x19
        /*00ee*/ 	.short	0x0055


	//----- nvinfo : EIATTR_PARAM_CBANK
	.align		4
        /*00f0*/ 	.byte	0x04, 0x0a
        /*00f2*/ 	.short	(.L_676 - .L_675)
	.align		4
.L_675:
        /*00f4*/ 	.word	index@(.nv.constant0._Z21smoothFirstOrderFusedPfS_S_S_PKiS1_S_S_S_S_ib)
        /*00f8*/ 	.short	0x0380
        /*00fa*/ 	.short	0x0055


	//----- nvinfo : EIATTR_SW_WAR
	.align		4
.L_676:
        /*00fc*/ 	.byte	0x04, 0x36
        /*00fe*/ 	.short	(.L_678 - .L_677)
.L_677:
        /*0100*/ 	.word	0x00000008
.L_678:


//--------------------- .nv.info._Z16smoothBothOrdersPKfPKiS2_S2_S2_Pfib --------------------------
	.section	.nv.info._Z16smoothBothOrdersPKfPKiS2_S2_S2_Pfib,"",@"SHT_CUDA_INFO"
	.sectionflags	@""
	.align	4


	//----- nvinfo : EIATTR_CUDA_API_VERSION
	.align		4
        /*0000*/ 	.byte	0x04, 0x37
        /*0002*/ 	.short	(.L_680 - .L_679)
.L_679:
        /*0004*/ 	.word	0x00000082


	//----- nvinfo : EIATTR_KPARAM_INFO
	.align		4
.L_680:
        /*0008*/ 	.byte	0x04, 0x17
        /*000a*/ 	.short	(.L_682 - .L_681)
.L_681:
        /*000c*/ 	.word	0x00000000
        /*0010*/ 	.short	0x0007
        /*0012*/ 	.short	0x0034
        /*0014*/ 	.byte	0x00, 0xf0, 0x05, 0x00


	//----- nvinfo : EIATTR_KPARAM_INFO
	.align		4
.L_682:
        /*0018*/ 	.byte	0x04, 0x17
        /*001a*/ 	.short	(.L_684 - .L_683)
.L_683:
        /*001c*/ 	.word	0x00000000
        /*0020*/ 	.short	0x0006
        /*0022*/ 	.short	0x0030
        /*0024*/ 	.byte	0x00, 0xf0, 0x11, 0x00


	//----- nvinfo : EIATTR_KPARAM_INFO
	.align		4
.L_684:
        /*0028*/ 	.byte	0x04, 0x17
        /*002a*/ 	.short	(.L_686 - .L_685)
.L_685:
        /*002c*/ 	.word	0x00000000
        /*0030*/ 	.short	0x0005
        /*0032*/ 	.short	0x0028
        /*0034*/ 	.byte	0x00, 0xf5, 0x21, 0x00


	//----- nvinfo : EIATTR_KPARAM_INFO
	.align		4
.L_686:
        /*0038*/ 	.byte	0x04, 0x17
        /*003a*/ 	.short	(.L_688 - .L_687)
.L_687:
        /*003c*/ 	.word	0x00000000
        /*0040*/ 	.short	0x0004
        /*0042*/ 	.short	0x0020
        /*0044*/ 	.byte	0x00, 0xf5, 0x21, 0x00


	//----- nvinfo : EIATTR_KPARAM_INFO
	.align		4
.L_688:
        /*0048*/ 	.byte	0x04, 0x17
        /*004a*/ 	.short	(.L_690 - .L_689)
.L_689:
        /*004c*/ 	.word	0x00000000
        /*0050*/ 	.short	0x0003
        /*0052*/ 	.short	0x0018
        /*0054*/ 	.byte	0x00, 0xf5, 0x21, 0x00


	//----- nvinfo : EIATTR_KPARAM_INFO
	.align		4
.L_690:
        /*0058*/ 	.byte	0x04, 0x17
        /*005a*/ 	.short	(.L_692 - .L_691)
.L_691:
        /*005c*/ 	.word	0x00000000
        /*0060*/ 	.short	0x0002
        /*0062*/ 	.short	0x0010
        /*0064*/ 	.byte	0x00, 0xf5, 0x21, 0x00


	//----- nvinfo : EIATTR_KPARAM_INFO
	.align		4
.L_692:
        /*0068*/ 	.byte	0x04, 0x17
        /*006a*/ 	.short	(.L_694 - .L_693)
.L_693:
        /*006c*/ 	.word	0x00000000
        /*0070*/ 	.short	0x0001
        /*0072*/ 	.short	0x0008
        /*0074*/ 	.byte	0x00, 0xf5, 0x21, 0x00


	//----- nvinfo : EIATTR_KPARAM_INFO
	.align		4
.L_694:
        /*0078*/ 	.byte	0x04, 0x17
        /*007a*/ 	.short	(.L_696 - .L_695)
.L_695:
        /*007c*/ 	.word	0x00000000
        /*0080*/ 	.short	0x0000
        /*0082*/ 	.short	0x0000
        /*0084*/ 	.byte	0x00, 0xf5, 0x21, 0x00


	//----- nvinfo : EIATTR_SPARSE_MMA_MASK
	.align		4
.L_696:
        /*0088*/ 	.byte	0x03, 0x50
        /*008a*/ 	.short	0x0000


	//----- nvinfo : EIATTR_MAXREG_COUNT
	.align		4
        /*008c*/ 	.byte	0x03, 0x1b
        /*008e*/ 	.short	0x00ff


	//----- nvinfo : EIATTR_MERCURY_ISA_VERSION
	.align		4
        /*0090*/ 	.byte	0x03, 0x5f
        /*0092*/ 	.short	0x0101


	//----- nvinfo : EIATTR_VRC_CTA_INIT_COUNT
	.align		4
        /*0094*/ 	.byte	0x02, 0x4a
	.zero		1
	.zero		1


	//----- nvinfo : EIATTR_EXIT_INSTR_OFFSETS
	.align		4
        /*0098*/ 	.byte	0x04, 0x1c
        /*009a*/ 	.short	(.L_698 - .L_697)


	//   ....[0]....
.L_697:
        /*009c*/ 	.word	0x00000070


	//   ....[1]....
        /*00a0*/ 	.word	0x00002400


	//----- nvinfo : EIATTR_CRS_STACK_SIZE
	.align		4
.L_698:
        /*00a4*/ 	.byte	0x04, 0x1e
        /*00a6*/ 	.short	(.L_700 - .L_699)
.L_699:
        /*00a8*/ 	.word	0x00000000


	//----- nvinfo : EIATTR_CBANK_PARAM_SIZE
	.align		4
.L_700:
        /*00ac*/ 	.byte	0x03, 0x19
        /*00ae*/ 	.short	0x0035


	//----- nvinfo : EIATTR_PARAM_CBANK
	.align		4
        /*00b0*/ 	.byte	0x04, 0x0a
        /*00b2*/ 	.short	(.L_702 - .L_701)
	.align		4
.L_701:
        /*00b4*/ 	.word	index@(.nv.constant0._Z16smoothBothOrdersPKfPKiS2_S2_S2_Pfib)
        /*00b8*/ 	.short	0x0380
        /*00ba*/ 	.short	0x0035


	//----- nvinfo : EIATTR_SW_WAR
	.align		4
.L_702:
        /*00bc*/ 	.byte	0x04, 0x36
        /*00be*/ 	.short	(.L_704 - .L_703)
.L_703:
        /*00c0*/ 	.word	0x00000008
.L_704:


//--------------------- .nv.info._Z20smoothFirstOrderOnlyPKfPKiS2_Pfib --------------------------
	.section	.nv.info._Z20smoothFirstOrderOnlyPKfPKiS2_Pfib,"",@"SHT_CUDA_INFO"
	.sectionflags	@""
	.align	4


	//----- nvinfo : EIATTR_CUDA_API_VERSION
	.align		4
        /*0000*/ 	.byte	0x04, 0x37
        /*0002*/ 	.short	(.L_706 - .L_705)
.L_705:
        /*0004*/ 	.word	0x00000082


	//----- nvinfo : EIATTR_KPARAM_INFO
	.align		4
.L_706:
        /*0008*/ 	.byte	0x04, 0x17
        /*000a*/ 	.short	(.L_708 - .L_707)
.L_707:
        /*000c*/ 	.word	0x00000000
        /*0010*/ 	.short	0x0005
        /*0012*/ 	.short	0x0024
        /*0014*/ 	.byte	0x00, 0xf0, 0x05, 0x00


	//----- nvinfo : EIATTR_KPARAM_INFO
	.align		4
.L_708:
        /*0018*/ 	.byte	0x04, 0x17
        /*001a*/ 	.short	(.L_710 - .L_709)
.L_709:
        /*001c*/ 	.word	0x00000000
        /*0020*/ 	.short	0x0004
        /*0022*/ 	.short	0x0020
        /*0024*/ 	.byte	0x00, 0xf0, 0x11, 0x00


	//----- nvinfo : EIATTR_KPARAM_INFO
	.align		4
.L_710:
        /*0028*/ 	.byte	0x04, 0x17
        /*002a*/ 	.short	(.L_712 - .L_711)
.L_711:
        /*002c*/ 	.word	0x00000000
        /*0030*/ 	.short	0x0003
        /*0032*/ 	.short	0x0018
        /*0034*/ 	.byte	0x00, 0xf5, 0x21, 0x00


	//----- nvinfo : EIATTR_KPARAM_INFO
	.align		4
.L_712:
        /*0038*/ 	.byte	0x04, 0x17
        /*003a*/ 	.short	(.L_714 - .L_713)
.L_713:
        /*003c*/ 	.word	0x00000000
        /*0040*/ 	.short	0x0002
        /*0042*/ 	.short	0x0010
        /*0044*/ 	.byte	0x00, 0xf5, 0x21, 0x00


	//----- nvinfo : EIATTR_KPARAM_INFO
	.align		4
.L_714:
        /*0048*/ 	.byte	0x04, 0x17
        /*004a*/ 	.short	(.L_716 - .L_715)
.L_715:
        /*004c*/ 	.word	0x00000000
        /*0050*/ 	.short	0x0001
        /*0052*/ 	.short	0x0008
        /*0054*/ 	.byte	0x00, 0xf5, 0x21, 0x00


	//----- nvinfo : EIATTR_KPARAM_INFO
	.align		4
.L_716:
        /*0058*/ 	.byte	0x04, 0x17
        /*005a*/ 	.short	(.L_718 - .L_717)
.L_717:
        /*005c*/ 	.word	0x00000000
        /*0060*/ 	.short	0x0000
        /*0062*/ 	.short	0x0000
        /*0064*/ 	.byte	0x00, 0xf5, 0x21, 0x00


	//----- nvinfo : EIATTR_SPARSE_MMA_MASK
	.align		4
.L_718:
        /*0068*/ 	.byte	0x03, 0x50
        /*006a*/ 	.short	0x0000


	//----- nvinfo : EIATTR_MAXREG_COUNT
	.align		4
        /*006c*/ 	.byte	0x03, 0x1b
        /*006e*/ 	.short	0x00ff


	//----- nvinfo : EIATTR_MERCURY_ISA_VERSION
	.align		4
        /*0070*/ 	.byte	0x03, 0x5f
        /*0072*/ 	.short	0x0101


	//----- nvinfo : EIATTR_VRC_CTA_INIT_COUNT
	.align		4
        /*0074*/ 	.byte	0x02, 0x4a
	.zero		1
	.zero		1


	//----- nvinfo : EIATTR_EXIT_INSTR_OFFSETS
	.align		4
        /*0078*/ 	.byte	0x04, 0x1c
        /*007a*/ 	.short	(.L_720 - .L_719)


	//   ....[0]....
.L_719:
        /*007c*/ 	.word	0x00000070


	//   ....[1]....
        /*0080*/ 	.word	0x00000d80


	//----- nvinfo : EIATTR_CRS_STACK_SIZE
	.align		4
.L_720:
        /*0084*/ 	.byte	0x04, 0x1e
        /*0086*/ 	.short	(.L_722 - .L_721)
.L_721:
        /*0088*/ 	.word	0x00000000


	//----- nvinfo : EIATTR_CBANK_PARAM_SIZE
	.align		4
.L_722:
        /*008c*/ 	.byte	0x03, 0x19
        /*008e*/ 	.short	0x0025


	//----- nvinfo : EIATTR_PARAM_CBANK
	.align		4
        /*0090*/ 	.byte	0x04, 0x0a
        /*0092*/ 	.short	(.L_724 - .L_723)
	.align		4
.L_723:
        /*0094*/ 	.word	index@(.nv.constant0._Z20smoothFirstOrderOnlyPKfPKiS2_Pfib)
        /*0098*/ 	.short	0x0380
        /*009a*/ 	.short	0x0025


	//----- nvinfo : EIATTR_SW_WAR
	.align		4
.L_724:
        /*009c*/ 	.byte	0x04, 0x36
        /*009e*/ 	.short	(.L_726 - .L_725)
.L_725:
        /*00a0*/ 	.word	0x00000008
.L_726:


//--------------------- .nv.callgraph             --------------------------
	.section	.nv.callgraph,"",@"SHT_CUDA_CALLGRAPH"
	.align	4
	.sectionentsize	8
	.align		4
        /*0000*/ 	.word	0x00000000
	.align		4
        /*0004*/ 	.word	0xffffffff
	.align		4
        /*0008*/ 	.word	0x00000000
	.align		4
        /*000c*/ 	.word	0xfffffffe
	.align		4
        /*0010*/ 	.word	0x00000000
	.align		4
        /*0014*/ 	.word	0xfffffffd
	.align		4
        /*0018*/ 	.word	0x00000000
	.align		4
        /*001c*/ 	.word	0xfffffffc


//--------------------- .nv.constant4             --------------------------
	.section	.nv.constant4,"a",@progbits
	.align	8
	.align		8
.nv.constant4:
        /*0000*/ 	.dword	_ZN34_INTERNAL_cb29b915_4_k_cu_d29a44ae4cuda3std3__45__cpo5beginE
	.align		8
        /*0008*/ 	.dword	_ZN34_INTERNAL_cb29b915_4_k_cu_d29a44ae4cuda3std3__45__cpo3endE
	.align		8
        /*0010*/ 	.dword	_ZN34_INTERNAL_cb29b915_4_k_cu_d29a44ae4cuda3std3__45__cpo6cbeginE
	.align		8
        /*0018*/ 	.dword	_ZN34_INTERNAL_cb29b915_4_k_cu_d29a44ae4cuda3std3__45__cpo4cendE
	.align		8
        /*0020*/ 	.dword	_ZN34_INTERNAL_cb29b915_4_k_cu_d29a44ae4cuda3std3__45__cpo6rbeginE
	.align		8
        /*0028*/ 	.dword	_ZN34_INTERNAL_cb29b915_4_k_cu_d29a44ae4cuda3std3__45__cpo4rendE
	.align		8
        /*0030*/ 	.dword	_ZN34_INTERNAL_cb29b915_4_k_cu_d29a44ae4cuda3std3__45__cpo7crbeginE
	.align		8
        /*0038*/ 	.dword	_ZN34_INTERNAL_cb29b915_4_k_cu_d29a44ae4cuda3std3__45__cpo5crendE
	.align		8
        /*0040*/ 	.dword	_ZN34_INTERNAL_cb29b915_4_k_cu_d29a44ae4cuda3std3__436_GLOBAL__N__cb29b915_4_k_cu_d29a44ae6ignoreE
	.align		8
        /*0048*/ 	.dword	_ZN34_INTERNAL_cb29b915_4_k_cu_d29a44ae4cuda3std3__419piecewise_constructE
	.align		8
        /*0050*/ 	.dword	_ZN34_INTERNAL_cb29b915_4_k_cu_d29a44ae4cuda3std3__48in_placeE
	.align		8
        /*0058*/ 	.dword	_ZN34_INTERNAL_cb29b915_4_k_cu_d29a44ae4cuda3std3__420unreachable_sentinelE
	.align		8
        /*0060*/ 	.dword	_ZN34_INTERNAL_cb29b915_4_k_cu_d29a44ae4cuda3std3__47nulloptE
	.align		8
        /*0068*/ 	.dword	_ZN34_INTERNAL_cb29b915_4_k_cu_d29a44ae4cuda3std3__48unexpectE
	.align		8
        /*0070*/ 	.dword	_ZN34_INTERNAL_cb29b915_4_k_cu_d29a44ae4cuda3std6ranges3__45__cpo4swapE
	.align		8
        /*0078*/ 	.dword	_ZN34_INTERNAL_cb29b915_4_k_cu_d29a44ae4cuda3std6ranges3__45__cpo9iter_moveE
	.align		8
        /*0080*/ 	.dword	_ZN34_INTERNAL_cb29b915_4_k_cu_d29a44ae4cuda3std6ranges3__45__cpo5beginE
	.align		8
        /*0088*/ 	.dword	_ZN34_INTERNAL_cb29b915_4_k_cu_d29a44ae4cuda3std6ranges3__45__cpo3endE
	.align		8
        /*0090*/ 	.dword	_ZN34_INTERNAL_cb29b915_4_k_cu_d29a44ae4cuda3std6ranges3__45__cpo6cbeginE
	.align		8
        /*0098*/ 	.dword	_ZN34_INTERNAL_cb29b915_4_k_cu_d29a44ae4cuda3std6ranges3__45__cpo4cendE
	.align		8
        /*00a0*/ 	.dword	_ZN34_INTERNAL_cb29b915_4_k_cu_d29a44ae4cuda3std6ranges3__45__cpo7advanceE
	.align		8
        /*00a8*/ 	.dword	_ZN34_INTERNAL_cb29b915_4_k_cu_d29a44ae4cuda3std6ranges3__45__cpo9iter_swapE
	.align		8
        /*00b0*/ 	.dword	_ZN34_INTERNAL_cb29b915_4_k_cu_d29a44ae4cuda3std6ranges3__45__cpo4nextE
	.align		8
        /*00b8*/ 	.dword	_ZN34_INTERNAL_cb29b915_4_k_cu_d29a44ae4cuda3std6ranges3__45__cpo4prevE
	.align		8
        /*00c0*/ 	.dword	_ZN34_INTERNAL_cb29b915_4_k_cu_d29a44ae4cuda3std6ranges3__45__cpo4dataE
	.align		8
        /*00c8*/ 	.dword	_ZN34_INTERNAL_cb29b915_4_k_cu_d29a44ae4cuda3std6ranges3__45__cpo5cdataE
	.align		8
        /*00d0*/ 	.dword	_ZN34_INTERNAL_cb29b915_4_k_cu_d29a44ae4cuda3std6ranges3__45__cpo4sizeE
	.align		8
        /*00d8*/ 	.dword	_ZN34_INTERNAL_cb29b915_4_k_cu_d29a44ae4cuda3std6ranges3__45__cpo5ssizeE
	.align		8
        /*00e0*/ 	.dword	_ZN34_INTERNAL_cb29b915_4_k_cu_d29a44ae4cuda3std6ranges3__45__cpo8distanceE
	.align		8
        /*00e8*/ 	.dword	_ZN34_INTERNAL_cb29b915_4_k_cu_d29a44ae6thrust24THRUST_300001_SM_1000_NS8cuda_cub3parE
	.align		8
        /*00f0*/ 	.dword	_ZN34_INTERNAL_cb29b915_4_k_cu_d29a44ae6thrust24THRUST_300001_SM_1000_NS8cuda_cub10par_nosyncE
	.align		8
        /*00f8*/ 	.dword	_ZN34_INTERNAL_cb29b915_4_k_cu_d29a44ae6thrust24THRUST_300001_SM_1000_NS6system6detail10sequential3seqE
	.align		8
        /*0100*/ 	.dword	_ZN34_INTERNAL_cb29b915_4_k_cu_d29a44ae6thrust24THRUST_300001_SM_1000_NS6system3cpp3parE
	.align		8
        /*0108*/ 	.dword	_ZN34_INTERNAL_cb29b915_4_k_cu_d29a44ae6thrust24THRUST_300001_SM_1000_NS12placeholders2_1E
	.align		8
        /*0110*/ 	.dword	_ZN34_INTERNAL_cb29b915_4_k_cu_d29a44ae6thrust24THRUST_300001_SM_1000_NS12placeholders2_2E
	.align		8
        /*0118*/ 	.dword	_ZN34_INTERNAL_cb29b915_4_k_cu_d29a44ae6thrust24THRUST_300001_SM_1000_NS12placeholders2_3E
	.align		8
        /*0120*/ 	.dword	_ZN34_INTERNAL_cb29b915_4_k_cu_d29a44ae6thrust24THRUST_300001_SM_1000_NS12placeholders2_4E
	.align		8
        /*0128*/ 	.dword	_ZN34_INTERNAL_cb29b915_4_k_cu_d29a44ae6thrust24THRUST_300001_SM_1000_NS12placeholders2_5E
	.align		8
        /*0130*/ 	.dword	_ZN34_INTERNAL_cb29b915_4_k_cu_d29a44ae6thrust24THRUST_300001_SM_1000_NS12placeholders2_6E
	.align		8
        /*0138*/ 	.dword	_ZN34_INTERNAL_cb29b915_4_k_cu_d29a44ae6thrust24THRUST_300001_SM_1000_NS12placeholders2_7E
	.align		8
        /*0140*/ 	.dword	_ZN34_INTERNAL_cb29b915_4_k_cu_d29a44ae6thrust24THRUST_300001_SM_1000_NS12placeholders2_8E
	.align		8
        /*0148*/ 	.dword	_ZN34_INTERNAL_cb29b915_4_k_cu_d29a44ae6thrust24THRUST_300001_SM_1000_NS12placeholders2_9E
	.align		8
        /*0150*/ 	.dword	_ZN34_INTERNAL_cb29b915_4_k_cu_d29a44ae6thrust24THRUST_300001_SM_1000_NS12placeholders3_10E
	.align		8
        /*0158*/ 	.dword	_ZN34_INTERNAL_cb29b915_4_k_cu_d29a44ae6thrust24THRUST_300001_SM_1000_NS3seqE
	.align		8
        /*0160*/ 	.dword	_ZN34_INTERNAL_cb29b915_4_k_cu_d29a44ae6thrust24THRUST_300001_SM_1000_NS6deviceE


//--------------------- .text._ZN3cub18CUB_300001_SM_10006detail10merge_sort26DeviceMergeSortMergeKernelINS2_10policy_hubIN6thrust24THRUST_300001_SM_1000_NS6detail15normal_iteratorINS6_10device_ptrI12BisectionKeyEEEEE9Policy600ESC_PNS0_8NullTypeESC_SG_m19BisectionKeyCompareSA_SF_EEvbT2_T3_T4_PT6_PT7_T5_PSK_SK_NS1_7vsmem_tE --------------------------
	.section	.text._ZN3cub18CUB_300001_SM_10006detail10merge_sort26DeviceMergeSortMergeKernelINS2_10policy_hubIN6thrust24THRUST_300001_SM_1000_NS6detail15normal_iteratorINS6_10device_ptrI12BisectionKeyEEEEE9Policy600ESC_PNS0_8NullTypeESC_SG_m19BisectionKeyCompareSA_SF_EEvbT2_T3_T4_PT6_PT7_T5_PSK_SK_NS1_7vsmem_tE,"ax",@progbits
	.align	128
        .global         _ZN3cub18CUB_300001_SM_10006detail10merge_sort26DeviceMergeSortMergeKernelINS2_10policy_hubIN6thrust24THRUST_300001_SM_1000_NS6detail15normal_iteratorINS6_10device_ptrI12BisectionKeyEEEEE9Policy600ESC_PNS0_8NullTypeESC_SG_m19BisectionKeyCompareSA_SF_EEvbT2_T3_T4_PT6_PT7_T5_PSK_SK_NS1_7vsmem_tE
        .type           _ZN3cub18CUB_300001_SM_10006detail10merge_sort26DeviceMergeSortMergeKernelINS2_10policy_hubIN6thrust24THRUST_300001_SM_1000_NS6detail15normal_iteratorINS6_10device_ptrI12BisectionKeyEEEEE9Policy600ESC_PNS0_8NullTypeESC_SG_m19BisectionKeyCompareSA_SF_EEvbT2_T3_T4_PT6_PT7_T5_PSK_SK_NS1_7vsmem_tE,@function
        .size           _ZN3cub18CUB_300001_SM_10006detail10merge_sort26DeviceMergeSortMergeKernelINS2_10policy_hubIN6thrust24THRUST_300001_SM_1000_NS6detail15normal_iteratorINS6_10device_ptrI12BisectionKeyEEEEE9Policy600ESC_PNS0_8NullTypeESC_SG_m19BisectionKeyCompareSA_SF_EEvbT2_T3_T4_PT6_PT7_T5_PSK_SK_NS1_7vsmem_tE,(.L_x_452 - _ZN3cub18CUB_300001_SM_10006detail10merge_sort26DeviceMergeSortMergeKernelINS2_10policy_hubIN6thrust24THRUST_300001_SM_1000_NS6detail15normal_iteratorINS6_10device_ptrI12BisectionKeyEEEEE9Policy600ESC_PNS0_8NullTypeESC_SG_m19BisectionKeyCompareSA_SF_EEvbT2_T3_T4_PT6_PT7_T5_PSK_SK_NS1_7vsmem_tE)
        .other          _ZN3cub18CUB_300001_SM_10006detail10merge_sort26DeviceMergeSortMergeKernelINS2_10policy_hubIN6thrust24THRUST_300001_SM_1000_NS6detail15normal_iteratorINS6_10device_ptrI12BisectionKeyEEEEE9Policy600ESC_PNS0_8NullTypeESC_SG_m19BisectionKeyCompareSA_SF_EEvbT2_T3_T4_PT6_PT7_T5_PSK_SK_NS1_7vsmem_tE,@"STO_CUDA_ENTRY STV_DEFAULT"
_ZN3cub18CUB_300001_SM_10006detail10merge_sort26DeviceMergeSortMergeKernelINS2_10policy_hubIN6thrust24THRUST_300001_SM_1000_NS6detail15normal_iteratorINS6_10device_ptrI12BisectionKeyEEEEE9Policy600ESC_PNS0_8NullTypeESC_SG_m19BisectionKeyCompareSA_SF_EEvbT2_T3_T4_PT6_PT7_T5_PSK_SK_NS1_7vsmem_tE:
.text._ZN3cub18CUB_300001_SM_10006detail10merge_sort26DeviceMergeSortMergeKernelINS2_10policy_hubIN6thrust24THRUST_300001_SM_1000_NS6detail15normal_iteratorINS6_10device_ptrI12BisectionKeyEEEEE9Policy600ESC_PNS0_8NullTypeESC_SG_m19BisectionKeyCompareSA_SF_EEvbT2_T3_T4_PT6_PT7_T5_PSK_SK_NS1_7vsmem_tE:
[----:B------:R-:W-:Y:S01]  /*0000*/  LDC R1, c[0x0][0x37c] ;  /* 0x0000df00ff017b82 */ /* 0x000fe20000000800 */
[----:B------:R-:W0:Y:S01]  /*0010*/  S2R R18, SR_CTAID.X ;  /* 0x0000000000127919 */ /* 0x000e220000002500 */
[----:B------:R-:W1:Y:S06]  /*0020*/  LDCU UR4, c[0x0][0x370] ;  /* 0x00006e00ff0477ac */ /* 0x000e6c0008000800 */
[----:B------:R-:W2:Y:S01]  /*0030*/  LDC.64 R2, c[0x0][0x3c0] ;  /* 0x0000f000ff027b82 */ /* 0x000ea20000000a00 */
[----:B------:R-:W3:Y:S01]  /*0040*/  S2R R0, SR_TID.X ;  /* 0x0000000000007919 */ /* 0x000ee20000002100 */
[----:B------:R-:W4:Y:S01]  /*0050*/  LDCU.64 UR6, c[0x0][0x358] ;  /* 0x00006b00ff0677ac */ /* 0x000f220008000a00 */
[----:B-1----:R-:W-:-:S06]  /*0060*/  UIADD3 UR4, UPT, UPT, UR4, -0x1, URZ ;  /* 0xffffffff04047890 */ /* 0x002fcc000fffe0ff */
[----:B0-----:R-:W-:-:S13]  /*0070*/  ISETP.GE.U32.AND P0, PT, R18, UR4, PT ;  /* 0x0000000412007c0c */ /* 0x001fda000bf06070 */
[----:B---34-:R-:W-:Y:S05]  /*0080*/  @P0 BRA `(.L_x_0) ;  /* 0x0000001800980947 */ /* 0x018fea0003800000 */
[----:B------:R-:W0:Y:S01]  /*0090*/  LDC.64 R16, c[0x0][0x3b8] ;  /* 0x0000ee00ff107b82 */ /* 0x000e220000000a00 */
[----:B--2---:R-:W-:-:S07]  /*00a0*/  IADD3 R21, P2, PT, RZ, -R2, RZ ;  /* 0x80000002ff157210 */ /* 0x004fce0007f5e0ff */
[----:B------:R-:W1:Y:S01]  /*00b0*/  LDC.64 R10, c[0x0][0x398] ;  /* 0x0000e600ff0a7b82 */ /* 0x000e620000000a00 */
[----:B------:R-:W-:Y:S01]  /*00c0*/  IMAD.WIDE.U32 R14, R2, 0x400, RZ ;  /* 0x00000400020e7825 */ /* 0x000fe200078e00ff */
[----:B------:R-:W2:Y:S01]  /*00d0*/  LDCU.U8 UR4, c[0x0][0x380] ;  /* 0x00007000ff0477ac */ /* 0x000ea20008000000 */
[----:B0-----:R-:W-:-:S04]  /*00e0*/  LEA R16, P0, R18, R16, 0x3 ;  /* 0x0000001012107211 */ /* 0x001fc800078018ff */
[----:B------:R-:W-:-:S05]  /*00f0*/  LEA.HI.X R17, R18, R17, RZ, 0x3, P0 ;  /* 0x0000001112117211 */ /* 0x000fca00000f1cff */
[----:B------:R-:W3:Y:S04]  /*0100*/  LDG.E.64 R12, desc[UR6][R16.64+0x8] ;  /* 0x00000806100c7981 */ /* 0x000ee8000c1e1b00 */
[----:B------:R0:W4:Y:S01]  /*0110*/  LDG.E.64 R4, desc[UR6][R16.64] ;  /* 0x0000000610047981 */ /* 0x000122000c1e1b00 */
[-C--:B------:R-:W-:Y:S01]  /*0120*/  LOP3.LUT R19, R21, R18.reuse, RZ, 0xc0, !PT ;  /* 0x0000001215137212 */ /* 0x080fe200078ec0ff */
[----:B------:R-:W-:Y:S01]  /*0130*/  IMAD.SHL.U32 R7, R3, 0x400, RZ ;  /* 0x0000040003077824 */ /* 0x000fe200078e00ff */
[----:B------:R-:W-:Y:S01]  /*0140*/  LOP3.LUT R8, R14, 0xfffff800, RZ, 0xc0, !PT ;  /* 0xfffff8000e087812 */ /* 0x000fe200078ec0ff */
[----:B--2---:R-:W-:Y:S01]  /*0150*/  UPRMT UR4, UR4, 0x8880, URZ ;  /* 0x0000888004047896 */ /* 0x004fe200080000ff */
[----:B------:R-:W-:Y:S01]  /*0160*/  IADD3 R14, P3, PT, R18, -R19, RZ ;  /* 0x80000013120e7210 */ /* 0x000fe20007f7e0ff */
[----:B------:R-:W-:Y:S01]  /*0170*/  IMAD.SHL.U32 R9, R19, 0x800, RZ ;  /* 0x0000080013097824 */ /* 0x000fe200078e00ff */
[----:B------:R-:W-:Y:S01]  /*0180*/  ACQBULK ;  /* 0x000000000000782e */ /* 0x000fe20000000000 */
[----:B------:R-:W-:Y:S01]  /*0190*/  IMAD.IADD R6, R15, 0x1, R7 ;  /* 0x000000010f067824 */ /* 0x000fe200078e0207 */
[----:B------:R-:W-:Y:S01]  /*01a0*/  SHF.L.U64.HI R7, R19, 0xb, RZ ;  /* 0x0000000b13077819 */ /* 0x000fe200000102ff */
[----:B0-----:R-:W-:Y:S01]  /*01b0*/  IMAD.MOV.U32 R16, RZ, RZ, 0x7ff ;  /* 0x000007ffff107424 */ /* 0x001fe200078e00ff */
[----:B------:R-:W-:Y:S01]  /*01c0*/  LOP3.LUT R15, R21, R18, RZ, 0xfc, !PT ;  /* 0x00000012150f7212 */ /* 0x000fe200078efcff */
[----:B------:R-:W-:Y:S01]  /*01d0*/  IMAD.X R19, RZ, RZ, ~R3, P2 ;  /* 0x000000ffff137224 */ /* 0x000fe200010e0e03 */
[----:B------:R-:W-:-:S02]  /*01e0*/  UISETP.NE.AND UP0, UPT, UR4, URZ, UPT ;  /* 0x000000ff0400728c */ /* 0x000fc4000bf05270 */
[----:B------:R-:W-:Y:S01]  /*01f0*/  ISETP.NE.U32.AND P0, PT, R15, -0x1, PT ;  /* 0xffffffff0f00780c */ /* 0x000fe20003f05070 */
[----:B------:R-:W-:-:S03]  /*0200*/  IMAD.X R15, RZ, RZ, -0x1, P3 ;  /* 0xffffffffff0f7424 */ /* 0x000fc600018e06ff */
[----:B------:R-:W-:Y:S02]  /*0210*/  ISETP.NE.AND.EX P0, PT, R19, -0x1, PT, P0 ;  /* 0xffffffff1300780c */ /* 0x000fe40003f05300 */
[-C--:B---3--:R-:W-:Y:S02]  /*0220*/  IADD3 R2, P1, PT, R12, -R9.reuse, RZ ;  /* 0x800000090c027210 */ /* 0x088fe40007f3e0ff */
[----:B------:R-:W-:Y:S02]  /*0230*/  SHF.L.U64.HI R12, R14, 0xb, R15 ;  /* 0x0000000b0e0c7819 */ /* 0x000fe4000001020f */
[----:B----4-:R-:W-:Y:S01]  /*0240*/  IADD3 R3, P3, PT, R4, -R9, RZ ;  /* 0x8000000904037210 */ /* 0x010fe20007f7e0ff */
[----:B------:R-:W-:Y:S01]  /*0250*/  IMAD.X R17, R13, 0x1, ~R7, P1 ;  /* 0x000000010d117824 */ /* 0x000fe200008e0e07 */
[----:B-1----:R-:W-:Y:S01]  /*0260*/  IADD3 R13, P4, PT, -R9, R10, RZ ;  /* 0x0000000a090d7210 */ /* 0x002fe20007f9e1ff */
[C---:B------:R-:W-:Y:S01]  /*0270*/  IMAD.SHL.U32 R10, R14.reuse, 0x800, RZ ;  /* 0x000008000e0a7824 */ /* 0x040fe200078e00ff */
[----:B------:R-:W-:-:S02]  /*0280*/  ISETP.NE.U32.AND P1, PT, R14, -0x1, PT ;  /* 0xffffffff0e00780c */ /* 0x000fc40003f25070 */
[----:B------:R-:W-:Y:S01]  /*0290*/  ISETP.GT.U32.AND P2, PT, R13, R8, PT ;  /* 0x000000080d00720c */ /* 0x000fe20003f44070 */
[----:B------:R-:W-:Y:S01]  /*02a0*/  IMAD.X R11, R11, 0x1, ~R7, P4 ;  /* 0x000000010b0b7824 */ /* 0x000fe200020e0e07 */
[----:B------:R-:W-:-:S04]  /*02b0*/  ISETP.NE.AND.EX P1, PT, R15, -0x1, PT, P1 ;  /* 0xffffffff0f00780c */ /* 0x000fc80003f25310 */
[----:B------:R-:W-:Y:S01]  /*02c0*/  SEL R15, R16, 0x800, !P1 ;  /* 0x00000800100f7807 */ /* 0x000fe20004800000 */
[----:B------:R-:W-:Y:S01]  /*02d0*/  IMAD.X R16, R5, 0x1, ~R7, P3 ;  /* 0x0000000105107824 */ /* 0x000fe200018e0e07 */
[----:B------:R-:W-:Y:S02]  /*02e0*/  ISETP.GT.U32.AND.EX P1, PT, R11, R6, PT, P2 ;  /* 0x000000060b00720c */ /* 0x000fe40003f24120 */
[----:B------:R-:W-:Y:S02]  /*02f0*/  IADD3 R15, P3, P4, -R2, R15, R10 ;  /* 0x0000000f020f7210 */ /* 0x000fe40007c7e10a */
[----:B------:R-:W-:Y:S02]  /*0300*/  SEL R19, R13, R8, P1 ;  /* 0x000000080d137207 */ /* 0x000fe40000800000 */
[----:B------:R-:W-:Y:S02]  /*0310*/  IADD3 R14, P2, PT, -R3, R10, RZ ;  /* 0x0000000a030e7210 */ /* 0x000fe40007f5e1ff */
[----:B------:R-:W-:-:S02]  /*0320*/  SEL R21, R11, R6, P1 ;  /* 0x000000060b157207 */ /* 0x000fc40000800000 */
[----:B------:R-:W-:Y:S01]  /*0330*/  IADD3 R19, P1, PT, R19, -R8, RZ ;  /* 0x8000000813137210 */ /* 0x000fe20007f3e0ff */
[----:B------:R-:W-:Y:S01]  /*0340*/  IMAD.X R16, R12, 0x1, ~R16, P2 ;  /* 0x000000010c107824 */ /* 0x000fe200010e0e10 */
[----:B------:R-:W-:Y:S02]  /*0350*/  IADD3.X R17, PT, PT, ~R17, RZ, R12, P3, P4 ;  /* 0x000000ff11117210 */ /* 0x000fe40001fe850c */
[C---:B------:R-:W-:Y:S01]  /*0360*/  SEL R10, R8.reuse, R15, !P0 ;  /* 0x0000000f080a7207 */ /* 0x040fe20004000000 */
[----:B------:R-:W-:Y:S01]  /*0370*/  IMAD.X R15, R21, 0x1, ~R6, P1 ;  /* 0x00000001150f7824 */ /* 0x000fe200008e0e06 */
[----:B------:R-:W-:Y:S02]  /*0380*/  ISETP.LT.U32.AND P2, PT, R8, R13, PT ;  /* 0x0000000d0800720c */ /* 0x000fe40003f41070 */
[----:B------:R-:W-:Y:S02]  /*0390*/  SEL R12, R6, R17, !P0 ;  /* 0x00000011060c7207 */ /* 0x000fe40004000000 */
[----:B------:R-:W-:-:S02]  /*03a0*/  ISETP.LT.U32.AND P1, PT, R14, R19, PT ;  /* 0x000000130e00720c */ /* 0x000fc40003f21070 */
[----:B------:R-:W-:Y:S02]  /*03b0*/  ISETP.LT.U32.AND P3, PT, R10, R19, PT ;  /* 0x000000130a00720c */ /* 0x000fe40003f61070 */
[----:B------:R-:W-:Y:S02]  /*03c0*/  ISETP.LT.U32.AND.EX P2, PT, R6, R11, PT, P2 ;  /* 0x0000000b0600720c */ /* 0x000fe40003f41120 */
[-C--:B------:R-:W-:Y:S02]  /*03d0*/  ISETP.LT.U32.AND.EX P1, PT, R16, R15.reuse, PT, P1 ;  /* 0x0000000f1000720c */ /* 0x080fe40003f21110 */
[----:B------:R-:W-:Y:S02]  /*03e0*/  ISETP.LT.U32.AND.EX P3, PT, R12, R15, PT, P3 ;  /* 0x0000000f0c00720c */ /* 0x000fe40003f61130 */
[----:B------:R-:W-:Y:S02]  /*03f0*/  @!P0 SEL R2, R8, R13, P2 ;  /* 0x0000000d08028207 */ /* 0x000fe40001000000 */
[----:B------:R-:W-:-:S02]  /*0400*/  SEL R11, R14, R19, P1 ;  /* 0x000000130e0b7207 */ /* 0x000fc40000800000 */
[----:B------:R-:W-:Y:S01]  /*0410*/  SEL R10, R10, R19, P3 ;  /* 0x000000130a0a7207 */ /* 0x000fe20001800000 */
[----:B------:R-:W-:Y:S01]  /*0420*/  IMAD.IADD R3, R2, 0x1, -R3 ;  /* 0x0000000102037824 */ /* 0x000fe200078e0a03 */
[----:B------:R-:W-:-:S03]  /*0430*/  SEL R12, R16, R15, P1 ;  /* 0x0000000f100c7207 */ /* 0x000fc60000800000 */
[----:B------:R-:W-:Y:S01]  /*0440*/  IMAD.IADD R2, R10, 0x1, -R11 ;  /* 0x000000010a027824 */ /* 0x000fe200078e0a0b */
[----:B------:R-:W-:Y:S06]  /*0450*/  BRA.U !UP0, `(.L_x_1) ;  /* 0x0000000108b07547 */ /* 0x000fec000b800000 */
[----:B------:R-:W0:Y:S01]  /*0460*/  LDCU.64 UR4, c[0x0][0x388] ;  /* 0x00007100ff0477ac */ /* 0x000e220008000a00 */
[----:B------:R-:W-:Y:S02]  /*0470*/  IADD3 R4, P0, PT, R4, R0, RZ ;  /* 0x0000000004047210 */ /* 0x000fe40007f1e0ff */
[----:B------:R-:W-:-:S03]  /*0480*/  ISETP.GE.AND P6, PT, R0, R3, PT ;  /* 0x000000030000720c */ /* 0x000fc60003fc6270 */
[----:B------:R-:W-:Y:S01]  /*0490*/  IMAD.X R5, RZ, RZ, R5, P0 ;  /* 0x000000ffff057224 */ /* 0x000fe200000e0605 */
[----:B0-----:R-:W-:-:S04]  /*04a0*/  LEA R20, P0, R4, UR4, 0x3 ;  /* 0x0000000404147c11 */ /* 0x001fc8000f8018ff */
[----:B------:R-:W-:-:S05]  /*04b0*/  LEA.HI.X R21, R4, UR5, R5, 0x3, P0 ;  /* 0x0000000504157c11 */ /* 0x000fca00080f1c05 */
[----:B------:R0:W5:Y:S01]  /*04c0*/  @!P6 LDG.E.64 R16, desc[UR6][R20.64] ;  /* 0x000000061410e981 */ /* 0x000162000c1e1b00 */
[----:B------:R-:W-:Y:S01]  /*04d0*/  IADD3 R5, P0, P1, R11, R9, R8 ;  /* 0x000000090b057210 */ /* 0x000fe2000791e008 */
[C---:B------:R-:W-:Y:S02]  /*04e0*/  IMAD.IADD R4, R0.reuse, 0x1, -R3 ;  /* 0x0000000100047824 */ /* 0x040fe400078e0a03 */
[----:B------:R-:W-:Y:S01]  /*04f0*/  VIADD R8, R0, 0x100 ;  /* 0x0000010000087836 */ /* 0x000fe20000000000 */
[----:B------:R-:W-:Y:S01]  /*0500*/  IADD3.X R7, PT, PT, R12, R7, R6, P0, P1 ;  /* 0x000000070c077210 */ /* 0x000fe200007e2406 */
[----:B------:R-:W-:Y:S01]  /*0510*/  VIADD R6, R0, 0x200 ;  /* 0x0000020000067836 */ /* 0x000fe20000000000 */
[----:B------:R-:W-:Y:S02]  /*0520*/  IADD3 R5, P0, PT, R4, R5, RZ ;  /* 0x0000000504057210 */ /* 0x000fe40007f1e0ff */
[----:B------:R-:W-:Y:S01]  /*0530*/  ISETP.GE.AND P5, PT, R8, R3, PT ;  /* 0x000000030800720c */ /* 0x000fe20003fa6270 */
[----:B------:R-:W-:Y:S01]  /*0540*/  VIADD R8, R0, 0x300 ;  /* 0x0000030000087836 */ /* 0x000fe20000000000 */
[----:B------:R-:W-:-:S02]  /*0550*/  LEA.HI.X.SX32 R10, R4, R7, 0x1, P0 ;  /* 0x00000007040a7211 */ /* 0x000fc400000f0eff */
[C---:B------:R-:W-:Y:S02]  /*0560*/  LEA R22, P0, R5.reuse, UR4, 0x3 ;  /* 0x0000000405167c11 */ /* 0x040fe4000f8018ff */
[----:B------:R-:W-:Y:S02]  /*0570*/  LOP3.LUT R4, R0, 0x400, RZ, 0xfc, !PT ;  /* 0x0000040000047812 */ /* 0x000fe400078efcff */
[-C--:B------:R-:W-:Y:S01]  /*0580*/  ISETP.GE.AND P4, PT, R6, R3.reuse, PT ;  /* 0x000000030600720c */ /* 0x080fe20003f86270 */
[----:B------:R-:W-:Y:S01]  /*0590*/  VIADD R6, R0, 0x500 ;  /* 0x0000050000067836 */ /* 0x000fe20000000000 */
[-C--:B------:R-:W-:Y:S01]  /*05a0*/  ISETP.GE.AND P3, PT, R8, R3.reuse, PT ;  /* 0x000000030800720c */ /* 0x080fe20003f66270 */
[----:B------:R-:W-:Y:S01]  /*05b0*/  VIADD R8, R0, 0x600 ;  /* 0x0000060000087836 */ /* 0x000fe20000000000 */
[----:B------:R-:W-:Y:S02]  /*05c0*/  LEA.HI.X R23, R5, UR5, R10, 0x3, P0 ;  /* 0x0000000505177c11 */ /* 0x000fe400080f1c0a */
[-C--:B------:R-:W-:Y:S01]  /*05d0*/  ISETP.GE.AND P2, PT, R4, R3.reuse, PT ;  /* 0x000000030400720c */ /* 0x080fe20003f46270 */
[----:B------:R-:W-:Y:S01]  /*05e0*/  VIADD R4, R0, 0x700 ;  /* 0x0000070000047836 */ /* 0x000fe20000000000 */
[-C--:B------:R-:W-:Y:S01]  /*05f0*/  ISETP.GE.AND P1, PT, R6, R3.reuse, PT ;  /* 0x000000030600720c */ /* 0x080fe20003f26270 */
[----:B------:R0:W5:Y:S01]  /*0600*/  @P5 LDG.E.64 R14, desc[UR6][R22.64+0x800] ;  /* 0x00080006160e5981 */ /* 0x000162000c1e1b00 */
[----:B------:R-:W-:-:S03]  /*0610*/  ISETP.GE.AND P0, PT, R8, R3, PT ;  /* 0x000000030800720c */ /* 0x000fc60003f06270 */
[----:B------:R0:W5:Y:S04]  /*0620*/  @P4 LDG.E.64 R12, desc[UR6][R22.64+0x1000] ;  /* 0x00100006160c4981 */ /* 0x000168000c1e1b00 */
[----:B------:R0:W5:Y:S04]  /*0630*/  @P3 LDG.E.64 R10, desc[UR6][R22.64+0x1800] ;  /* 0x00180006160a3981 */ /* 0x000168000c1e1b00 */
[----:B------:R0:W5:Y:S04]  /*0640*/  @P2 LDG.E.64 R8, desc[UR6][R22.64+0x2000] ;  /* 0x0020000616082981 */ /* 0x000168000c1e1b00 */
[----:B------:R0:W5:Y:S04]  /*0650*/  @P1 LDG.E.64 R6, desc[UR6][R22.64+0x2800] ;  /* 0x0028000616061981 */ /* 0x000168000c1e1b00 */
[----:B------:R0:W5:Y:S01]  /*0660*/  @P6 LDG.E.64 R16, desc[UR6][R22.64] ;  /* 0x0000000616106981 */ /* 0x000162000c1e1b00 */
[----:B------:R-:W-:-:S03]  /*0670*/  ISETP.GE.AND P6, PT, R4, R3, PT ;  /* 0x000000030400720c */ /* 0x000fc60003fc6270 */
[----:B------:R0:W5:Y:S10]  /*0680*/  @P0 LDG.E.64 R4, desc[UR6][R22.64+0x3000] ;  /* 0x0030000616040981 */ /* 0x000174000c1e1b00 */
[----:B------:R0:W5:Y:S04]  /*0690*/  @P6 LDG.E.64 R24, desc[UR6][R22.64+0x3800] ;  /* 0x0038000616186981 */ /* 0x000168000c1e1b00 */
[----:B------:R0:W5:Y:S04]  /*06a0*/  @!P5 LDG.E.64 R14, desc[UR6][R20.64+0x800] ;  /* 0x00080006140ed981 */ /* 0x000168000c1e1b00 */
[----:B------:R0:W5:Y:S04]  /*06b0*/  @!P4 LDG.E.64 R12, desc[UR6][R20.64+0x1000] ;  /* 0x00100006140cc981 */ /* 0x000168000c1e1b00 */
[----:B------:R0:W5:Y:S04]  /*06c0*/  @!P3 LDG.E.64 R10, desc[UR6][R20.64+0x1800] ;  /* 0x00180006140ab981 */ /* 0x000168000c1e1b00 */
[----:B------:R0:W5:Y:S04]  /*06d0*/  @!P2 LDG.E.64 R8, desc[UR6][R20.64+0x2000] ;  /* 0x002000061408a981 */ /* 0x000168000c1e1b00 */
[----:B------:R0:W5:Y:S04]  /*06e0*/  @!P1 LDG.E.64 R6, desc[UR6][R20.64+0x2800] ;  /* 0x0028000614069981 */ /* 0x000168000c1e1b00 */
[----:B------:R0:W5:Y:S04]  /*06f0*/  @!P0 LDG.E.64 R4, desc[UR6][R20.64+0x3000] ;  /* 0x0030000614048981 */ /* 0x000168000c1e1b00 */
[----:B------:R0:W5:Y:S01]  /*0700*/  @!P6 LDG.E.64 R24, desc[UR6][R20.64+0x3800] ;  /* 0x003800061418e981 */ /* 0x000162000c1e1b00 */
[----:B------:R-:W-:Y:S05]  /*0710*/  BRA `(.L_x_2) ;  /* 0x0000000000ac7947 */ /* 0x000fea0003800000 */
.L_x_1:
        /* <DEDUP_REMOVED lines=8> */
[C---:B------:R-:W-:Y:S02]  /*07a0*/  VIADD R4, R0.reuse, 0x100 ;  /* 0x0000010000047836 */ /* 0x040fe40000000000 */
[----:B------:R-:W-:Y:S01]  /*07b0*/  IMAD.IADD R5, R0, 0x1, -R3 ;  /* 0x0000000100057824 */ /* 0x000fe200078e0a03 */
[----:B------:R-:W-:Y:S01]  /*07c0*/  IADD3.X R6, PT, PT, R12, R7, R6, P1, P2 ;  /* 0x000000070c067210 */ /* 0x000fe20000fe4406 */
[----:B------:R-:W-:Y:S01]  /*07d0*/  VIADD R10, R0, 0x200 ;  /* 0x00000200000a7836 */ /* 0x000fe20000000000 */
[-C--:B------:R-:W-:Y:S01]  /*07e0*/  ISETP.GE.AND P1, PT, R4, R3.reuse, PT ;  /* 0x000000030400720c */ /* 0x080fe20003f26270 */
[----:B------:R-:W-:Y:S01]  /*07f0*/  VIADD R4, R0, 0x300 ;  /* 0x0000030000047836 */ /* 0x000fe20000000000 */
[----:B------:R-:W-:Y:S02]  /*0800*/  IADD3 R8, P3, PT, R5, R8, RZ ;  /* 0x0000000805087210 */ /* 0x000fe40007f7e0ff */
[----:B------:R-:W-:-:S02]  /*0810*/  ISETP.GE.AND P2, PT, R10, R3, PT ;  /* 0x000000030a00720c */ /* 0x000fc40003f46270 */
[----:B------:R-:W-:Y:S01]  /*0820*/  LEA.HI.X.SX32 R5, R5, R6, 0x1, P3 ;  /* 0x0000000605057211 */ /* 0x000fe200018f0eff */
[----:B------:R-:W-:Y:S01]  /*0830*/  VIADD R6, R0, 0x500 ;  /* 0x0000050000067836 */ /* 0x000fe20000000000 */
[-C--:B------:R-:W-:Y:S02]  /*0840*/  ISETP.GE.AND P3, PT, R4, R3.reuse, PT ;  /* 0x000000030400720c */ /* 0x080fe40003f66270 */
[----:B------:R-:W-:Y:S02]  /*0850*/  LEA R22, P4, R8, UR4, 0x3 ;  /* 0x0000000408167c11 */ /* 0x000fe4000f8818ff */
[----:B------:R-:W-:Y:S02]  /*0860*/  LOP3.LUT R4, R0, 0x400, RZ, 0xfc, !PT ;  /* 0x0000040000047812 */ /* 0x000fe400078efcff */
[----:B------:R-:W-:Y:S01]  /*0870*/  LEA.HI.X R23, R8, UR5, R5, 0x3, P4 ;  /* 0x0000000508177c11 */ /* 0x000fe2000a0f1c05 */
[----:B------:R-:W-:Y:S01]  /*0880*/  VIADD R8, R0, 0x600 ;  /* 0x0000060000087836 */ /* 0x000fe20000000000 */
        /* <DEDUP_REMOVED lines=19> */
[----:B------:R1:W5:Y:S02]  /*09c0*/  @!P0 LDG.E.64 R24, desc[UR6][R20.64+0x3800] ;  /* 0x0038000614188981 */ /* 0x000364000c1e1b00 */
.L_x_2:
[----:B------:R-:W2:Y:S01]  /*09d0*/  S2UR UR5, SR_CgaCtaId ;  /* 0x00000000000579c3 */ /* 0x000ea20000008800 */
[----:B------:R-:W-:Y:S01]  /*09e0*/  UMOV UR4, 0x400 ;  /* 0x0000040000047882 */ /* 0x000fe20000000000 */
[----:B01----:R-:W-:Y:S01]  /*09f0*/  IMAD.SHL.U32 R20, R0, 0x8, RZ ;  /* 0x0000000800147824 */ /* 0x003fe200078e00ff */
[----:B--2---:R-:W-:-:S09]  /*0a00*/  ULEA UR4, UR5, UR4, 0x18 ;  /* 0x0000000405047291 */ /* 0x004fd2000f8ec0ff */
[----:B-----5:R-:W-:Y:S04]  /*0a10*/  STS.64 [R20+UR4], R16 ;  /* 0x0000001014007988 */ /* 0x020fe80008000a04 */
[----:B------:R-:W-:Y:S04]  /*0a20*/  STS.64 [R20+UR4+0x800], R14 ;  /* 0x0008000e14007988 */ /* 0x000fe80008000a04 */
[----:B------:R-:W-:Y:S04]  /*0a30*/  STS.64 [R20+UR4+0x1000], R12 ;  /* 0x0010000c14007988 */ /* 0x000fe80008000a04 */
[----:B------:R-:W-:Y:S04]  /*0a40*/  STS.64 [R20+UR4+0x1800], R10 ;  /* 0x0018000a14007988 */ /* 0x000fe80008000a04 */
[----:B------:R-:W-:Y:S04]  /*0a50*/  STS.64 [R20+UR4+0x2000], R8 ;  /* 0x0020000814007988 */ /* 0x000fe80008000a04 */
[----:B------:R-:W-:Y:S04]  /*0a60*/  STS.64 [R20+UR4+0x2800], R6 ;  /* 0x0028000614007988 */ /* 0x000fe80008000a04 */
[----:B------:R0:W-:Y:S04]  /*0a70*/  STS.64 [R20+UR4+0x3000], R4 ;  /* 0x0030000414007988 */ /* 0x0001e80008000a04 */
[----:B------:R1:W-:Y:S01]  /*0a80*/  STS.64 [R20+UR4+0x3800], R24 ;  /* 0x0038001814007988 */ /* 0x0003e20008000a04 */
[----:B------:R-:W-:Y:S01]  /*0a90*/  BAR.SYNC.DEFER_BLOCKING 0x0 ;  /* 0x0000000000007b1d */ /* 0x000fe20000010000 */
[----:B------:R-:W-:-:S07]  /*0aa0*/  IMAD.IADD R19, R3, 0x1, R2 ;  /* 0x0000000103137824 */ /* 0x000fce00078e0202 */
[----:B------:R-:W-:Y:S01]  /*0ab0*/  PREEXIT ;  /* 0x000000000000782d */ /* 0x000fe20000000000 */
[----:B------:R-:W-:Y:S01]  /*0ac0*/  BSSY.RECONVERGENT B0, `(.L_x_3) ;  /* 0x0000017000007945 */ /* 0x000fe20003800200 */
[----:B0-----:R-:W-:Y:S02]  /*0ad0*/  LEA R4, R3, UR4, 0x3 ;  /* 0x0000000403047c11 */ /* 0x001fe4000f8e18ff */
[----:B------:R-:W-:-:S04]  /*0ae0*/  VIMNMX R5, PT, PT, R20, R19, PT ;  /* 0x0000001314057248 */ /* 0x000fc80003fe0100 */
[C---:B------:R-:W-:Y:S01]  /*0af0*/  ISETP.GE.AND P0, PT, R5.reuse, R2, PT ;  /* 0x000000020500720c */ /* 0x040fe20003f06270 */
[----:B------:R-:W-:Y:S01]  /*0b00*/  IMAD.IADD R2, R5, 0x1, -R2 ;  /* 0x0000000105027824 */ /* 0x000fe200078e0a02 */
[----:B------:R-:W-:-:S04]  /*0b10*/  VIMNMX R7, PT, PT, R3, R5, PT ;  /* 0x0000000503077248 */ /* 0x000fc80003fe0100 */
[----:B------:R-:W-:-:S04]  /*0b20*/  SEL R2, R2, RZ, P0 ;  /* 0x000000ff02027207 */ /* 0x000fc80000000000 */
[----:B------:R-:W-:-:S13]  /*0b30*/  ISETP.GE.AND P0, PT, R2, R7, PT ;  /* 0x000000070200720c */ /* 0x000fda0003f06270 */
[----:B-1----:R-:W-:Y:S05]  /*0b40*/  @P0 BRA `(.L_x_4) ;  /* 0x0000000000380947 */ /* 0x002fea0003800000 */
.L_x_5:
[----:B------:R-:W-:-:S05]  /*0b50*/  IMAD.IADD R6, R7, 0x1, -R2 ;  /* 0x0000000107067824 */ /* 0x000fca00078e0a02 */
[----:B------:R-:W-:-:S04]  /*0b60*/  LEA.HI R9, R6, R6, RZ, 0x1 ;  /* 0x0000000606097211 */ /* 0x000fc800078f08ff */
[----:B------:R-:W-:-:S04]  /*0b70*/  LEA.HI.SX32 R6, R9, R2, 0x1f ;  /* 0x0000000209067211 */ /* 0x000fc800078ffaff */
[----:B------:R-:W-:-:S05]  /*0b80*/  LOP3.LUT R8, RZ, R6, RZ, 0x33, !PT ;  /* 0x00000006ff087212 */ /* 0x000fca00078e33ff */
[----:B------:R-:W-:Y:S01]  /*0b90*/  IMAD.IADD R9, R5, 0x1, R8 ;  /* 0x0000000105097824 */ /* 0x000fe200078e0208 */
[----:B------:R-:W-:-:S03]  /*0ba0*/  LEA R8, R6, UR4, 0x3 ;  /* 0x0000000406087c11 */ /* 0x000fc6000f8e18ff */
[----:B------:R-:W-:-:S03]  /*0bb0*/  IMAD R9, R9, 0x8, R4 ;  /* 0x0000000809097824 */ /* 0x000fc600078e0204 */
[----:B------:R-:W-:Y:S04]  /*0bc0*/  LDS R8, [R8] ;  /* 0x0000000008087984 */ /* 0x000fe80000000800 */
[----:B------:R-:W0:Y:S02]  /*0bd0*/  LDS R9, [R9] ;  /* 0x0000000009097984 */ /* 0x000e240000000800 */
[----:B0-----:R-:W-:-:S04]  /*0be0*/  ISETP.GE.U32.AND P0, PT, R9, R8, PT ;  /* 0x000000080900720c */ /* 0x001fc80003f06070 */
[----:B------:R-:W-:-:S09]  /*0bf0*/  SEL R7, R6, R7, !P0 ;  /* 0x0000000706077207 */ /* 0x000fd20004000000 */
[----:B------:R-:W-:-:S05]  /*0c00*/  @P0 VIADD R2, R6, 0x1 ;  /* 0x0000000106020836 */ /* 0x000fca0000000000 */
[----:B------:R-:W-:-:S13]  /*0c10*/  ISETP.GE.AND P0, PT, R2, R7, PT ;  /* 0x000000070200720c */ /* 0x000fda0003f06270 */
[----:B------:R-:W-:Y:S05]  /*0c20*/  @!P0 BRA `(.L_x_5) ;  /* 0xfffffffc00c88947 */ /* 0x000fea000383ffff */
.L_x_4:
[----:B------:R-:W-:Y:S05]  /*0c30*/  BSYNC.RECONVERGENT B0 ;  /* 0x0000000000007941 */ /* 0x000fea0003800200 */
.L_x_3:
[----:B------:R-:W-:Y:S01]  /*0c40*/  IMAD.IADD R5, R5, 0x1, -R2 ;  /* 0x0000000105057824 */ /* 0x000fe200078e0a02 */
[----:B------:R-:W-:Y:S02]  /*0c50*/  LEA R9, R2, UR4, 0x3 ;  /* 0x0000000402097c11 */ /* 0x000fe4000f8e18ff */
[----:B------:R-:W-:Y:S01]  /*0c60*/  PLOP3.LUT P0, PT, PT, PT, PT, 0x8, 0x80 ;  /* 0x000000000080781c */ /* 0x000fe20003f0e170 */
[----:B------:R-:W-:Y:S02]  /*0c70*/  IMAD R7, R5, 0x8, R4 ;  /* 0x0000000805077824 */ /* 0x000fe400078e0204 */
[----:B------:R-:W-:Y:S01]  /*0c80*/  LDS.64 R22, [R9] ;  /* 0x0000000009167984 */ /* 0x000fe20000000a00 */
[----:B------:R-:W-:-:S03]  /*0c90*/  IMAD.IADD R8, R3, 0x1, R5 ;  /* 0x0000000103087824 */ /* 0x000fc600078e0205 */
[----:B------:R-:W0:Y:S01]  /*0ca0*/  LDS.64 R20, [R7] ;  /* 0x0000000007147984 */ /* 0x000e220000000a00 */
[C---:B------:R-:W-:Y:S01]  /*0cb0*/  VIADD R6, R8.reuse, 0x1 ;  /* 0x0000000108067836 */ /* 0x040fe20000000000 */
[----:B------:R-:W-:-:S13]  /*0cc0*/  ISETP.GE.AND P1, PT, R8, R19, PT ;  /* 0x000000130800720c */ /* 0x000fda0003f26270 */
[----:B0-----:R-:W-:-:S04]  /*0cd0*/  @!P1 ISETP.GE.U32.AND P2, PT, R20, R22, PT ;  /* 0x000000161400920c */ /* 0x001fc80003f46070 */
[----:B------:R-:W-:-:S04]  /*0ce0*/  @!P1 ISETP.GE.OR P0, PT, R2, R3, !P2 ;  /* 0x000000030200920c */ /* 0x000fc80005706670 */
[----:B------:R-:W-:Y:S02]  /*0cf0*/  SEL R5, R21, R23, P0 ;  /* 0x0000001715057207 */ /* 0x000fe40000000000 */
[----:B------:R-:W-:-:S07]  /*0d00*/  SEL R4, R20, R22, P0 ;  /* 0x0000001614047207 */ /* 0x000fce0000000000 */
[----:B------:R-:W-:Y:S01]  /*0d10*/  @P0 LDS.64 R20, [R7+0x8] ;  /* 0x0000080007140984 */ /* 0x000fe20000000a00 */
[----:B------:R-:W-:Y:S02]  /*0d20*/  @!P0 IMAD.MOV R6, RZ, RZ, R8 ;  /* 0x000000ffff068224 */ /* 0x000fe400078e0208 */
[----:B------:R-:W-:Y:S01]  /*0d30*/  VIADD R8, R2, 0x1 ;  /* 0x0000000102087836 */ /* 0x000fe20000000000 */
[----:B------:R-:W0:Y:S01]  /*0d40*/  @!P0 LDS.64 R22, [R9+0x8] ;  /* 0x0000080009168984 */ /* 0x000e220000000a00 */
[----:B------:R-:W-:Y:S01]  /*0d50*/  @P0 IMAD.MOV R8, RZ, RZ, R2 ;  /* 0x000000ffff080224 */ /* 0x000fe200078e0202 */
[C---:B------:R-:W-:Y:S01]  /*0d60*/  ISETP.GE.AND P1, PT, R6.reuse, R19, PT ;  /* 0x000000130600720c */ /* 0x040fe20003f26270 */
[----:B------:R-:W-:Y:S01]  /*0d70*/  VIADD R2, R6, 0x1 ;  /* 0x0000000106027836 */ /* 0x000fe20000000000 */
[----:B------:R-:W-:Y:S01]  /*0d80*/  PLOP3.LUT P0, PT, PT, PT, PT, 0x8, 0x80 ;  /* 0x000000000080781c */ /* 0x000fe20003f0e170 */
[----:B------:R-:W-:-:S10]  /*0d90*/  VIADD R10, R8, 0x1 ;  /* 0x00000001080a7836 */ /* 0x000fd40000000000 */
[----:B0-----:R-:W-:-:S04]  /*0da0*/  @!P1 ISETP.GE.U32.AND P2, PT, R20, R22, PT ;  /* 0x000000161400920c */ /* 0x001fc80003f46070 */
[----:B------:R-:W-:-:S04]  /*0db0*/  @!P1 ISETP.GE.OR P0, PT, R8, R3, !P2 ;  /* 0x000000030800920c */ /* 0x000fc80005706670 */
[----:B------:R-:W-:-:S09]  /*0dc0*/  SEL R7, R21, R23, P0 ;  /* 0x0000001715077207 */ /* 0x000fd20000000000 */
[----:B------:R-:W-:Y:S02]  /*0dd0*/  @P0 IMAD.MOV R10, RZ, RZ, R8 ;  /* 0x000000ffff0a0224 */ /* 0x000fe400078e0208 */
[----:B------:R-:W-:Y:S01]  /*0de0*/  @!P0 IMAD.MOV R2, RZ, RZ, R6 ;  /* 0x000000ffff028224 */ /* 0x000fe200078e0206 */
[----:B------:R-:W-:Y:S01]  /*0df0*/  SEL R6, R20, R22, P0 ;  /* 0x0000001614067207 */ /* 0x000fe20000000000 */
[C---:B------:R-:W-:Y:S01]  /*0e00*/  VIADD R14, R10.reuse, 0x1 ;  /* 0x000000010a0e7836 */ /* 0x040fe20000000000 */
[----:B------:R-:W-:Y:S01]  /*0e10*/  @!P0 LEA R8, R10, UR4, 0x3 ;  /* 0x000000040a088c11 */ /* 0x000fe2000f8e18ff */
[C---:B------:R-:W-:Y:S01]  /*0e20*/  VIADD R12, R2.reuse, 0x1 ;  /* 0x00000001020c7836 */ /* 0x040fe20000000000 */
[C---:B------:R-:W-:Y:S02]  /*0e30*/  @P0 LEA R9, R2.reuse, UR4, 0x3 ;  /* 0x0000000402090c11 */ /* 0x040fe4000f8e18ff */
[----:B------:R-:W-:Y:S01]  /*0e40*/  ISETP.GE.AND P1, PT, R2, R19, PT ;  /* 0x000000130200720c */ /* 0x000fe20003f26270 */
[----:B------:R-:W-:Y:S04]  /*0e50*/  @!P0 LDS.64 R22, [R8] ;  /* 0x0000000008168984 */ /* 0x000fe80000000a00 */
[----:B------:R-:W0:Y:S01]  /*0e60*/  @P0 LDS.64 R20, [R9] ;  /* 0x0000000009140984 */ /* 0x000e220000000a00 */
[----:B------:R-:W-:-:S07]  /*0e70*/  PLOP3.LUT P0, PT, PT, PT, PT, 0x8, 0x80 ;  /* 0x000000000080781c */ /* 0x000fce0003f0e170 */
[----:B0-----:R-:W-:-:S04]  /*0e80*/  @!P1 ISETP.GE.U32.AND P2, PT, R20, R22, PT ;  /* 0x000000161400920c */ /* 0x001fc80003f46070 */
[----:B------:R-:W-:-:S04]  /*0e90*/  @!P1 ISETP.GE.OR P0, PT, R10, R3, !P2 ;  /* 0x000000030a00920c */ /* 0x000fc80005706670 */
[----:B------:R-:W-:Y:S02]  /*0ea0*/  SEL R9, R21, R23, P0 ;  /* 0x0000001715097207 */ /* 0x000fe40000000000 */
[----:B------:R-:W-:-:S07]  /*0eb0*/  SEL R8, R20, R22, P0 ;  /* 0x0000001614087207 */ /* 0x000fce0000000000 */
[----:B------:R-:W-:Y:S02]  /*0ec0*/  @P0 IMAD.MOV R14, RZ, RZ, R10 ;  /* 0x000000ffff0e0224 */ /* 0x000fe400078e020a */
[----:B------:R-:W-:Y:S02]  /*0ed0*/  @!P0 IMAD.MOV R12, RZ, RZ, R2 ;  /* 0x000000ffff0c8224 */ /* 0x000fe400078e0202 */
        /* <DEDUP_REMOVED lines=55> */
[----:B------:R-:W-:-:S03]  /*1250*/  @!P0 IMAD.MOV R26, RZ, RZ, R2 ;  /* 0x000000ffff1a8224 */ /* 0x000fc600078e0202 */
[----:B------:R-:W-:Y:S02]  /*1260*/  @!P0 LEA R2, R28, UR4, 0x3 ;  /* 0x000000041c028c11 */ /* 0x000fe4000f8e18ff */
[C---:B------:R-:W-:Y:S02]  /*1270*/  @P0 LEA R24, R26.reuse, UR4, 0x3 ;  /* 0x000000041a180c11 */ /* 0x040fe4000f8e18ff */
[----:B------:R-:W-:Y:S01]  /*1280*/  ISETP.GE.AND P1, PT, R26, R19, PT ;  /* 0x000000131a00720c */ /* 0x000fe20003f26270 */
[----:B------:R-:W-:Y:S01]  /*1290*/  @!P0 LDS.64 R22, [R2] ;  /* 0x0000000002168984 */ /* 0x000fe20000000a00 */
[----:B------:R-:W-:-:S03]  /*12a0*/  IMAD.SHL.U32 R19, R0, 0x8, RZ ;  /* 0x0000000800137824 */ /* 0x000fc600078e00ff */
[----:B------:R-:W0:Y:S01]  /*12b0*/  @P0 LDS.64 R20, [R24] ;  /* 0x0000000018140984 */ /* 0x000e220000000a00 */
[----:B------:R-:W-:Y:S01]  /*12c0*/  BAR.SYNC.DEFER_BLOCKING 0x0 ;  /* 0x0000000000007b1d */ /* 0x000fe20000010000 */
[----:B------:R-:W-:-:S06]  /*12d0*/  PLOP3.LUT P0, PT, PT, PT, PT, 0x8, 0x80 ;  /* 0x000000000080781c */ /* 0x000fcc0003f0e170 */
[----:B0-----:R-:W-:-:S04]  /*12e0*/  @!P1 ISETP.GE.U32.AND P2, PT, R20, R22, PT ;  /* 0x000000161400920c */ /* 0x001fc80003f46070 */
[----:B------:R-:W-:-:S04]  /*12f0*/  @!P1 ISETP.GE.OR P0, PT, R28, R3, !P2 ;  /* 0x000000031c00920c */ /* 0x000fc80005706670 */
[----:B------:R-:W-:Y:S02]  /*1300*/  SEL R21, R21, R23, P0 ;  /* 0x0000001715157207 */ /* 0x000fe40000000000 */
[----:B------:R-:W-:Y:S01]  /*1310*/  SEL R20, R20, R22, P0 ;  /* 0x0000001614147207 */ /* 0x000fe20000000000 */
[----:B------:R-:W-:Y:S06]  /*1320*/  BRA.U !UP0, `(.L_x_6) ;  /* 0x0000000108f47547 */ /* 0x000fec000b800000 */
[----:B------:R-:W0:Y:S01]  /*1330*/  S2R R22, SR_LANEID ;  /* 0x0000000000167919 */ /* 0x000e220000000000 */
[----:B------:R-:W-:Y:S01]  /*1340*/  LOP3.LUT R3, R19, 0x1f00, RZ, 0xc0, !PT ;  /* 0x00001f0013037812 */ /* 0x000fe200078ec0ff */
[----:B------:R-:W1:Y:S04]  /*1350*/  LDCU.64 UR8, c[0x0][0x3a0] ;  /* 0x00007400ff0877ac */ /* 0x000e680008000a00 */
[----:B0-----:R-:W-:-:S05]  /*1360*/  IMAD R2, R22, 0x8, R3 ;  /* 0x0000000816027824 */ /* 0x001fca00078e0203 */
[----:B------:R-:W-:Y:S01]  /*1370*/  LEA.HI.SX32 R19, R2, R2, 0x1b ;  /* 0x0000000202137211 */ /* 0x000fe200078fdaff */
[----:B------:R-:W-:-:S03]  /*1380*/  IMAD R2, R22, -0x7, R2 ;  /* 0xfffffff916027824 */ /* 0x000fc600078e0202 */
[----:B------:R-:W-:Y:S01]  /*1390*/  LEA R19, R19, UR4, 0x3 ;  /* 0x0000000413137c11 */ /* 0x000fe2000f8e18ff */
[C---:B------:R-:W-:Y:S01]  /*13a0*/  VIADD R23, R2.reuse, 0x20 ;  /* 0x0000002002177836 */ /* 0x040fe20000000000 */
[CC--:B------:R-:W-:Y:S01]  /*13b0*/  LEA.HI.SX32 R22, R2.reuse, R2.reuse, 0x1b ;  /* 0x0000000202167211 */ /* 0x0c0fe200078fdaff */
[C---:B------:R-:W-:Y:S02]  /*13c0*/  VIADD R25, R2.reuse, 0x40 ;  /* 0x0000004002197836 */ /* 0x040fe40000000000 */
[----:B------:R0:W-:Y:S01]  /*13d0*/  STS.64 [R19], R4 ;  /* 0x0000000413007388 */ /* 0x0001e20000000a00 */
[-C--:B------:R-:W-:Y:S02]  /*13e0*/  LEA.HI.SX32 R23, R23, R2.reuse, 0x1b ;  /* 0x0000000217177211 */ /* 0x080fe400078fdaff */
[----:B------:R-:W-:Y:S01]  /*13f0*/  LEA.HI.SX32 R25, R25, R2, 0x1b ;  /* 0x0000000219197211 */ /* 0x000fe200078fdaff */
[----:B------:R2:W-:Y:S04]  /*1400*/  STS.64 [R19+0x8], R6 ;  /* 0x0000080613007388 */ /* 0x0005e80000000a00 */
[----:B------:R3:W-:Y:S04]  /*1410*/  STS.64 [R19+0x10], R8 ;  /* 0x0000100813007388 */ /* 0x0007e80000000a00 */
[----:B------:R4:W-:Y:S01]  /*1420*/  STS.64 [R19+0x18], R10 ;  /* 0x0000180a13007388 */ /* 0x0009e20000000a00 */
[----:B0-----:R-:W-:Y:S01]  /*1430*/  VIADD R5, R2, 0x60 ;  /* 0x0000006002057836 */ /* 0x001fe20000000000 */
[----:B------:R-:W-:-:S02]  /*1440*/  LEA R4, R22, UR4, 0x3 ;  /* 0x0000000416047c11 */ /* 0x000fc4000f8e18ff */
[----:B------:R0:W-:Y:S01]  /*1450*/  STS.64 [R19+0x20], R12 ;  /* 0x0000200c13007388 */ /* 0x0001e20000000a00 */
[C---:B--2---:R-:W-:Y:S01]  /*1460*/  VIADD R7, R2.reuse, 0x80 ;  /* 0x0000008002077836 */ /* 0x044fe20000000000 */
[-C--:B------:R-:W-:Y:S01]  /*1470*/  LEA.HI.SX32 R5, R5, R2.reuse, 0x1b ;  /* 0x0000000205057211 */ /* 0x080fe200078fdaff */
[C---:B---3--:R-:W-:Y:S01]  /*1480*/  VIADD R9, R2.reuse, 0xa0 ;  /* 0x000000a002097836 */ /* 0x048fe20000000000 */
[----:B------:R2:W-:Y:S02]  /*1490*/  STS.64 [R19+0x28], R14 ;  /* 0x0000280e13007388 */ /* 0x0005e40000000a00 */
[-C--:B------:R-:W-:Y:S01]  /*14a0*/  LEA.HI.SX32 R7, R7, R2.reuse, 0x1b ;  /* 0x0000000207077211 */ /* 0x080fe200078fdaff */
[C---:B----4-:R-:W-:Y:S01]  /*14b0*/  VIADD R11, R2.reuse, 0xc0 ;  /* 0x000000c0020b7836 */ /* 0x050fe20000000000 */
[-C--:B------:R-:W-:Y:S01]  /*14c0*/  LEA.HI.SX32 R9, R9, R2.reuse, 0x1b ;  /* 0x0000000209097211 */ /* 0x080fe200078fdaff */
[----:B------:R3:W-:Y:S01]  /*14d0*/  STS.64 [R19+0x30], R16 ;  /* 0x0000301013007388 */ /* 0x0007e20000000a00 */
[----:B------:R-:W-:Y:S01]  /*14e0*/  LEA R6, R23, UR4, 0x3 ;  /* 0x0000000417067c11 */ /* 0x000fe2000f8e18ff */
[----:B0-----:R-:W-:Y:S01]  /*14f0*/  VIADD R13, R2, 0xe0 ;  /* 0x000000e0020d7836 */ /* 0x001fe20000000000 */
[----:B------:R-:W-:Y:S01]  /*1500*/  LEA.HI.SX32 R11, R11, R2, 0x1b ;  /* 0x000000020b0b7211 */ /* 0x000fe200078fdaff */
[----:B------:R0:W-:Y:S01]  /*1510*/  STS.64 [R19+0x38], R20 ;  /* 0x0000381413007388 */ /* 0x0001e20000000a00 */
[----:B------:R-:W-:-:S02]  /*1520*/  LEA R8, R25, UR4, 0x3 ;  /* 0x0000000419087c11 */ /* 0x000fc4000f8e18ff */
[----:B------:R-:W-:Y:S02]  /*1530*/  LEA.HI.SX32 R13, R13, R2, 0x1b ;  /* 0x000000020d0d7211 */ /* 0x000fe400078fdaff */
[----:B------:R-:W-:Y:S01]  /*1540*/  LEA R10, R5, UR4, 0x3 ;  /* 0x00000004050a7c11 */ /* 0x000fe2000f8e18ff */
[----:B------:R-:W-:Y:S01]  /*1550*/  NOP ;  /* 0x0000000000007918 */ /* 0x000fe20000000000 */
[----:B------:R-:W-:Y:S01]  /*1560*/  LEA R12, R7, UR4, 0x3 ;  /* 0x00000004070c7c11 */ /* 0x000fe2000f8e18ff */
[----:B------:R-:W4:Y:S01]  /*1570*/  LDS.64 R4, [R4] ;  /* 0x0000000004047984 */ /* 0x000f220000000a00 */
[----:B--2---:R-:W-:Y:S02]  /*1580*/  LEA R14, R9, UR4, 0x3 ;  /* 0x00000004090e7c11 */ /* 0x004fe4000f8e18ff */
[----:B---3--:R-:W-:Y:S01]  /*1590*/  LEA R16, R11, UR4, 0x3 ;  /* 0x000000040b107c11 */ /* 0x008fe2000f8e18ff */
[----:B------:R-:W2:Y:S01]  /*15a0*/  LDS.64 R6, [R6+0x100] ;  /* 0x0001000006067984 */ /* 0x000ea20000000a00 */
[----:B0-----:R-:W-:-:S02]  /*15b0*/  LEA R20, R13, UR4, 0x3 ;  /* 0x000000040d147c11 */ /* 0x001fc4000f8e18ff */
[----:B------:R-:W-:Y:S01]  /*15c0*/  LOP3.LUT R2, R3, 0x1f, R0, 0xf8, !PT ;  /* 0x0000001f03027812 */ /* 0x000fe200078ef800 */
[----:B------:R-:W0:Y:S01]  /*15d0*/  LDS.64 R8, [R8+0x200] ;  /* 0x0002000008087984 */ /* 0x000e220000000a00 */
[----:B------:R-:W-:-:S03]  /*15e0*/  IMAD.MOV.U32 R3, RZ, RZ, RZ ;  /* 0x000000ffff037224 */ /* 0x000fc600078e00ff */
[----:B------:R-:W3:Y:S01]  /*15f0*/  LDS.64 R10, [R10+0x300] ;  /* 0x000300000a0a7984 */ /* 0x000ee20000000a00 */
[----:B------:R-:W-:-:S03]  /*1600*/  IMAD.WIDE.U32 R2, R18, 0x800, R2 ;  /* 0x0000080012027825 */ /* 0x000fc600078e0002 */
[----:B------:R-:W5:Y:S01]  /*1610*/  LDS.64 R12, [R12+0x400] ;  /* 0x000400000c0c7984 */ /* 0x000f620000000a00 */
[----:B-1----:R-:W-:-:S03]  /*1620*/  LEA R18, P0, R2, UR8, 0x3 ;  /* 0x0000000802127c11 */ /* 0x002fc6000f8018ff */
[----:B------:R-:W1:Y:S01]  /*1630*/  LDS.64 R14, [R14+0x500] ;  /* 0x000500000e0e7984 */ /* 0x000e620000000a00 */
[----:B------:R-:W-:-:S03]  /*1640*/  LEA.HI.X R19, R2, UR9, R3, 0x3, P0 ;  /* 0x0000000902137c11 */ /* 0x000fc600080f1c03 */
[----:B------:R-:W1:Y:S04]  /*1650*/  LDS.64 R16, [R16+0x600] ;  /* 0x0006000010107984 */ /* 0x000e680000000a00 */
[----:B------:R-:W1:Y:S04]  /*1660*/  LDS.64 R20, [R20+0x700] ;  /* 0x0007000014147984 */ /* 0x000e680000000a00 */
[----:B----4-:R-:W-:Y:S04]  /*1670*/  STG.E.64 desc[UR6][R18.64], R4 ;  /* 0x0000000412007986 */ /* 0x010fe8000c101b06 */
[----:B--2---:R-:W-:Y:S04]  /*1680*/  STG.E.64 desc[UR6][R18.64+0x100], R6 ;  /* 0x0001000612007986 */ /* 0x004fe8000c101b06 */
[----:B0-----:R-:W-:Y:S04]  /*1690*/  STG.E.64 desc[UR6][R18.64+0x200], R8 ;  /* 0x0002000812007986 */ /* 0x001fe8000c101b06 */
[----:B---3--:R-:W-:Y:S04]  /*16a0*/  STG.E.64 desc[UR6][R18.64+0x300], R10 ;  /* 0x0003000a12007986 */ /* 0x008fe8000c101b06 */
[----:B-----5:R-:W-:Y:S04]  /*16b0*/  STG.E.64 desc[UR6][R18.64+0x400], R12 ;  /* 0x0004000c12007986 */ /* 0x020fe8000c101b06 */
[----:B-1----:R-:W-:Y:S04]  /*16c0*/  STG.E.64 desc[UR6][R18.64+0x500], R14 ;  /* 0x0005000e12007986 */ /* 0x002fe8000c101b06 */
[----:B------:R-:W-:Y:S04]  /*16d0*/  STG.E.64 desc[UR6][R18.64+0x600], R16 ;  /* 0x0006001012007986 */ /* 0x000fe8000c101b06 */
[----:B------:R-:W-:Y:S01]  /*16e0*/  STG.E.64 desc[UR6][R18.64+0x700], R20 ;  /* 0x0007001412007986 */ /* 0x000fe2000c101b06 */
[----:B------:R-:W-:Y:S05]  /*16f0*/  EXIT ;  /* 0x000000000000794d */ /* 0x000fea0003800000 */
.L_x_6:
[----:B------:R-:W0:Y:S01]  /*1700*/  S2R R3, SR_LANEID ;  /* 0x0000000000037919 */ /* 0x000e220000000000 */
[----:B------:R-:W-:Y:S01]  /*1710*/  LOP3.LUT R2, R19, 0x1f00, RZ, 0xc0, !PT ;  /* 0x00001f0013027812 */ /* 0x000fe200078ec0ff */
[----:B------:R-:W1:Y:S01]  /*1720*/  LDCU.64 UR8, c[0x0][0x388] ;  /* 0x00007100ff0877ac */ /* 0x000e620008000a00 */
[----:B------:R-:W-:-:S03]  /*1730*/  IMAD.MOV.U32 R23, RZ, RZ, RZ ;  /* 0x000000ffff177224 */ /* 0x000fc600078e00ff */
[----:B0-----:R-:W-:-:S04]  /*1740*/  IMAD R22, R3, 0x8, R2 ;  /* 0x0000000803167824 */ /* 0x001fc800078e0202 */
[----:B------:R-:W-:Y:S01]  /*1750*/  IMAD R3, R3, -0x7, R22 ;  /* 0xfffffff903037824 */ /* 0x000fe200078e0216 */
[----:B------:R-:W-:-:S03]  /*1760*/  LEA.HI.SX32 R19, R22, R22, 0x1b ;  /* 0x0000001616137211 */ /* 0x000fc600078fdaff */
[----:B------:R-:W-:Y:S01]  /*1770*/  VIADD R24, R3, 0x20 ;  /* 0x0000002003187836 */ /* 0x000fe20000000000 */
[----:B------:R-:W-:Y:S01]  /*1780*/  LEA R19, R19, UR4, 0x3 ;  /* 0x0000000413137c11 */ /* 0x000fe2000f8e18ff */
[C---:B------:R-:W-:Y:S01]  /*1790*/  VIADD R26, R3.reuse, 0x40 ;  /* 0x00000040031a7836 */ /* 0x040fe20000000000 */
[-C--:B------:R-:W-:Y:S02]  /*17a0*/  LEA.HI.SX32 R22, R3, R3.reuse, 0x1b ;  /* 0x0000000303167211 */ /* 0x080fe400078fdaff */
[-C--:B------:R-:W-:Y:S01]  /*17b0*/  LEA.HI.SX32 R24, R24, R3.reuse, 0x1b ;  /* 0x0000000318187211 */ /* 0x080fe200078fdaff */
[----:B------:R0:W-:Y:S01]  /*17c0*/  STS.64 [R19], R4 ;  /* 0x0000000413007388 */ /* 0x0001e20000000a00 */
[----:B------:R-:W-:-:S03]  /*17d0*/  LEA.HI.SX32 R26, R26, R3, 0x1b ;  /* 0x000000031a1a7211 */ /* 0x000fc600078fdaff */
[----:B------:R2:W-:Y:S04]  /*17e0*/  STS.64 [R19+0x8], R6 ;  /* 0x0000080613007388 */ /* 0x0005e80000000a00 */
[----:B------:R3:W-:Y:S04]  /*17f0*/  STS.64 [R19+0x10], R8 ;  /* 0x0000100813007388 */ /* 0x0007e80000000a00 */
[----:B------:R4:W-:Y:S01]  /*1800*/  STS.64 [R19+0x18], R10 ;  /* 0x0000180a13007388 */ /* 0x0009e20000000a00 */
[----:B0-----:R-:W-:-:S03]  /*1810*/  VIADD R4, R3, 0x60 ;  /* 0x0000006003047836 */ /* 0x001fc60000000000 */
[----:B------:R0:W-:Y:S01]  /*1820*/  STS.64 [R19+0x20], R12 ;  /* 0x0000200c13007388 */ /* 0x0001e20000000a00 */
[C---:B--2---:R-:W-:Y:S01]  /*1830*/  VIADD R6, R3.reuse, 0x80 ;  /* 0x0000008003067836 */ /* 0x044fe20000000000 */
[-C--:B------:R-:W-:Y:S01]  /*1840*/  LEA.HI.SX32 R4, R4, R3.reuse, 0x1b ;  /* 0x0000000304047211 */ /* 0x080fe200078fdaff */
[C---:B---3--:R-:W-:Y:S01]  /*1850*/  VIADD R8, R3.reuse, 0xa0 ;  /* 0x000000a003087836 */ /* 0x048fe20000000000 */
[----:B------:R-:W-:Y:S02]  /*1860*/  STS.64 [R19+0x28], R14 ;  /* 0x0000280e13007388 */ /* 0x000fe40000000a00 */
[-C--:B------:R-:W-:Y:S01]  /*1870*/  LEA.HI.SX32 R6, R6, R3.reuse, 0x1b ;  /* 0x0000000306067211 */ /* 0x080fe200078fdaff */
[C---:B----4-:R-:W-:Y:S01]  /*1880*/  VIADD R10, R3.reuse, 0xc0 ;  /* 0x000000c0030a7836 */ /* 0x050fe20000000000 */
[----:B------:R-:W-:Y:S01]  /*1890*/  LEA.HI.SX32 R8, R8, R3, 0x1b ;  /* 0x0000000308087211 */ /* 0x000fe200078fdaff */
[----:B------:R-:W-:Y:S01]  /*18a0*/  STS.64 [R19+0x30], R16 ;  /* 0x0000301013007388 */ /* 0x000fe20000000a00 */
[----:B0-----:R-:W-:-:S02]  /*18b0*/  VIADD R12, R3, 0xe0 ;  /* 0x000000e0030c7836 */ /* 0x001fc40000000000 */
[-C--:B------:R-:W-:Y:S01]  /*18c0*/  LEA.HI.SX32 R5, R10, R3.reuse, 0x1b ;  /* 0x000000030a057211 */ /* 0x080fe200078fdaff */
[----:B------:R0:W-:Y:S01]  /*18d0*/  STS.64 [R19+0x38], R20 ;  /* 0x0000381413007388 */ /* 0x0001e20000000a00 */
[----:B------:R-:W-:Y:S01]  /*18e0*/  LEA R10, R6, UR4, 0x3 ;  /* 0x00000004060a7c11 */ /* 0x000fe2000f8e18ff */
[----:B------:R-:W-:Y:S01]  /*18f0*/  NOP ;  /* 0x0000000000007918 */ /* 0x000fe20000000000 */
[----:B------:R-:W-:-:S04]  /*1900*/  LEA.HI.SX32 R3, R12, R3, 0x1b ;  /* 0x000000030c037211 */ /* 0x000fc800078fdaff */
[----:B------:R-:W2:Y:S01]  /*1910*/  LDS.64 R10, [R10+0x400] ;  /* 0x000400000a0a7984 */ /* 0x000ea20000000a00 */
[----:B------:R-:W-:Y:S02]  /*1920*/  LEA R12, R4, UR4, 0x3 ;  /* 0x00000004040c7c11 */ /* 0x000fe4000f8e18ff */
[----:B0-----:R-:W-:Y:S02]  /*1930*/  LEA R20, R22, UR4, 0x3 ;  /* 0x0000000416147c11 */ /* 0x001fe4000f8e18ff */
[----:B------:R-:W-:Y:S02]  /*1940*/  LEA R16, R24, UR4, 0x3 ;  /* 0x0000000418107c11 */ /* 0x000fe4000f8e18ff */
[----:B------:R-:W-:Y:S01]  /*1950*/  LEA R14, R26, UR4, 0x3 ;  /* 0x000000041a0e7c11 */ /* 0x000fe2000f8e18ff */
[----:B------:R-:W0:Y:S01]  /*1960*/  LDS.64 R12, [R12+0x300] ;  /* 0x000300000c0c7984 */ /* 0x000e220000000a00 */
[----:B------:R-:W-:Y:S02]  /*1970*/  LEA R8, R8, UR4, 0x3 ;  /* 0x0000000408087c11 */ /* 0x000fe4000f8e18ff */
[----:B------:R-:W-:Y:S01]  /*1980*/  LEA R6, R5, UR4, 0x3 ;  /* 0x0000000405067c11 */ /* 0x000fe2000f8e18ff */
[----:B------:R-:W3:Y:S01]  /*1990*/  LDS.64 R20, [R20] ;  /* 0x0000000014147984 */ /* 0x000ee20000000a00 */
[----:B------:R-:W-:-:S02]  /*19a0*/  LEA R4, R3, UR4, 0x3 ;  /* 0x0000000403047c11 */ /* 0x000fc4000f8e18ff */
[----:B------:R-:W-:Y:S01]  /*19b0*/  LOP3.LUT R22, R0, 0x1f, RZ, 0xc0, !PT ;  /* 0x0000001f00167812 */ /* 0x000fe200078ec0ff */
[----:B------:R-:W4:Y:S04]  /*19c0*/  LDS.64 R16, [R16+0x100] ;  /* 0x0001000010107984 */ /* 0x000f280000000a00 */
[----:B------:R-:W5:Y:S01]  /*19d0*/  LDS.64 R14, [R14+0x200] ;  /* 0x000200000e0e7984 */ /* 0x000f620000000a00 */
[----:B------:R-:W-:-:S03]  /*19e0*/  IMAD.WIDE.U32 R18, R18, 0x800, R22 ;  /* 0x0000080012127825 */ /* 0x000fc600078e0016 */
[----:B------:R-:W5:Y:S01]  /*19f0*/  LDS.64 R8, [R8+0x500] ;  /* 0x0005000008087984 */ /* 0x000f620000000a00 */
[----:B------:R-:W-:-:S03]  /*1a00*/  IADD3 R0, P0, PT, R2, R18, RZ ;  /* 0x0000001202007210 */ /* 0x000fc60007f1e0ff */
[----:B------:R-:W5:Y:S02]  /*1a10*/  LDS.64 R6, [R6+0x600] ;  /* 0x0006000006067984 */ /* 0x000f640000000a00 */
[----:B------:R-:W-:Y:S02]  /*1a20*/  IMAD.X R19, RZ, RZ, R19, P0 ;  /* 0x000000ffff137224 */ /* 0x000fe400000e0613 */
[----:B------:R-:W5:Y:S01]  /*1a30*/  LDS.64 R4, [R4+0x700] ;  /* 0x0007000004047984 */ /* 0x000f620000000a00 */
[----:B-1----:R-:W-:-:S04]  /*1a40*/  LEA R2, P0, R0, UR8, 0x3 ;  /* 0x0000000800027c11 */ /* 0x002fc8000f8018ff */
[----:B------:R-:W-:-:S05]  /*1a50*/  LEA.HI.X R3, R0, UR9, R19, 0x3, P0 ;  /* 0x0000000900037c11 */ /* 0x000fca00080f1c13 */
[----:B--2---:R-:W-:Y:S04]  /*1a60*/  STG.E.64 desc[UR6][R2.64+0x400], R10 ;  /* 0x0004000a02007986 */ /* 0x004fe8000c101b06 */
[----:B0-----:R-:W-:Y:S04]  /*1a70*/  STG.E.64 desc[UR6][R2.64+0x300], R12 ;  /* 0x0003000c02007986 */ /* 0x001fe8000c101b06 */
[----:B---3--:R-:W-:Y:S04]  /*1a80*/  STG.E.64 desc[UR6][R2.64], R20 ;  /* 0x0000001402007986 */ /* 0x008fe8000c101b06 */
[----:B----4-:R-:W-:Y:S04]  /*1a90*/  STG.E.64 desc[UR6][R2.64+0x100], R16 ;  /* 0x0001001002007986 */ /* 0x010fe8000c101b06 */
[----:B-----5:R-:W-:Y:S04]  /*1aa0*/  STG.E.64 desc[UR6][R2.64+0x200], R14 ;  /* 0x0002000e02007986 */ /* 0x020fe8000c101b06 */
[----:B------:R-:W-:Y:S04]  /*1ab0*/  STG.E.64 desc[UR6][R2.64+0x500], R8 ;  /* 0x0005000802007986 */ /* 0x000fe8000c101b06 */
[----:B------:R-:W-:Y:S04]  /*1ac0*/  STG.E.64 desc[UR6][R2.64+0x600], R6 ;  /* 0x0006000602007986 */ /* 0x000fe8000c101b06 */
[----:B------:R-:W-:Y:S01]  /*1ad0*/  STG.E.64 desc[UR6][R2.64+0x700], R4 ;  /* 0x0007000402007986 */ /* 0x000fe2000c101b06 */
[----:B------:R-:W-:Y:S05]  /*1ae0*/  EXIT ;  /* 0x000000000000794d */ /* 0x000fea0003800000 */
.L_x_0:
[----:B------:R-:W0:Y:S01]  /*1af0*/  LDC.64 R14, c[0x0][0x3b8] ;  /* 0x0000ee00ff0e7b82 */ /* 0x000e220000000a00 */
[----:B--2---:R-:W-:Y:S01]  /*1b00*/  IADD3 R7, P2, PT, RZ, -R2, RZ ;  /* 0x80000002ff077210 */ /* 0x004fe20007f5e0ff */
[----:B------:R-:W1:Y:S06]  /*1b10*/  LDCU.U8 UR4, c[0x0][0x380] ;  /* 0x00007000ff0477ac */ /* 0x000e6c0008000000 */
[----:B------:R-:W2:Y:S01]  /*1b20*/  LDC.64 R10, c[0x0][0x398] ;  /* 0x0000e600ff0a7b82 */ /* 0x000ea20000000a00 */
[----:B0-----:R-:W-:-:S04]  /*1b30*/  LEA R14, P0, R18, R14, 0x3 ;  /* 0x0000000e120e7211 */ /* 0x001fc800078018ff */
[----:B------:R-:W-:-:S05]  /*1b40*/  LEA.HI.X R15, R18, R15, RZ, 0x3, P0 ;  /* 0x0000000f120f7211 */ /* 0x000fca00000f1cff */
[----:B------:R-:W3:Y:S04]  /*1b50*/  LDG.E.64 R12, desc[UR6][R14.64+0x8] ;  /* 0x000008060e0c7981 */ /* 0x000ee8000c1e1b00 */
[----:B------:R0:W4:Y:S01]  /*1b60*/  LDG.E.64 R4, desc[UR6][R14.64] ;  /* 0x000000060e047981 */ /* 0x000122000c1e1b00 */
[CC--:B------:R-:W-:Y:S01]  /*1b70*/  LOP3.LUT R17, R7.reuse, R18.reuse, RZ, 0xc0, !PT ;  /* 0x0000001207117212 */ /* 0x0c0fe200078ec0ff */
[----:B-1----:R-:W-:Y:S01]  /*1b80*/  UPRMT UR4, UR4, 0x8880, URZ ;  /* 0x0000888004047896 */ /* 0x002fe200080000ff */
[----:B------:R-:W-:Y:S01]  /*1b90*/  LOP3.LUT R7, R7, R18, RZ, 0xfc, !PT ;  /* 0x0000001207077212 */ /* 0x000fe200078efcff */
[----:B------:R-:W-:Y:S01]  /*1ba0*/  BSSY.RECONVERGENT B0, `(.L_x_7) ;  /* 0x00000d7000007945 */ /* 0x000fe20003800200 */
[C---:B------:R-:W-:Y:S01]  /*1bb0*/  SHF.L.U64.HI R6, R17.reuse, 0xb, RZ ;  /* 0x0000000b11067819 */ /* 0x040fe200000102ff */
[----:B------:R-:W-:Y:S01]  /*1bc0*/  IMAD.SHL.U32 R9, R17, 0x800, RZ ;  /* 0x0000080011097824 */ /* 0x000fe200078e00ff */
[----:B------:R-:W-:Y:S01]  /*1bd0*/  ISETP.NE.U32.AND P0, PT, R7, -0x1, PT ;  /* 0xffffffff0700780c */ /* 0x000fe20003f05070 */
[----:B------:R-:W-:Y:S01]  /*1be0*/  UISETP.NE.AND UP0, UPT, UR4, URZ, UPT ;  /* 0x000000ff0400728c */ /* 0x000fe2000bf05270 */
[----:B------:R-:W-:Y:S01]  /*1bf0*/  IADD3 R17, P3, PT, R18, -R17, RZ ;  /* 0x8000001112117210 */ /* 0x000fe20007f7e0ff */
[--C-:B0-----:R-:W-:Y:S01]  /*1c00*/  IMAD.X R15, RZ, RZ, ~R3.reuse, P2 ;  /* 0x000000ffff0f7224 */ /* 0x101fe200010e0e03 */
[C---:B------:R-:W-:Y:S01]  /*1c10*/  SHF.L.U64.HI R7, R2.reuse, 0xa, R3 ;  /* 0x0000000a02077819 */ /* 0x040fe20000010203 */
[----:B------:R-:W-:Y:S01]  /*1c20*/  IMAD.SHL.U32 R2, R2, 0x400, RZ ;  /* 0x0000040002027824 */ /* 0x000fe200078e00ff */
[----:B--2---:R-:W-:Y:S01]  /*1c30*/  IADD3 R3, P2, PT, -R9, R10, RZ ;  /* 0x0000000a09037210 */ /* 0x004fe20007f5e1ff */
[----:B------:R-:W-:Y:S01]  /*1c40*/  IMAD.X R10, RZ, RZ, -0x1, P3 ;  /* 0xffffffffff0a7424 */ /* 0x000fe200018e06ff */
[----:B------:R-:W-:Y:S01]  /*1c50*/  ISETP.NE.AND.EX P0, PT, R15, -0x1, PT, P0 ;  /* 0xffffffff0f00780c */ /* 0x000fe20003f05300 */
[----:B------:R-:W-:Y:S01]  /*1c60*/  ACQBULK ;  /* 0x000000000000782e */ /* 0x000fe20000000000 */
[----:B------:R-:W-:Y:S01]  /*1c70*/  LOP3.LUT R2, R2, 0xfffff800, RZ, 0xc0, !PT ;  /* 0xfffff80002027812 */ /* 0x000fe200078ec0ff */
[----:B------:R-:W-:Y:S01]  /*1c80*/  IMAD.X R8, R11, 0x1, ~R6, P2 ;  /* 0x000000010b087824 */ /* 0x000fe200010e0e06 */
[C---:B------:R-:W-:Y:S01]  /*1c90*/  SHF.L.U64.HI R19, R17.reuse, 0xb, R10 ;  /* 0x0000000b11137819 */ /* 0x040fe2000001020a */
[----:B------:R-:W-:Y:S01]  /*1ca0*/  IMAD.SHL.U32 R11, R17, 0x800, RZ ;  /* 0x00000800110b7824 */ /* 0x000fe200078e00ff */
[----:B---3--:R-:W-:-:S05]  /*1cb0*/  IADD3 R25, P1, PT, R12, -R9, RZ ;  /* 0x800000090c197210 */ /* 0x008fca0007f3e0ff */
[----:B------:R-:W-:Y:S01]  /*1cc0*/  IMAD.X R12, R13, 0x1, ~R6, P1 ;  /* 0x000000010d0c7824 */ /* 0x000fe200008e0e06 */
[----:B------:R-:W-:Y:S01]  /*1cd0*/  ISETP.NE.U32.AND P1, PT, R17, -0x1, PT ;  /* 0xffffffff1100780c */ /* 0x000fe20003f25070 */
[----:B------:R-:W-:-:S03]  /*1ce0*/  IMAD.MOV.U32 R13, RZ, RZ, 0x7ff ;  /* 0x000007ffff0d7424 */ /* 0x000fc600078e00ff */
[----:B------:R-:W-:Y:S02]  /*1cf0*/  ISETP.NE.AND.EX P2, PT, R10, -0x1, PT, P1 ;  /* 0xffffffff0a00780c */ /* 0x000fe40003f45310 */
[-C--:B------:R-:W-:Y:S02]  /*1d00*/  ISETP.GT.U32.AND P1, PT, R3, R2.reuse, PT ;  /* 0x000000020300720c */ /* 0x080fe40003f24070 */
[----:B----4-:R-:W-:Y:S02]  /*1d10*/  IADD3 R10, P3, PT, R4, -R9, RZ ;  /* 0x80000009040a7210 */ /* 0x010fe40007f7e0ff */
[----:B------:R-:W-:Y:S02]  /*1d20*/  ISETP.GT.U32.AND.EX P1, PT, R8, R7, PT, P1 ;  /* 0x000000070800720c */ /* 0x000fe40003f24110 */
[----:B------:R-:W-:Y:S01]  /*1d30*/  SEL R16, R13, 0x800, !P2 ;  /* 0x000008000d107807 */ /* 0x000fe20005000000 */
[----:B------:R-:W-:Y:S01]  /*1d40*/  IMAD.X R14, R5, 0x1, ~R6, P3 ;  /* 0x00000001050e7824 */ /* 0x000fe200018e0e06 */
[----:B------:R-:W-:-:S02]  /*1d50*/  SEL R15, R3, R2, P1 ;  /* 0x00000002030f7207 */ /* 0x000fc40000800000 */
[----:B------:R-:W-:Y:S02]  /*1d60*/  IADD3 R13, P2, PT, -R10, R11, RZ ;  /* 0x0000000b0a0d7210 */ /* 0x000fe40007f5e1ff */
[----:B------:R-:W-:Y:S02]  /*1d70*/  IADD3 R11, P3, P4, -R25, R16, R11 ;  /* 0x00000010190b7210 */ /* 0x000fe40007c7e10b */
[----:B------:R-:W-:Y:S01]  /*1d80*/  SEL R16, R8, R7, P1 ;  /* 0x0000000708107207 */ /* 0x000fe20000800000 */
[----:B------:R-:W-:Y:S01]  /*1d90*/  IMAD.X R14, R19, 0x1, ~R14, P2 ;  /* 0x00000001130e7824 */ /* 0x000fe200010e0e0e */
[----:B------:R-:W-:Y:S02]  /*1da0*/  IADD3 R15, P1, PT, R15, -R2, RZ ;  /* 0x800000020f0f7210 */ /* 0x000fe40007f3e0ff */
[----:B------:R-:W-:Y:S02]  /*1db0*/  IADD3.X R12, PT, PT, ~R12, RZ, R19, P3, P4 ;  /* 0x000000ff0c0c7210 */ /* 0x000fe40001fe8513 */
[----:B------:R-:W-:Y:S01]  /*1dc0*/  SEL R24, R2, R11, !P0 ;  /* 0x0000000b02187207 */ /* 0x000fe20004000000 */
[----:B------:R-:W-:Y:S01]  /*1dd0*/  IMAD.X R17, R16, 0x1, ~R7, P1 ;  /* 0x0000000110117824 */ /* 0x000fe200008e0e07 */
[----:B------:R-:W-:-:S02]  /*1de0*/  ISETP.LT.U32.AND P2, PT, R2, R3, PT ;  /* 0x000000030200720c */ /* 0x000fc40003f41070 */
[----:B------:R-:W-:Y:S02]  /*1df0*/  SEL R11, R7, R12, !P0 ;  /* 0x0000000c070b7207 */ /* 0x000fe40004000000 */
[-C--:B------:R-:W-:Y:S02]  /*1e00*/  ISETP.LT.U32.AND P1, PT, R13, R15.reuse, PT ;  /* 0x0000000f0d00720c */ /* 0x080fe40003f21070 */
[----:B------:R-:W-:Y:S02]  /*1e10*/  ISETP.LT.U32.AND P3, PT, R24, R15, PT ;  /* 0x0000000f1800720c */ /* 0x000fe40003f61070 */
[----:B------:R-:W-:Y:S02]  /*1e20*/  ISETP.LT.U32.AND.EX P2, PT, R7, R8, PT, P2 ;  /* 0x000000080700720c */ /* 0x000fe40003f41120 */
[-C--:B------:R-:W-:Y:S02]  /*1e30*/  ISETP.LT.U32.AND.EX P1, PT, R14, R17.reuse, PT, P1 ;  /* 0x000000110e00720c */ /* 0x080fe40003f21110 */
[----:B------:R-:W-:-:S02]  /*1e40*/  ISETP.LT.U32.AND.EX P3, PT, R11, R17, PT, P3 ;  /* 0x000000110b00720c */ /* 0x000fc40003f61130 */
[----:B------:R-:W-:Y:S02]  /*1e50*/  @!P0 SEL R25, R2, R3, P2 ;  /* 0x0000000302198207 */ /* 0x000fe40001000000 */
[-C--:B------:R-:W-:Y:S02]  /*1e60*/  SEL R3, R13, R15.reuse, P1 ;  /* 0x0000000f0d037207 */ /* 0x080fe40000800000 */
[----:B------:R-:W-:Y:S01]  /*1e70*/  SEL R24, R24, R15, P3 ;  /* 0x0000000f18187207 */ /* 0x000fe20001800000 */
[----:B------:R-:W-:Y:S01]  /*1e80*/  IMAD.IADD R25, R25, 0x1, -R10 ;  /* 0x0000000119197824 */ /* 0x000fe200078e0a0a */
[----:B------:R-:W-:-:S03]  /*1e90*/  SEL R8, R14, R17, P1 ;  /* 0x000000110e087207 */ /* 0x000fc60000800000 */
[----:B------:R-:W-:Y:S01]  /*1ea0*/  IMAD.IADD R24, R24, 0x1, -R3 ;  /* 0x0000000118187824 */ /* 0x000fe200078e0a03 */
[----:B------:R-:W-:Y:S06]  /*1eb0*/  BRA.U !UP0, `(.L_x_8) ;  /* 0x00000005084c7547 */ /* 0x000fec000b800000 */
[----:B------:R-:W0:Y:S01]  /*1ec0*/  LDCU.64 UR4, c[0x0][0x388] ;  /* 0x00007100ff0477ac */ /* 0x000e220008000a00 */
[----:B------:R-:W-:Y:S01]  /*1ed0*/  IADD3 R3, P0, P1, R3, R9, R2 ;  /* 0x0000000903037210 */ /* 0x000fe2000791e002 */
[----:B------:R-:W-:Y:S01]  /*1ee0*/  IMAD.IADD R2, R0, 0x1, -R25 ;  /* 0x0000000100027824 */ /* 0x000fe200078e0a19 */
[----:B------:R-:W-:Y:S01]  /*1ef0*/  IADD3 R4, P2, PT, R4, R0, RZ ;  /* 0x0000000004047210 */ /* 0x000fe20007f5e0ff */
[----:B------:R-:W-:Y:S01]  /*1f00*/  IMAD.IADD R19, R25, 0x1, R24 ;  /* 0x0000000119137824 */ /* 0x000fe200078e0218 */
[----:B------:R-:W-:Y:S01]  /*1f10*/  IADD3.X R7, PT, PT, R8, R6, R7, P0, P1 ;  /* 0x0000000608077210 */ /* 0x000fe200007e2407 */
[----:B------:R-:W-:Y:S01]  /*1f20*/  VIADD R6, R0, 0x300 ;  /* 0x0000030000067836 */ /* 0x000fe20000000000 */
[----:B------:R-:W-:Y:S01]  /*1f30*/  IADD3 R3, P1, PT, R2, R3, RZ ;  /* 0x0000000302037210 */ /* 0x000fe20007f3e0ff */
[----:B------:R-:W-:Y:S01]  /*1f40*/  IMAD.X R5, RZ, RZ, R5, P2 ;  /* 0x000000ffff057224 */ /* 0x000fe200010e0605 */
[C---:B------:R-:W-:Y:S01]  /*1f50*/  ISETP.GE.AND P6, PT, R0.reuse, R19, PT ;  /* 0x000000130000720c */ /* 0x040fe20003fc6270 */
[----:B------:R-:W-:Y:S01]  /*1f60*/  VIADD R28, R0, 0x500 ;  /* 0x00000500001c7836 */ /* 0x000fe20000000000 */
[----:B------:R-:W-:Y:S01]  /*1f70*/  LEA.HI.X.SX32 R2, R2, R7, 0x1, P1 ;  /* 0x0000000702027211 */ /* 0x000fe200008f0eff */
[----:B------:R-:W-:Y:S01]  /*1f80*/  BSSY.RECONVERGENT B1, `(.L_x_9) ;  /* 0x0000015000017945 */ /* 0x000fe20003800200 */
[----:B------:R-:W-:-:S02]  /*1f90*/  LOP3.LUT R26, R0, 0x400, RZ, 0xfc, !PT ;  /* 0x00000400001a7812 */ /* 0x000fc400078efcff */
[----:B------:R-:W-:Y:S02]  /*1fa0*/  CS2R R16, SRZ ;  /* 0x0000000000107805 */ /* 0x000fe4000001ff00 */
[-C--:B------:R-:W-:Y:S02]  /*1fb0*/  ISETP.GE.AND P2, PT, R6, R19.reuse, PT ;  /* 0x000000130600720c */ /* 0x080fe40003f46270 */
[----:B------:R-:W-:Y:S02]  /*1fc0*/  CS2R R14, SRZ ;  /* 0x00000000000e7805 */ /* 0x000fe4000001ff00 */
[----:B------:R-:W-:Y:S02]  /*1fd0*/  ISETP.GE.AND P3, PT, R26, R19, PT ;  /* 0x000000131a00720c */ /* 0x000fe40003f66270 */
[----:B0-----:R-:W-:Y:S02]  /*1fe0*/  LEA R20, P0, R4, UR4, 0x3 ;  /* 0x0000000404147c11 */ /* 0x001fe4000f8018ff */
[----:B------:R-:W-:-:S02]  /*1ff0*/  LEA R22, P1, R3, UR4, 0x3 ;  /* 0x0000000403167c11 */ /* 0x000fc4000f8218ff */
[----:B------:R-:W-:Y:S01]  /*2000*/  LEA.HI.X R21, R4, UR5, R5, 0x3, P0 ;  /* 0x0000000504157c11 */ /* 0x000fe200080f1c05 */
[C---:B------:R-:W-:Y:S01]  /*2010*/  VIADD R4, R0.reuse, 0x200 ;  /* 0x0000020000047836 */ /* 0x040fe20000000000 */
[----:B------:R-:W-:Y:S01]  /*2020*/  LEA.HI.X R23, R3, UR5, R2, 0x3, P1 ;  /* 0x0000000503177c11 */ /* 0x000fe200088f1c02 */
[----:B------:R-:W-:Y:S01]  /*2030*/  VIADD R2, R0, 0x100 ;  /* 0x0000010000027836 */ /* 0x000fe20000000000 */
[-C--:B------:R-:W-:Y:S01]  /*2040*/  ISETP.GE.AND P4, PT, R28, R19.reuse, PT ;  /* 0x000000131c00720c */ /* 0x080fe20003f86270 */
[----:B------:R-:W-:Y:S01]  /*2050*/  VIADD R3, R0, 0x600 ;  /* 0x0000060000037836 */ /* 0x000fe20000000000 */
[-C--:B------:R-:W-:Y:S02]  /*2060*/  ISETP.GE.AND P1, PT, R4, R19.reuse, PT ;  /* 0x000000130400720c */ /* 0x080fe40003f26270 */
[-C--:B------:R-:W-:Y:S02]  /*2070*/  ISETP.GE.AND P0, PT, R2, R19.reuse, PT ;  /* 0x000000130200720c */ /* 0x080fe40003f06270 */
[----:B------:R-:W-:Y:S01]  /*2080*/  ISETP.GE.AND P5, PT, R3, R19, PT ;  /* 0x000000130300720c */ /* 0x000fe20003fa6270 */
[----:B------:R-:W-:-:S12]  /*2090*/  @P6 BRA `(.L_x_10) ;  /* 0x00000000000c6947 */ /* 0x000fd80003800000 */
[----:B------:R-:W-:-:S13]  /*20a0*/  ISETP.GE.AND P6, PT, R0, R25, PT ;  /* 0x000000190000720c */ /* 0x000fda0003fc6270 */
[----:B------:R0:W5:Y:S04]  /*20b0*/  @!P6 LDG.E.64 R16, desc[UR6][R20.64] ;  /* 0x000000061410e981 */ /* 0x000168000c1e1b00 */
[----:B------:R0:W5:Y:S02]  /*20c0*/  @P6 LDG.E.64 R16, desc[UR6][R22.64] ;  /* 0x0000000616106981 */ /* 0x000164000c1e1b00 */
.L_x_10:
[----:B------:R-:W-:Y:S05]  /*20d0*/  BSYNC.RECONVERGENT B1 ;  /* 0x0000000000017941 */ /* 0x000fea0003800200 */
.L_x_9:
[----:B------:R-:W-:Y:S04]  /*20e0*/  BSSY.RECONVERGENT B1, `(.L_x_11) ;  /* 0x0000005000017945 */ /* 0x000fe80003800200 */
[----:B------:R-:W-:Y:S05]  /*20f0*/  @P0 BRA `(.L_x_12) ;  /* 0x00000000000c0947 */ /* 0x000fea0003800000 */
[----:B------:R-:W-:-:S13]  /*2100*/  ISETP.GE.AND P0, PT, R2, R25, PT ;  /* 0x000000190200720c */ /* 0x000fda0003f06270 */
[----:B------:R1:W5:Y:S04]  /*2110*/  @P0 LDG.E.64 R14, desc[UR6][R22.64+0x800] ;  /* 0x00080006160e0981 */ /* 0x000368000c1e1b00 */
[----:B------:R1:W5:Y:S02]  /*2120*/  @!P0 LDG.E.64 R14, desc[UR6][R20.64+0x800] ;  /* 0x00080006140e8981 */ /* 0x000364000c1e1b00 */
.L_x_12:
[----:B------:R-:W-:Y:S05]  /*2130*/  BSYNC.RECONVERGENT B1 ;  /* 0x0000000000017941 */ /* 0x000fea0003800200 */
.L_x_11:
[----:B------:R-:W-:Y:S01]  /*2140*/  BSSY.RECONVERGENT B1, `(.L_x_13) ;  /* 0x0000006000017945 */ /* 0x000fe20003800200 */
[----:B------:R-:W-:-:S03]  /*2150*/  CS2R R12, SRZ ;  /* 0x00000000000c7805 */ /* 0x000fc6000001ff00 */
[----:B------:R-:W-:Y:S05]  /*2160*/  @P1 BRA `(.L_x_14) ;  /* 0x00000000000c1947 */ /* 0x000fea0003800000 */
[----:B------:R-:W-:-:S13]  /*2170*/  ISETP.GE.AND P0, PT, R4, R25, PT ;  /* 0x000000190400720c */ /* 0x000fda0003f06270 */
[----:B------:R2:W5:Y:S04]  /*2180*/  @P0 LDG.E.64 R12, desc[UR6][R22.64+0x1000] ;  /* 0x00100006160c0981 */ /* 0x000568000c1e1b00 */
[----:B------:R2:W5:Y:S02]  /*2190*/  @!P0 LDG.E.64 R12, desc[UR6][R20.64+0x1000] ;  /* 0x00100006140c8981 */ /* 0x000564000c1e1b00 */
.L_x_14:
[----:B------:R-:W-:Y:S05]  /*21a0*/  BSYNC.RECONVERGENT B1 ;  /* 0x0000000000017941 */ /* 0x000fea0003800200 */
.L_x_13:
[----:B------:R-:W-:Y:S01]  /*21b0*/  BSSY.RECONVERGENT B1, `(.L_x_15) ;  /* 0x0000006000017945 */ /* 0x000fe20003800200 */
[----:B------:R-:W-:-:S03]  /*21c0*/  CS2R R10, SRZ ;  /* 0x00000000000a7805 */ /* 0x000fc6000001ff00 */
[----:B------:R-:W-:Y:S05]  /*21d0*/  @P2 BRA `(.L_x_16) ;  /* 0x00000000000c2947 */ /* 0x000fea0003800000 */
[----:B------:R-:W-:-:S13]  /*21e0*/  ISETP.GE.AND P0, PT, R6, R25, PT ;  /* 0x000000190600720c */ /* 0x000fda0003f06270 */
[----:B------:R3:W5:Y:S04]  /*21f0*/  @P0 LDG.E.64 R10, desc[UR6][R22.64+0x1800] ;  /* 0x00180006160a0981 */ /* 0x000768000c1e1b00 */
[----:B------:R3:W5:Y:S02]  /*2200*/  @!P0 LDG.E.64 R10, desc[UR6][R20.64+0x1800] ;  /* 0x00180006140a8981 */ /* 0x000764000c1e1b00 */
.L_x_16:
[----:B------:R-:W-:Y:S05]  /*2210*/  BSYNC.RECONVERGENT B1 ;  /* 0x0000000000017941 */ /* 0x000fea0003800200 */
.L_x_15:
[----:B------:R-:W-:Y:S01]  /*2220*/  BSSY.RECONVERGENT B1, `(.L_x_17) ;  /* 0x0000006000017945 */ /* 0x000fe20003800200 */
[----:B------:R-:W-:-:S03]  /*2230*/  CS2R R8, SRZ ;  /* 0x0000000000087805 */ /* 0x000fc6000001ff00 */
[----:B------:R-:W-:Y:S05]  /*2240*/  @P3 BRA `(.L_x_18) ;  /* 0x00000000000c3947 */ /* 0x000fea0003800000 */
[----:B------:R-:W-:-:S13]  /*2250*/  ISETP.GE.AND P0, PT, R26, R25, PT ;  /* 0x000000191a00720c */ /* 0x000fda0003f06270 */
[----:B------:R4:W5:Y:S04]  /*2260*/  @P0 LDG.E.64 R8, desc[UR6][R22.64+0x2000] ;  /* 0x0020000616080981 */ /* 0x000968000c1e1b00 */
[----:B------:R4:W5:Y:S02]  /*2270*/  @!P0 LDG.E.64 R8, desc[UR6][R20.64+0x2000] ;  /* 0x0020000614088981 */ /* 0x000964000c1e1b00 */
.L_x_18:
[----:B------:R-:W-:Y:S05]  /*2280*/  BSYNC.RECONVERGENT B1 ;  /* 0x0000000000017941 */ /* 0x000fea0003800200 */
.L_x_17:
[----:B------:R-:W-:Y:S01]  /*2290*/  BSSY.RECONVERGENT B1, `(.L_x_19) ;  /* 0x0000006000017945 */ /* 0x000fe20003800200 */
[----:B------:R-:W-:-:S03]  /*22a0*/  CS2R R6, SRZ ;  /* 0x0000000000067805 */ /* 0x000fc6000001ff00 */
[----:B------:R-:W-:Y:S05]  /*22b0*/  @P4 BRA `(.L_x_20) ;  /* 0x00000000000c4947 */ /* 0x000fea0003800000 */
[----:B------:R-:W-:-:S13]  /*22c0*/  ISETP.GE.AND P0, PT, R28, R25, PT ;  /* 0x000000191c00720c */ /* 0x000fda0003f06270 */
[----:B------:R0:W5:Y:S04]  /*22d0*/  @P0 LDG.E.64 R6, desc[UR6][R22.64+0x2800] ;  /* 0x0028000616060981 */ /* 0x000168000c1e1b00 */
[----:B------:R0:W5:Y:S02]  /*22e0*/  @!P0 LDG.E.64 R6, desc[UR6][R20.64+0x2800] ;  /* 0x0028000614068981 */ /* 0x000164000c1e1b00 */
.L_x_20:
[----:B------:R-:W-:Y:S05]  /*22f0*/  BSYNC.RECONVERGENT B1 ;  /* 0x0000000000017941 */ /* 0x000fea0003800200 */
.L_x_19:
[----:B------:R-:W-:Y:S01]  /*2300*/  BSSY.RECONVERGENT B1, `(.L_x_21) ;  /* 0x0000006000017945 */ /* 0x000fe20003800200 */
[----:B------:R-:W-:-:S03]  /*2310*/  CS2R R4, SRZ ;  /* 0x0000000000047805 */ /* 0x000fc6000001ff00 */
[----:B------:R-:W-:Y:S05]  /*2320*/  @P5 BRA `(.L_x_22) ;  /* 0x00000000000c5947 */ /* 0x000fea0003800000 */
[----:B------:R-:W-:-:S13]  /*2330*/  ISETP.GE.AND P0, PT, R3, R25, PT ;  /* 0x000000190300720c */ /* 0x000fda0003f06270 */
[----:B------:R0:W5:Y:S04]  /*2340*/  @P0 LDG.E.64 R4, desc[UR6][R22.64+0x3000] ;  /* 0x0030000616040981 */ /* 0x000168000c1e1b00 */
[----:B------:R0:W5:Y:S02]  /*2350*/  @!P0 LDG.E.64 R4, desc[UR6][R20.64+0x3000] ;  /* 0x0030000614048981 */ /* 0x000164000c1e1b00 */
.L_x_22:
[----:B------:R-:W-:Y:S05]  /*2360*/  BSYNC.RECONVERGENT B1 ;  /* 0x0000000000017941 */ /* 0x000fea0003800200 */
.L_x_21:
[----:B------:R-:W-:Y:S01]  /*2370*/  VIADD R26, R0, 0x700 ;  /* 0x00000700001a7836 */ /* 0x000fe20000000000 */
[----:B------:R-:W-:-:S04]  /*2380*/  CS2R R2, SRZ ;  /* 0x0000000000027805 */ /* 0x000fc8000001ff00 */
[----:B------:R-:W-:-:S13]  /*2390*/  ISETP.GE.AND P0, PT, R26, R19, PT ;  /* 0x000000131a00720c */ /* 0x000fda0003f06270 */
[----:B------:R-:W-:Y:S05]  /*23a0*/  @P0 BRA `(.L_x_23) ;  /* 0x0000000400580947 */ /* 0x000fea0003800000 */
[----:B------:R-:W-:-:S13]  /*23b0*/  ISETP.GE.AND P0, PT, R26, R25, PT ;  /* 0x000000191a00720c */ /* 0x000fda0003f06270 */
[----:B------:R0:W5:Y:S04]  /*23c0*/  @P0 LDG.E.64 R2, desc[UR6][R22.64+0x3800] ;  /* 0x0038000616020981 */ /* 0x000168000c1e1b00 */
[----:B------:R0:W5:Y:S01]  /*23d0*/  @!P0 LDG.E.64 R2, desc[UR6][R20.64+0x3800] ;  /* 0x0038000614028981 */ /* 0x000162000c1e1b00 */
[----:B------:R-:W-:Y:S05]  /*23e0*/  BRA `(.L_x_23) ;  /* 0x0000000400487947 */ /* 0x000fea0003800000 */
.L_x_8:
[----:B------:R-:W0:Y:S01]  /*23f0*/  LDCU.64 UR4, c[0x0][0x3a0] ;  /* 0x00007400ff0477ac */ /* 0x000e220008000a00 */
[----:B------:R-:W-:Y:S01]  /*2400*/  IADD3 R2, P0, P1, R3, R9, R2 ;  /* 0x0000000903027210 */ /* 0x000fe2000791e002 */
[----:B------:R-:W-:Y:S01]  /*2410*/  IMAD.IADD R9, R0, 0x1, -R25 ;  /* 0x0000000100097824 */ /* 0x000fe200078e0a19 */
[----:B------:R-:W-:Y:S01]  /*2420*/  IADD3 R3, P2, PT, R4, R0, RZ ;  /* 0x0000000004037210 */ /* 0x000fe20007f5e0ff */
[----:B------:R-:W-:Y:S01]  /*2430*/  IMAD.IADD R19, R25, 0x1, R24 ;  /* 0x0000000119137824 */ /* 0x000fe200078e0218 */
[----:B------:R-:W-:Y:S01]  /*2440*/  IADD3.X R6, PT, PT, R8, R6, R7, P0, P1 ;  /* 0x0000000608067210 */ /* 0x000fe200007e2407 */
[C---:B------:R-:W-:Y:S01]  /*2450*/  VIADD R28, R0.reuse, 0x500 ;  /* 0x00000500001c7836 */ /* 0x040fe20000000000 */
[C---:B------:R-:W-:Y:S01]  /*2460*/  IADD3 R2, P1, PT, R9.reuse, R2, RZ ;  /* 0x0000000209027210 */ /* 0x040fe20007f3e0ff */
[----:B------:R-:W-:Y:S01]  /*2470*/  IMAD.X R4, RZ, RZ, R5, P2 ;  /* 0x000000ffff047224 */ /* 0x000fe200010e0605 */
[C---:B------:R-:W-:Y:S01]  /*2480*/  ISETP.GE.AND P6, PT, R0.reuse, R19, PT ;  /* 0x000000130000720c */ /* 0x040fe20003fc6270 */
[----:B------:R-:W-:Y:S01]  /*2490*/  BSSY.RECONVERGENT B1, `(.L_x_24) ;  /* 0x0000017000017945 */ /* 0x000fe20003800200 */
[----:B------:R-:W-:Y:S01]  /*24a0*/  LEA.HI.X.SX32 R9, R9, R6, 0x1, P1 ;  /* 0x0000000609097211 */ /* 0x000fe200008f0eff */
[C---:B------:R-:W-:Y:S01]  /*24b0*/  VIADD R6, R0.reuse, 0x300 ;  /* 0x0000030000067836 */ /* 0x040fe20000000000 */
        /* <DEDUP_REMOVED lines=8> */
[----:B------:R-:W-:Y:S01]  /*2540*/  VIADD R4, R0, 0x200 ;  /* 0x0000020000047836 */ /* 0x000fe20000000000 */
        /* <DEDUP_REMOVED lines=11> */
.L_x_25:
[----:B------:R-:W-:Y:S05]  /*2600*/  BSYNC.RECONVERGENT B1 ;  /* 0x0000000000017941 */ /* 0x000fea0003800200 */
.L_x_24:
[----:B------:R-:W-:Y:S04]  /*2610*/  BSSY.RECONVERGENT B1, `(.L_x_26) ;  /* 0x0000005000017945 */ /* 0x000fe80003800200 */
[----:B------:R-:W-:Y:S05]  /*2620*/  @P0 BRA `(.L_x_27) ;  /* 0x00000000000c0947 */ /* 0x000fea0003800000 */
[----:B------:R-:W-:-:S13]  /*2630*/  ISETP.GE.AND P0, PT, R2, R25, PT ;  /* 0x000000190200720c */ /* 0x000fda0003f06270 */
[----:B------:R1:W5:Y:S04]  /*2640*/  @P0 LDG.E.64 R14, desc[UR6][R22.64+0x800] ;  /* 0x00080006160e0981 */ /* 0x000368000c1e1b00 */
[----:B------:R1:W5:Y:S02]  /*2650*/  @!P0 LDG.E.64 R14, desc[UR6][R20.64+0x800] ;  /* 0x00080006140e8981 */ /* 0x000364000c1e1b00 */
.L_x_27:
[----:B------:R-:W-:Y:S05]  /*2660*/  BSYNC.RECONVERGENT B1 ;  /* 0x0000000000017941 */ /* 0x000fea0003800200 */
.L_x_26:
[----:B------:R-:W-:Y:S01]  /*2670*/  BSSY.RECONVERGENT B1, `(.L_x_28) ;  /* 0x0000006000017945 */ /* 0x000fe20003800200 */
[----:B------:R-:W-:-:S03]  /*2680*/  CS2R R12, SRZ ;  /* 0x00000000000c7805 */ /* 0x000fc6000001ff00 */
[----:B------:R-:W-:Y:S05]  /*2690*/  @P1 BRA `(.L_x_29) ;  /* 0x00000000000c1947 */ /* 0x000fea0003800000 */
[----:B------:R-:W-:-:S13]  /*26a0*/  ISETP.GE.AND P0, PT, R4, R25, PT ;  /* 0x000000190400720c */ /* 0x000fda0003f06270 */
[----:B------:R2:W5:Y:S04]  /*26b0*/  @P0 LDG.E.64 R12, desc[UR6][R22.64+0x1000] ;  /* 0x00100006160c0981 */ /* 0x000568000c1e1b00 */
[----:B------:R2:W5:Y:S02]  /*26c0*/  @!P0 LDG.E.64 R12, desc[UR6][R20.64+0x1000] ;  /* 0x00100006140c8981 */ /* 0x000564000c1e1b00 */
.L_x_29:
[----:B------:R-:W-:Y:S05]  /*26d0*/  BSYNC.RECONVERGENT B1 ;  /* 0x0000000000017941 */ /* 0x000fea0003800200 */
.L_x_28:
[----:B------:R-:W-:Y:S01]  /*26e0*/  BSSY.RECONVERGENT B1, `(.L_x_30) ;  /* 0x0000006000017945 */ /* 0x000fe20003800200 */
[----:B------:R-:W-:-:S03]  /*26f0*/  CS2R R10, SRZ ;  /* 0x00000000000a7805 */ /* 0x000fc6000001ff00 */
[----:B------:R-:W-:Y:S05]  /*2700*/  @P2 BRA `(.L_x_31) ;  /* 0x00000000000c2947 */ /* 0x000fea0003800000 */
[----:B------:R-:W-:-:S13]  /*2710*/  ISETP.GE.AND P0, PT, R6, R25, PT ;  /* 0x000000190600720c */ /* 0x000fda0003f06270 */
[----:B------:R3:W5:Y:S04]  /*2720*/  @P0 LDG.E.64 R10, desc[UR6][R22.64+0x1800] ;  /* 0x00180006160a0981 */ /* 0x000768000c1e1b00 */
[----:B------:R3:W5:Y:S02]  /*2730*/  @!P0 LDG.E.64 R10, desc[UR6][R20.64+0x1800] ;  /* 0x00180006140a8981 */ /* 0x000764000c1e1b00 */
.L_x_31:
[----:B------:R-:W-:Y:S05]  /*2740*/  BSYNC.RECONVERGENT B1 ;  /* 0x0000000000017941 */ /* 0x000fea0003800200 */
.L_x_30:
[----:B------:R-:W-:Y:S01]  /*2750*/  BSSY.RECONVERGENT B1, `(.L_x_32) ;  /* 0x0000006000017945 */ /* 0x000fe20003800200 */
[----:B------:R-:W-:-:S03]  /*2760*/  CS2R R8, SRZ ;  /* 0x0000000000087805 */ /* 0x000fc6000001ff00 */
[----:B------:R-:W-:Y:S05]  /*2770*/  @P3 BRA `(.L_x_33) ;  /* 0x00000000000c3947 */ /* 0x000fea0003800000 */
[----:B------:R-:W-:-:S13]  /*2780*/  ISETP.GE.AND P0, PT, R26, R25, PT ;  /* 0x000000191a00720c */ /* 0x000fda0003f06270 */
[----:B------:R4:W5:Y:S04]  /*2790*/  @P0 LDG.E.64 R8, desc[UR6][R22.64+0x2000] ;  /* 0x0020000616080981 */ /* 0x000968000c1e1b00 */
[----:B------:R4:W5:Y:S02]  /*27a0*/  @!P0 LDG.E.64 R8, desc[UR6][R20.64+0x2000] ;  /* 0x0020000614088981 */ /* 0x000964000c1e1b00 */
.L_x_33:
[----:B------:R-:W-:Y:S05]  /*27b0*/  BSYNC.RECONVERGENT B1 ;  /* 0x0000000000017941 */ /* 0x000fea0003800200 */
.L_x_32:
[----:B------:R-:W-:Y:S01]  /*27c0*/  BSSY.RECONVERGENT B1, `(.L_x_34) ;  /* 0x0000006000017945 */ /* 0x000fe20003800200 */
[----:B------:R-:W-:-:S03]  /*27d0*/  CS2R R6, SRZ ;  /* 0x0000000000067805 */ /* 0x000fc6000001ff00 */
[----:B------:R-:W-:Y:S05]  /*27e0*/  @P4 BRA `(.L_x_35) ;  /* 0x00000000000c4947 */ /* 0x000fea0003800000 */
[----:B------:R-:W-:-:S13]  /*27f0*/  ISETP.GE.AND P0, PT, R28, R25, PT ;  /* 0x000000191c00720c */ /* 0x000fda0003f06270 */
[----:B------:R0:W5:Y:S04]  /*2800*/  @P0 LDG.E.64 R6, desc[UR6][R22.64+0x2800] ;  /* 0x0028000616060981 */ /* 0x000168000c1e1b00 */
[----:B------:R0:W5:Y:S02]  /*2810*/  @!P0 LDG.E.64 R6, desc[UR6][R20.64+0x2800] ;  /* 0x0028000614068981 */ /* 0x000164000c1e1b00 */
.L_x_35:
[----:B------:R-:W-:Y:S05]  /*2820*/  BSYNC.RECONVERGENT B1 ;  /* 0x0000000000017941 */ /* 0x000fea0003800200 */
.L_x_34:
[----:B------:R-:W-:Y:S01]  /*2830*/  BSSY.RECONVERGENT B1, `(.L_x_36) ;  /* 0x0000006000017945 */ /* 0x000fe20003800200 */
[----:B------:R-:W-:-:S03]  /*2840*/  CS2R R4, SRZ ;  /* 0x0000000000047805 */ /* 0x000fc6000001ff00 */
[----:B------:R-:W-:Y:S05]  /*2850*/  @P5 BRA `(.L_x_37) ;  /* 0x00000000000c5947 */ /* 0x000fea0003800000 */
[----:B------:R-:W-:-:S13]  /*2860*/  ISETP.GE.AND P0, PT, R3, R25, PT ;  /* 0x000000190300720c */ /* 0x000fda0003f06270 */
[----:B------:R0:W5:Y:S04]  /*2870*/  @P0 LDG.E.64 R4, desc[UR6][R22.64+0x3000] ;  /* 0x0030000616040981 */ /* 0x000168000c1e1b00 */
[----:B------:R0:W5:Y:S02]  /*2880*/  @!P0 LDG.E.64 R4, desc[UR6][R20.64+0x3000] ;  /* 0x0030000614048981 */ /* 0x000164000c1e1b00 */
.L_x_37:
[----:B------:R-:W-:Y:S05]  /*2890*/  BSYNC.RECONVERGENT B1 ;  /* 0x0000000000017941 */ /* 0x000fea0003800200 */
.L_x_36:
[----:B------:R-:W-:Y:S01]  /*28a0*/  VIADD R26, R0, 0x700 ;  /* 0x00000700001a7836 */ /* 0x000fe20000000000 */
[----:B------:R-:W-:-:S04]  /*28b0*/  CS2R R2, SRZ ;  /* 0x0000000000027805 */ /* 0x000fc8000001ff00 */
[----:B------:R-:W-:-:S13]  /*28c0*/  ISETP.GE.AND P0, PT, R26, R19, PT ;  /* 0x000000131a00720c */ /* 0x000fda0003f06270 */
[----:B------:R-:W-:Y:S05]  /*28d0*/  @P0 BRA `(.L_x_23) ;  /* 0x00000000000c0947 */ /* 0x000fea0003800000 */
[----:B------:R-:W-:-:S13]  /*28e0*/  ISETP.GE.AND P0, PT, R26, R25, PT ;  /* 0x000000191a00720c */ /* 0x000fda0003f06270 */
[----:B------:R0:W5:Y:S04]  /*28f0*/  @P0 LDG.E.64 R2, desc[UR6][R22.64+0x3800] ;  /* 0x0038000616020981 */ /* 0x000168000c1e1b00 */
[----:B------:R0:W5:Y:S02]  /*2900*/  @!P0 LDG.E.64 R2, desc[UR6][R20.64+0x3800] ;  /* 0x0038000614028981 */ /* 0x000164000c1e1b00 */
.L_x_23:
[----:B------:R-:W-:Y:S05]  /*2910*/  BSYNC.RECONVERGENT B0 ;  /* 0x0000000000007941 */ /* 0x000fea0003800200 */
.L_x_7:
[----:B------:R-:W0:Y:S01]  /*2920*/  S2UR UR5, SR_CgaCtaId ;  /* 0x00000000000579c3 */ /* 0x000e220000008800 */
[----:B------:R-:W-:Y:S01]  /*2930*/  UMOV UR4, 0x400 ;  /* 0x0000040000047882 */ /* 0x000fe20000000000 */
[----:B01234-:R-:W-:Y:S01]  /*2940*/  IMAD.SHL.U32 R20, R0, 0x8, RZ ;  /* 0x0000000800147824 */ /* 0x01ffe200078e00ff */
[----:B------:R-:W-:-:S09]  /*2950*/  ULEA UR4, UR5, UR4, 0x18 ;  /* 0x0000000405047291 */ /* 0x000fd2000f8ec0ff */
[----:B-----5:R-:W-:Y:S04]  /*2960*/  STS.64 [R20+UR4], R16 ;  /* 0x0000001014007988 */ /* 0x020fe80008000a04 */
[----:B------:R-:W-:Y:S04]  /*2970*/  STS.64 [R20+UR4+0x800], R14 ;  /* 0x0008000e14007988 */ /* 0x000fe80008000a04 */
[----:B------:R-:W-:Y:S04]  /*2980*/  STS.64 [R20+UR4+0x1000], R12 ;  /* 0x0010000c14007988 */ /* 0x000fe80008000a04 */
[----:B------:R-:W-:Y:S04]  /*2990*/  STS.64 [R20+UR4+0x1800], R10 ;  /* 0x0018000a14007988 */ /* 0x000fe80008000a04 */
[----:B------:R-:W-:Y:S04]  /*29a0*/  STS.64 [R20+UR4+0x2000], R8 ;  /* 0x0020000814007988 */ /* 0x000fe80008000a04 */
[----:B------:R-:W-:Y:S04]  /*29b0*/  STS.64 [R20+UR4+0x2800], R6 ;  /* 0x0028000614007988 */ /* 0x000fe80008000a04 */
[----:B------:R-:W-:Y:S04]  /*29c0*/  STS.64 [R20+UR4+0x3000], R4 ;  /* 0x0030000414007988 */ /* 0x000fe80008000a04 */
[----:B------:R0:W-:Y:S01]  /*29d0*/  STS.64 [R20+UR4+0x3800], R2 ;  /* 0x0038000214007988 */ /* 0x0001e20008000a04 */
[----:B------:R-:W-:Y:S01]  /*29e0*/  BAR.SYNC.DEFER_BLOCKING 0x0 ;  /* 0x0000000000007b1d */ /* 0x000fe20000010000 */
[----:B0-----:R-:W-:-:S07]  /*29f0*/  VIMNMX R3, PT, PT, R20, R19, PT ;  /* 0x0000001314037248 */ /* 0x001fce0003fe0100 */
[----:B------:R-:W-:Y:S01]  /*2a00*/  PREEXIT ;  /* 0x000000000000782d */ /* 0x000fe20000000000 */
[----:B------:R-:W-:Y:S01]  /*2a10*/  BSSY.RECONVERGENT B0, `(.L_x_38) ;  /* 0x0000016000007945 */ /* 0x000fe20003800200 */
[----:B------:R-:W-:Y:S01]  /*2a20*/  LEA R2, R25, UR4, 0x3 ;  /* 0x0000000419027c11 */ /* 0x000fe2000f8e18ff */
[C---:B------:R-:W-:Y:S01]  /*2a30*/  IMAD.IADD R6, R3.reuse, 0x1, -R24 ;  /* 0x0000000103067824 */ /* 0x040fe200078e0a18 */
[----:B------:R-:W-:Y:S02]  /*2a40*/  ISETP.GE.AND P0, PT, R3, R24, PT ;  /* 0x000000180300720c */ /* 0x000fe40003f06270 */
[----:B------:R-:W-:Y:S02]  /*2a50*/  VIMNMX R5, PT, PT, R25, R3, PT ;  /* 0x0000000319057248 */ /* 0x000fe40003fe0100 */
[----:B------:R-:W-:-:S04]  /*2a60*/  SEL R6, R6, RZ, P0 ;  /* 0x000000ff06067207 */ /* 0x000fc80000000000 */
[----:B------:R-:W-:-:S13]  /*2a70*/  ISETP.GE.AND P0, PT, R6, R5, PT ;  /* 0x000000050600720c */ /* 0x000fda0003f06270 */
[----:B------:R-:W-:Y:S05]  /*2a80*/  @P0 BRA `(.L_x_39) ;  /* 0x0000000000380947 */ /* 0x000fea0003800000 */
.L_x_40:
[----:B------:R-:W-:-:S05]  /*2a90*/  IMAD.IADD R4, R5, 0x1, -R6 ;  /* 0x0000000105047824 */ /* 0x000fca00078e0a06 */
[----:B------:R-:W-:-:S04]  /*2aa0*/  LEA.HI R7, R4, R4, RZ, 0x1 ;  /* 0x0000000404077211 */ /* 0x000fc800078f08ff */
[----:B------:R-:W-:-:S04]  /*2ab0*/  LEA.HI.SX32 R4, R7, R6, 0x1f ;  /* 0x0000000607047211 */ /* 0x000fc800078ffaff */
[----:B------:R-:W-:Y:S02]  /*2ac0*/  LOP3.LUT R8, RZ, R4, RZ, 0x33, !PT ;  /* 0x00000004ff087212 */ /* 0x000fe400078e33ff */
[----:B------:R-:W-:-:S03]  /*2ad0*/  LEA R7, R4, UR4, 0x3 ;  /* 0x0000000404077c11 */ /* 0x000fc6000f8e18ff */
[----:B------:R-:W-:-:S03]  /*2ae0*/  IMAD.IADD R9, R3, 0x1, R8 ;  /* 0x0000000103097824 */ /* 0x000fc600078e0208 */
[----:B------:R-:W-:Y:S01]  /*2af0*/  LDS R7, [R7] ;  /* 0x0000000007077984 */ /* 0x000fe20000000800 */
[----:B------:R-:W-:-:S05]  /*2b00*/  IMAD R9, R9, 0x8, R2 ;  /* 0x0000000809097824 */ /* 0x000fca00078e0202 */
[----:B------:R-:W0:Y:S02]  /*2b10*/  LDS R8, [R9] ;  /* 0x0000000009087984 */ /* 0x000e240000000800 */
[----:B0-----:R-:W-:-:S04]  /*2b20*/  ISETP.GE.U32.AND P0, PT, R8, R7, PT ;  /* 0x000000070800720c */ /* 0x001fc80003f06070 */
[----:B------:R-:W-:-:S09]  /*2b30*/  SEL R5, R4, R5, !P0 ;  /* 0x0000000504057207 */ /* 0x000fd20004000000 */
[----:B------:R-:W-:-:S05]  /*2b40*/  @P0 VIADD R6, R4, 0x1 ;  /* 0x0000000104060836 */ /* 0x000fca0000000000 */
[----:B------:R-:W-:-:S13]  /*2b50*/  ISETP.GE.AND P0, PT, R6, R5, PT ;  /* 0x000000050600720c */ /* 0x000fda0003f06270 */
[----:B------:R-:W-:Y:S05]  /*2b60*/  @!P0 BRA `(.L_x_40) ;  /* 0xfffffffc00c88947 */ /* 0x000fea000383ffff */
.L_x_39:
[----:B------:R-:W-:Y:S05]  /*2b70*/  BSYNC.RECONVERGENT B0 ;  /* 0x0000000000007941 */ /* 0x000fea0003800200 */
.L_x_38:
        /* <DEDUP_REMOVED lines=90> */
[----:B------:R0:W1:Y:S01]  /*3120*/  @P0 LDS.64 R20, [R23] ;  /* 0x0000000017140984 */ /* 0x0000620000000a00 */
[----:B------:R-:W-:Y:S01]  /*3130*/  PLOP3.LUT P0, PT, PT, PT, PT, 0x8, 0x80 ;  /* 0x000000000080781c */ /* 0x000fe20003f0e170 */
[----:B0-----:R-:W-:-:S06]  /*3140*/  IMAD.SHL.U32 R23, R0, 0x8, RZ ;  /* 0x0000000800177824 */ /* 0x001fcc00078e00ff */
[----:B-1----:R-:W-:-:S04]  /*3150*/  @!P1 ISETP.GE.U32.AND P2, PT, R20, R2, PT ;  /* 0x000000021400920c */ /* 0x002fc80003f46070 */
        /* <DEDUP_REMOVED lines=8> */
[----:B------:R-:W-:Y:S04]  /*31e0*/  @!P0 LDS.64 R2, [R22] ;  /* 0x0000000016028984 */ /* 0x000fe80000000a00 */
        /* <DEDUP_REMOVED lines=10> */
[----:B------:R-:W1:Y:S01]  /*3290*/  LDCU.64 UR8, c[0x0][0x3a0] ;  /* 0x00007400ff0877ac */ /* 0x000e620008000a00 */
[----:B------:R-:W-:-:S03]  /*32a0*/  ISETP.NE.AND P0, PT, R0, RZ, PT ;  /* 0x000000ff0000720c */ /* 0x000fc60003f05270 */
[----:B0-----:R-:W-:-:S04]  /*32b0*/  IMAD R22, R3, 0x8, R2 ;  /* 0x0000000803167824 */ /* 0x001fc800078e0202 */
[----:B------:R-:W-:Y:S01]  /*32c0*/  IMAD R3, R3, -0x7, R22 ;  /* 0xfffffff903037824 */ /* 0x000fe200078e0216 */
[----:B------:R-:W-:-:S03]  /*32d0*/  LEA.HI.SX32 R23, R22, R22, 0x1b ;  /* 0x0000001616177211 */ /* 0x000fc600078fdaff */
[----:B------:R-:W-:Y:S01]  /*32e0*/  VIADD R22, R3, 0x20 ;  /* 0x0000002003167836 */ /* 0x000fe20000000000 */
[----:B------:R-:W-:Y:S01]  /*32f0*/  LEA R23, R23, UR4, 0x3 ;  /* 0x0000000417177c11 */ /* 0x000fe2000f8e18ff */
[C---:B------:R-:W-:Y:S02]  /*3300*/  VIADD R24, R3.reuse, 0x40 ;  /* 0x0000004003187836 */ /* 0x040fe40000000000 */
[C---:B------:R-:W-:Y:S01]  /*3310*/  VIADD R26, R3.reuse, 0x60 ;  /* 0x00000060031a7836 */ /* 0x040fe20000000000 */
[-C--:B------:R-:W-:Y:S01]  /*3320*/  LEA.HI.SX32 R22, R22, R3.reuse, 0x1b ;  /* 0x0000000316167211 */ /* 0x080fe200078fdaff */
[----:B------:R0:W-:Y:S01]  /*3330*/  STS.64 [R23+0x8], R6 ;  /* 0x0000080617007388 */ /* 0x0001e20000000a00 */
[----:B------:R-:W-:Y:S01]  /*3340*/  VIADD R28, R3, 0x80 ;  /* 0x00000080031c7836 */ /* 0x000fe20000000000 */
[-C--:B------:R-:W-:Y:S02]  /*3350*/  LEA.HI.SX32 R24, R24, R3.reuse, 0x1b ;  /* 0x0000000318187211 */ /* 0x080fe400078fdaff */
[----:B------:R2:W-:Y:S01]  /*3360*/  STS.64 [R23+0x10], R8 ;  /* 0x0000100817007388 */ /* 0x0005e20000000a00 */
[----:B------:R-:W-:-:S02]  /*3370*/  LEA.HI.SX32 R26, R26, R3, 0x1b ;  /* 0x000000031a1a7211 */ /* 0x000fc400078fdaff */
[----:B------:R-:W-:Y:S01]  /*3380*/  LEA.HI.SX32 R28, R28, R3, 0x1b ;  /* 0x000000031c1c7211 */ /* 0x000fe200078fdaff */
[----:B------:R3:W-:Y:S01]  /*3390*/  STS.64 [R23+0x18], R10 ;  /* 0x0000180a17007388 */ /* 0x0007e20000000a00 */
[----:B0-----:R-:W-:-:S03]  /*33a0*/  VIADD R6, R3, 0xa0 ;  /* 0x000000a003067836 */ /* 0x001fc60000000000 */
[----:B------:R0:W-:Y:S01]  /*33b0*/  STS.64 [R23], R4 ;  /* 0x0000000417007388 */ /* 0x0001e20000000a00 */
[C---:B--2---:R-:W-:Y:S01]  /*33c0*/  VIADD R8, R3.reuse, 0xc0 ;  /* 0x000000c003087836 */ /* 0x044fe20000000000 */
[----:B------:R-:W-:Y:S02]  /*33d0*/  LEA.HI.SX32 R6, R6, R3, 0x1b ;  /* 0x0000000306067211 */ /* 0x000fe400078fdaff */
[----:B------:R2:W-:Y:S01]  /*33e0*/  STS.64 [R23+0x38], R20 ;  /* 0x0000381417007388 */ /* 0x0005e20000000a00 */
[----:B---3--:R-:W-:-:S03]  /*33f0*/  VIADD R10, R3, 0xe0 ;  /* 0x000000e0030a7836 */ /* 0x008fc60000000000 */
[----:B------:R-:W-:Y:S01]  /*3400*/  STS.64 [R23+0x20], R12 ;  /* 0x0000200c17007388 */ /* 0x000fe20000000a00 */
[----:B0-----:R-:W-:-:S03]  /*3410*/  LEA.HI.SX32 R4, R3, R3, 0x1b ;  /* 0x0000000303047211 */ /* 0x001fc600078fdaff */
[----:B------:R0:W-:Y:S01]  /*3420*/  STS.64 [R23+0x28], R14 ;  /* 0x0000280e17007388 */ /* 0x0001e20000000a00 */
[-C--:B------:R-:W-:Y:S02]  /*3430*/  LEA.HI.SX32 R5, R8, R3.reuse, 0x1b ;  /* 0x0000000308057211 */ /* 0x080fe400078fdaff */
[----:B------:R-:W-:Y:S01]  /*3440*/  LEA.HI.SX32 R3, R10, R3, 0x1b ;  /* 0x000000030a037211 */ /* 0x000fe200078fdaff */
[----:B------:R3:W-:Y:S01]  /*3450*/  STS.64 [R23+0x30], R16 ;  /* 0x0000301017007388 */ /* 0x0007e20000000a00 */
[----:B--2---:R-:W-:Y:S01]  /*3460*/  LEA R20, R4, UR4, 0x3 ;  /* 0x0000000404147c11 */ /* 0x004fe2000f8e18ff */
[----:B------:R-:W-:Y:S01]  /*3470*/  NOP ;  /* 0x0000000000007918 */ /* 0x000fe20000000000 */
[----:B------:R-:W-:-:S04]  /*3480*/  LEA R8, R6, UR4, 0x3 ;  /* 0x0000000406087c11 */ /* 0x000fc8000f8e18ff */
[----:B------:R-:W-:Y:S01]  /*3490*/  LDS.64 R20, [R20] ;  /* 0x0000000014147984 */ /* 0x000fe20000000a00 */
[----:B0-----:R-:W-:Y:S02]  /*34a0*/  LEA R14, R24, UR4, 0x3 ;  /* 0x00000004180e7c11 */ /* 0x001fe4000f8e18ff */
[----:B---3--:R-:W-:Y:S02]  /*34b0*/  LEA R16, R22, UR4, 0x3 ;  /* 0x0000000416107c11 */ /* 0x008fe4000f8e18ff */
[----:B------:R-:W-:Y:S01]  /*34c0*/  LEA R12, R26, UR4, 0x3 ;  /* 0x000000041a0c7c11 */ /* 0x000fe2000f8e18ff */
[----:B------:R-:W-:Y:S01]  /*34d0*/  LDS.64 R8, [R8+0x500] ;  /* 0x0005000008087984 */ /* 0x000fe20000000a00 */
[----:B------:R-:W-:Y:S02]  /*34e0*/  LEA R10, R28, UR4, 0x3 ;  /* 0x000000041c0a7c11 */ /* 0x000fe4000f8e18ff */
[----:B------:R-:W-:Y:S01]  /*34f0*/  LEA R6, R5, UR4, 0x3 ;  /* 0x0000000405067c11 */ /* 0x000fe2000f8e18ff */
[----:B------:R-:W-:Y:S01]  /*3500*/  LDS.64 R16, [R16+0x100] ;  /* 0x0001000010107984 */ /* 0x000fe20000000a00 */
[----:B------:R-:W-:-:S02]  /*3510*/  LEA R4, R3, UR4, 0x3 ;  /* 0x0000000403047c11 */ /* 0x000fc4000f8e18ff */
[----:B------:R-:W-:Y:S01]  /*3520*/  LOP3.LUT R3, R0, 0x1f, RZ, 0xc0, !PT ;  /* 0x0000001f00037812 */ /* 0x000fe200078ec0ff */
[----:B------:R-:W-:Y:S04]  /*3530*/  LDS.64 R14, [R14+0x200] ;  /* 0x000200000e0e7984 */ /* 0x000fe80000000a00 */
[----:B------:R-:W-:Y:S01]  /*3540*/  LDS.64 R12, [R12+0x300] ;  /* 0x000300000c0c7984 */ /* 0x000fe20000000a00 */
[----:B------:R-:W-:Y:S02]  /*3550*/  IMAD.IADD R2, R2, 0x1, R3 ;  /* 0x0000000102027824 */ /* 0x000fe400078e0203 */
[----:B------:R-:W-:Y:S01]  /*3560*/  IMAD.MOV.U32 R3, RZ, RZ, RZ ;  /* 0x000000ffff037224 */ /* 0x000fe200078e00ff */
[----:B------:R-:W-:Y:S01]  /*3570*/  LDS.64 R10, [R10+0x400] ;  /* 0x000400000a0a7984 */ /* 0x000fe20000000a00 */
[----:B------:R-:W-:-:S02]  /*3580*/  VIADD R0, R2, 0x20 ;  /* 0x0000002002007836 */ /* 0x000fc40000000000 */
[----:B------:R-:W-:Y:S01]  /*3590*/  IMAD.WIDE.U32 R26, R18, 0x800, R2 ;  /* 0x00000800121a7825 */ /* 0x000fe200078e0002 */
[----:B------:R-:W-:Y:S03]  /*35a0*/  LDS.64 R6, [R6+0x600] ;  /* 0x0006000006067984 */ /* 0x000fe60000000a00 */
[C---:B------:R-:W-:Y:S01]  /*35b0*/  VIADD R18, R2.reuse, 0x40 ;  /* 0x0000004002127836 */ /* 0x040fe20000000000 */
[----:B------:R-:W-:Y:S01]  /*35c0*/  LDS.64 R4, [R4+0x700] ;  /* 0x0007000004047984 */ /* 0x000fe20000000a00 */
[----:B------:R-:W-:-:S03]  /*35d0*/  VIADD R24, R2, 0xa0 ;  /* 0x000000a002187836 */ /* 0x000fc60000000000 */
[----:B------:R-:W-:Y:S01]  /*35e0*/  @!P0 STS [UR4+0x4200], R19 ;  /* 0x00420013ff008988 */ /* 0x000fe20008000804 */
[----:B------:R-:W-:Y:S01]  /*35f0*/  BAR.SYNC.DEFER_BLOCKING 0x0 ;  /* 0x0000000000007b1d */ /* 0x000fe20000010000 */
[----:B-1----:R-:W-:-:S04]  /*3600*/  LEA R22, P0, R26, UR8, 0x3 ;  /* 0x000000081a167c11 */ /* 0x002fc8000f8018ff */
[----:B------:R-:W-:Y:S01]  /*3610*/  LEA.HI.X R23, R26, UR9, R27, 0x3, P0 ;  /* 0x000000091a177c11 */ /* 0x000fe200080f1c1b */
[C---:B------:R-:W-:Y:S01]  /*3620*/  VIADD R26, R2.reuse, 0xc0 ;  /* 0x000000c0021a7836 */ /* 0x040fe20000000000 */
[----:B------:R-:W0:Y:S02]  /*3630*/  LDS R25, [UR4+0x4200] ;  /* 0x00420004ff197984 */ /* 0x000e240008000800 */
[-C--:B0-----:R-:W-:Y:S02]  /*3640*/  ISETP.GE.AND P0, PT, R2, R25.reuse, PT ;  /* 0x000000190200720c */ /* 0x081fe40003f06270 */
[-C--:B------:R-:W-:Y:S01]  /*3650*/  ISETP.GE.AND P1, PT, R0, R25.reuse, PT ;  /* 0x000000190000720c */ /* 0x080fe20003f26270 */
[----:B------:R-:W-:Y:S01]  /*3660*/  VIADD R0, R2, 0x60 ;  /* 0x0000006002007836 */ /* 0x000fe20000000000 */
[-C--:B------:R-:W-:Y:S01]  /*3670*/  ISETP.GE.AND P2, PT, R18, R25.reuse, PT ;  /* 0x000000191200720c */ /* 0x080fe20003f46270 */
[----:B------:R-:W-:Y:S01]  /*3680*/  VIADD R18, R2, 0x80 ;  /* 0x0000008002127836 */ /* 0x000fe20000000000 */
[-C--:B------:R-:W-:Y:S01]  /*3690*/  ISETP.GE.AND P5, PT, R24, R25.reuse, PT ;  /* 0x000000191800720c */ /* 0x080fe20003fa6270 */
[----:B------:R-:W-:Y:S01]  /*36a0*/  VIADD R2, R2, 0xe0 ;  /* 0x000000e002027836 */ /* 0x000fe20000000000 */
[----:B------:R-:W-:-:S02]  /*36b0*/  ISETP.GE.AND P3, PT, R0, R25, PT ;  /* 0x000000190000720c */ /* 0x000fc40003f66270 */
[-C--:B------:R-:W-:Y:S02]  /*36c0*/  ISETP.GE.AND P4, PT, R18, R25.reuse, PT ;  /* 0x000000191200720c */ /* 0x080fe40003f86270 */
[-C--:B------:R-:W-:Y:S01]  /*36d0*/  ISETP.GE.AND P6, PT, R26, R25.reuse, PT ;  /* 0x000000191a00720c */ /* 0x080fe20003fc6270 */
[----:B------:R0:W-:Y:S01]  /*36e0*/  @!P0 STG.E.64 desc[UR6][R22.64], R20 ;  /* 0x0000001416008986 */ /* 0x0001e2000c101b06 */
[----:B------:R-:W-:-:S03]  /*36f0*/  ISETP.GE.AND P0, PT, R2, R25, PT ;  /* 0x000000190200720c */ /* 0x000fc60003f06270 */
[----:B------:R0:W-:Y:S04]  /*3700*/  @!P1 STG.E.64 desc[UR6][R22.64+0x100], R16 ;  /* 0x0001001016009986 */ /* 0x0001e8000c101b06 */
[----:B------:R0:W-:Y:S04]  /*3710*/  @!P2 STG.E.64 desc[UR6][R22.64+0x200], R14 ;  /* 0x0002000e1600a986 */ /* 0x0001e8000c101b06 */
[----:B------:R0:W-:Y:S04]  /*3720*/  @!P3 STG.E.64 desc[UR6][R22.64+0x300], R12 ;  /* 0x0003000c1600b986 */ /* 0x0001e8000c101b06 */
[----:B------:R0:W-:Y:S04]  /*3730*/  @!P4 STG.E.64 desc[UR6][R22.64+0x400], R10 ;  /* 0x0004000a1600c986 */ /* 0x0001e8000c101b06 */
[----:B------:R0:W-:Y:S04]  /*3740*/  @!P5 STG.E.64 desc[UR6][R22.64+0x500], R8 ;  /* 0x000500081600d986 */ /* 0x0001e8000c101b06 */
[----:B------:R0:W-:Y:S01]  /*3750*/  @!P6 STG.E.64 desc[UR6][R22.64+0x600], R6 ;  /* 0x000600061600e986 */ /* 0x0001e2000c101b06 */
[----:B------:R-:W-:Y:S05]  /*3760*/  @P0 EXIT ;  /* 0x000000000000094d */ /* 0x000fea0003800000 */
[----:B------:R-:W-:Y:S01]  /*3770*/  STG.E.64 desc[UR6][R22.64+0x700], R4 ;  /* 0x0007000416007986 */ /* 0x000fe2000c101b06 */
[----:B------:R-:W-:Y:S05]  /*3780*/  EXIT ;  /* 0x000000000000794d */ /* 0x000fea0003800000 */
.L_x_41:
        /* <DEDUP_REMOVED lines=36> */
[----:B---3--:R-:W-:Y:S01]  /*39d0*/  LEA R16, R22, UR4, 0x3 ;  /* 0x0000000416107c11 */ /* 0x008fe2000f8e18ff */
[----:B------:R-:W-:Y:S01]  /*39e0*/  IMAD.MOV.U32 R23, RZ, RZ, RZ ;  /* 0x000000ffff177224 */ /* 0x000fe200078e00ff */
        /* <DEDUP_REMOVED lines=9> */
[----:B------:R-:W-:-:S03]  /*3a80*/  IMAD.WIDE.U32 R24, R18, 0x800, R22 ;  /* 0x0000080012187825 */ /* 0x000fc600078e0016 */
[----:B------:R-:W-:Y:S04]  /*3a90*/  LDS.64 R10, [R10+0x400] ;  /* 0x000400000a0a7984 */ /* 0x000fe80000000a00 */
[----:B------:R-:W-:Y:S04]  /*3aa0*/  LDS.64 R6, [R6+0x600] ;  /* 0x0006000006067984 */ /* 0x000fe80000000a00 */
[----:B------:R-:W-:Y:S04]  /*3ab0*/  LDS.64 R4, [R4+0x700] ;  /* 0x0007000004047984 */ /* 0x000fe80000000a00 */
[----:B------:R-:W-:Y:S01]  /*3ac0*/  @!P0 STS [UR4+0x4200], R19 ;  /* 0x00420013ff008988 */ /* 0x000fe20008000804 */
[----:B------:R-:W-:Y:S01]  /*3ad0*/  BAR.SYNC.DEFER_BLOCKING 0x0 ;  /* 0x0000000000007b1d */ /* 0x000fe20000010000 */
[C---:B------:R-:W-:Y:S01]  /*3ae0*/  IADD3 R0, P0, PT, R2.reuse, R24, RZ ;  /* 0x0000001802007210 */ /* 0x040fe20007f1e0ff */
[----:B------:R-:W-:-:S04]  /*3af0*/  IMAD.IADD R2, R2, 0x1, R22 ;  /* 0x0000000102027824 */ /* 0x000fc800078e0216 */
[----:B------:R-:W-:Y:S01]  /*3b00*/  IMAD.X R25, RZ, RZ, R25, P0 ;  /* 0x000000ffff197224 */ /* 0x000fe200000e0619 */
[----:B-1----:R-:W-:Y:S01]  /*3b10*/  LEA R22, P0, R0, UR8, 0x3 ;  /* 0x0000000800167c11 */ /* 0x002fe2000f8018ff */
[C---:B------:R-:W-:Y:S02]  /*3b20*/  VIADD R18, R2.reuse, 0x20 ;  /* 0x0000002002127836 */ /* 0x040fe40000000000 */
[----:B------:R-:W-:Y:S01]  /*3b30*/  VIADD R24, R2, 0x40 ;  /* 0x0000004002187836 */ /* 0x000fe20000000000 */
[----:B------:R-:W-:Y:S01]  /*3b40*/  LEA.HI.X R23, R0, UR9, R25, 0x3, P0 ;  /* 0x0000000900177c11 */ /* 0x000fe200080f1c19 */
[C---:B------:R-:W-:Y:S02]  /*3b50*/  VIADD R0, R2.reuse, 0x60 ;  /* 0x0000006002007836 */ /* 0x040fe40000000000 */
[C---:B------:R-:W-:Y:S01]  /*3b60*/  VIADD R26, R2.reuse, 0xc0 ;  /* 0x000000c0021a7836 */ /* 0x040fe20000000000 */
[----:B------:R-:W0:Y:S02]  /*3b70*/  LDS R3, [UR4+0x4200] ;  /* 0x00420004ff037984 */ /* 0x000e240008000800 */
[----:B0-----:R-:W-:-:S02]  /*3b80*/  ISETP.GE.AND P6, PT, R2, R3, PT ;  /* 0x000000030200720c */ /* 0x001fc40003fc6270 */
[-C--:B------:R-:W-:Y:S01]  /*3b90*/  ISETP.GE.AND P5, PT, R18, R3.reuse, PT ;  /* 0x000000031200720c */ /* 0x080fe20003fa6270 */
[----:B------:R-:W-:Y:S01]  /*3ba0*/  VIADD R18, R2, 0x80 ;  /* 0x0000008002127836 */ /* 0x000fe20000000000 */
[-C--:B------:R-:W-:Y:S01]  /*3bb0*/  ISETP.GE.AND P4, PT, R24, R3.reuse, PT ;  /* 0x000000031800720c */ /* 0x080fe20003f86270 */
[----:B------:R-:W-:Y:S01]  /*3bc0*/  VIADD R24, R2, 0xa0 ;  /* 0x000000a002187836 */ /* 0x000fe20000000000 */
[-C--:B------:R-:W-:Y:S01]  /*3bd0*/  ISETP.GE.AND P3, PT, R0, R3.reuse, PT ;  /* 0x000000030000720c */ /* 0x080fe20003f66270 */
[----:B------:R-:W-:Y:S01]  /*3be0*/  VIADD R2, R2, 0xe0 ;  /* 0x000000e002027836 */ /* 0x000fe20000000000 */
[-C--:B------:R-:W-:Y:S02]  /*3bf0*/  ISETP.GE.AND P2, PT, R18, R3.reuse, PT ;  /* 0x000000031200720c */ /* 0x080fe40003f46270 */
        /* <DEDUP_REMOVED lines=13> */
.L_x_42:
[----:B------:R-:W-:-:S00]  /*3cd0*/  BRA `(.L_x_42) ;  /* 0xfffffffc00fc7947 */ /* 0x000fc0000383ffff */
[----:B------:R-:W-:-:S00]  /*3ce0*/  NOP ;  /* 0x0000000000007918 */ /* 0x000fc00000000000 */
        /* <DEDUP_REMOVED lines=9> */
.L_x_452:


//--------------------- .text._ZN3cub18CUB_300001_SM_10006detail10merge_sort30DeviceMergeSortPartitionKernelIN6thrust24THRUST_300001_SM_1000_NS6detail15normal_iteratorINS5_10device_ptrI12BisectionKeyEEEEm19BisectionKeyCompareS9_EEvbT_PT2_T0_SG_PSG_T1_SG_i --------------------------
	.section	.text._ZN3cub18CUB_300001_SM_10006detail10merge_sort30DeviceMergeSortPartitionKernelIN6thrust24THRUST_300001_SM_1000_NS6detail15normal_iteratorINS5_10device_ptrI12BisectionKeyEEEEm19BisectionKeyCompareS9_EEvbT_PT2_T0_SG_PSG_T1_SG_i,"ax",@progbits
	.align	128
        .global         _ZN3cub18CUB_300001_SM_10006detail10merge_sort30DeviceMergeSortPartitionKernelIN6thrust24THRUST_300001_SM_1000_NS6detail15normal_iteratorINS5_10device_ptrI12BisectionKeyEEEEm19BisectionKeyCompareS9_EEvbT_PT2_T0_SG_PSG_T1_SG_i
        .type           _ZN3cub18CUB_300001_SM_10006detail10merge_sort30DeviceMergeSortPartitionKernelIN6thrust24THRUST_300001_SM_1000_NS6detail15normal_iteratorINS5_10device_ptrI12BisectionKeyEEEEm19BisectionKeyCompareS9_EEvbT_PT2_T0_SG_PSG_T1_SG_i,@function
        .size           _ZN3cub18CUB_300001_SM_10006detail10merge_sort30DeviceMergeSortPartitionKernelIN6thrust24THRUST_300001_SM_1000_NS6detail15normal_iteratorINS5_10device_ptrI12BisectionKeyEEEEm19BisectionKeyCompareS9_EEvbT_PT2_T0_SG_PSG_T1_SG_i,(.L_x_453 - _ZN3cub18CUB_300001_SM_10006detail10merge_sort30DeviceMergeSortPartitionKernelIN6thrust24THRUST_300001_SM_1000_NS6detail15normal_iteratorINS5_10device_ptrI12BisectionKeyEEEEm19BisectionKeyCompareS9_EEvbT_PT2_T0_SG_PSG_T1_SG_i)
        .other          _ZN3cub18CUB_300001_SM_10006detail10merge_sort30DeviceMergeSortPartitionKernelIN6thrust24THRUST_300001_SM_1000_NS6detail15normal_iteratorINS5_10device_ptrI12BisectionKeyEEEEm19BisectionKeyCompareS9_EEvbT_PT2_T0_SG_PSG_T1_SG_i,@"STO_CUDA_ENTRY STV_DEFAULT"
_ZN3cub18CUB_300001_SM_10006detail10merge_sort30DeviceMergeSortPartitionKernelIN6thrust24THRUST_300001_SM_1000_NS6detail15normal_iteratorINS5_10device_ptrI12BisectionKeyEEEEm19BisectionKeyCompareS9_EEvbT_PT2_T0_SG_PSG_T1_SG_i:
.text._ZN3cub18CUB_300001_SM_10006detail10merge_sort30DeviceMergeSortPartitionKernelIN6thrust24THRUST_300001_SM_1000_NS6detail15normal_iteratorINS5_10device_ptrI12BisectionKeyEEEEm19BisectionKeyCompareS9_EEvbT_PT2_T0_SG_PSG_T1_SG_i:
[----:B------:R-:W-:Y:S01]  /*0000*/  LDC R1, c[0x0][0x37c] ;  /* 0x0000df00ff017b82 */ /* 0x000fe20000000800 */
[----:B------:R-:W0:Y:S01]  /*0010*/  S2R R0, SR_CTAID.X ;  /* 0x0000000000007919 */ /* 0x000e220000002500 */
[----:B------:R-:W0:Y:S01]  /*0020*/  LDCU UR4, c[0x0][0x360] ;  /* 0x00006c00ff0477ac */ /* 0x000e220008000800 */
[----:B------:R-:W0:Y:S01]  /*0030*/  S2R R3, SR_TID.X ;  /* 0x0000000000037919 */ /* 0x000e220000002100 */
[----:B------:R-:W1:Y:S01]  /*0040*/  LDCU.64 UR10, c[0x0][0x3a0] ;  /* 0x00007400ff0a77ac */ /* 0x000e620008000a00 */
[----:B0-----:R-:W-:-:S05]  /*0050*/  IMAD R0, R0, UR4, R3 ;  /* 0x0000000400007c24 */ /* 0x001fca000f8e0203 */
[----:B-1----:R-:W-:-:S04]  /*0060*/  ISETP.GE.U32.AND P0, PT, R0, UR10, PT ;  /* 0x0000000a00007c0c */ /* 0x002fc8000bf06070 */
[----:B------:R-:W-:-:S13]  /*0070*/  ISETP.GE.U32.AND.EX P0, PT, RZ, UR11, PT, P0 ;  /* 0x0000000bff007c0c */ /* 0x000fda000bf06100 */
[----:B------:R-:W-:Y:S05]  /*0080*/  @P0 EXIT ;  /* 0x000000000000094d */ /* 0x000fea0003800000 */
[----:B------:R-:W0:Y:S01]  /*0090*/  LDCU.64 UR6, c[0x0][0x3b8] ;  /* 0x00007700ff0677ac */ /* 0x000e220008000a00 */
[----:B------:R-:W1:Y:S01]  /*00a0*/  LDC R8, c[0x0][0x3c0] ;  /* 0x0000f000ff087b82 */ /* 0x000e620000000800 */
[----:B------:R-:W-:Y:S01]  /*00b0*/  ACQBULK ;  /* 0x000000000000782e */ /* 0x000fe20000000000 */
[----:B------:R-:W2:Y:S01]  /*00c0*/  LDCU.64 UR8, c[0x0][0x358] ;  /* 0x00006b00ff0877ac */ /* 0x000ea20008000a00 */
[----:B0-----:R-:W-:Y:S02]  /*00d0*/  UIADD3 UR4, UPT, UPT, -UR6, URZ, URZ ;  /* 0x000000ff06047290 */ /* 0x001fe4000fffe1ff */
[----:B------:R-:W-:-:S04]  /*00e0*/  USHF.R.U32.HI UR5, URZ, 0x1, UR7 ;  /* 0x00000001ff057899 */ /* 0x000fc80008011607 */
[----:B------:R-:W-:Y:S01]  /*00f0*/  LOP3.LUT R3, R0, UR4, RZ, 0xc0, !PT ;  /* 0x0000000400037c12 */ /* 0x000fe2000f8ec0ff */
[----:B------:R-:W-:Y:S01]  /*0100*/  USHF.R.U64 UR4, UR6, 0x1, UR7 ;  /* 0x0000000106047899 */ /* 0x000fe20008001207 */
[----:B-1----:R-:W-:Y:S01]  /*0110*/  SHF.R.S32.HI R9, RZ, 0x1f, R8 ;  /* 0x0000001fff097819 */ /* 0x002fe20000011408 */
[----:B------:R-:W-:Y:S02]  /*0120*/  IMAD R2, R8, UR5, RZ ;  /* 0x0000000508027c24 */ /* 0x000fe4000f8e02ff */
[----:B------:R-:W-:-:S04]  /*0130*/  IMAD.WIDE.U32 R4, R3, R8, RZ ;  /* 0x0000000803047225 */ /* 0x000fc800078e00ff */
[----:B------:R-:W-:-:S04]  /*0140*/  IMAD.WIDE.U32 R10, R8, UR4, RZ ;  /* 0x00000004080a7c25 */ /* 0x000fc8000f8e00ff */
[C---:B------:R-:W-:Y:S01]  /*0150*/  IMAD R7, R9.reuse, UR4, R2 ;  /* 0x0000000409077c24 */ /* 0x040fe2000f8e0202 */
[----:B------:R-:W-:Y:S01]  /*0160*/  IADD3 R2, P2, PT, R0, 0x1, RZ ;  /* 0x0000000100027810 */ /* 0x000fe20007f5e0ff */
[----:B------:R-:W-:Y:S01]  /*0170*/  IMAD R5, R9, R3, R5 ;  /* 0x0000000309057224 */ /* 0x000fe200078e0205 */
[----:B------:R-:W-:Y:S01]  /*0180*/  LOP3.LUT R3, RZ, R4, RZ, 0x33, !PT ;  /* 0x00000004ff037212 */ /* 0x000fe200078e33ff */
[----:B------:R-:W-:Y:S01]  /*0190*/  IMAD.IADD R11, R11, 0x1, R7 ;  /* 0x000000010b0b7824 */ /* 0x000fe200078e0207 */
[----:B------:R-:W0:Y:S01]  /*01a0*/  LDCU.64 UR4, c[0x0][0x398] ;  /* 0x00007300ff0477ac */ /* 0x000e220008000a00 */
[----:B------:R-:W-:Y:S01]  /*01b0*/  ISETP.NE.U32.AND P0, PT, R2, UR10, PT ;  /* 0x0000000a02007c0c */ /* 0x000fe2000bf05070 */
[----:B------:R-:W-:Y:S01]  /*01c0*/  IMAD.X R2, RZ, RZ, RZ, P2 ;  /* 0x000000ffff027224 */ /* 0x000fe200010e06ff */
[----:B------:R-:W-:Y:S02]  /*01d0*/  ISETP.LT.U32.AND P1, PT, R10, R3, PT ;  /* 0x000000030a00720c */ /* 0x000fe40003f21070 */
[----:B------:R-:W-:-:S02]  /*01e0*/  LOP3.LUT R6, RZ, R5, RZ, 0x33, !PT ;  /* 0x00000005ff067212 */ /* 0x000fc400078e33ff */
[----:B------:R-:W-:Y:S02]  /*01f0*/  ISETP.NE.AND.EX P0, PT, R2, UR11, PT, P0 ;  /* 0x0000000b02007c0c */ /* 0x000fe4000bf05300 */
[----:B------:R-:W-:-:S04]  /*0200*/  ISETP.LT.U32.AND.EX P1, PT, R11, R6, PT, P1 ;  /* 0x000000060b00720c */ /* 0x000fc80003f21110 */
[----:B------:R-:W-:Y:S02]  /*0210*/  SEL R3, R10, R3, P1 ;  /* 0x000000030a037207 */ /* 0x000fe40000800000 */
[----:B------:R-:W-:Y:S02]  /*0220*/  SEL R6, R11, R6, P1 ;  /* 0x000000060b067207 */ /* 0x000fe40000800000 */
[----:B------:R-:W-:-:S05]  /*0230*/  IADD3 R2, P1, PT, R3, R4, RZ ;  /* 0x0000000403027210 */ /* 0x000fca0007f3e0ff */
[----:B------:R-:W-:Y:S01]  /*0240*/  IMAD.X R3, R6, 0x1, R5, P1 ;  /* 0x0000000106037824 */ /* 0x000fe200008e0605 */
[----:B0-----:R-:W-:Y:S01]  /*0250*/  ISETP.LT.U32.AND P1, PT, R2, UR4, PT ;  /* 0x0000000402007c0c */ /* 0x001fe2000bf21070 */
[----:B------:R-:W0:Y:S03]  /*0260*/  @!P0 LDC.64 R6, c[0x0][0x3a8] ;  /* 0x0000ea00ff068b82 */ /* 0x000e260000000a00 */
[----:B------:R-:W-:-:S04]  /*0270*/  ISETP.LT.U32.AND.EX P1, PT, R3, UR5, PT, P1 ;  /* 0x0000000503007c0c */ /* 0x000fc8000bf21110 */
[----:B------:R-:W-:Y:S02]  /*0280*/  SEL R2, R2, UR4, P1 ;  /* 0x0000000402027c07 */ /* 0x000fe40008800000 */
[----:B------:R-:W-:Y:S02]  /*0290*/  SEL R3, R3, UR5, P1 ;  /* 0x0000000503037c07 */ /* 0x000fe40008800000 */
[----:B------:R-:W-:Y:S02]  /*02a0*/  LOP3.LUT R17, RZ, R2, RZ, 0x33, !PT ;  /* 0x00000002ff117212 */ /* 0x000fe400078e33ff */
[----:B------:R-:W-:Y:S02]  /*02b0*/  LOP3.LUT R19, RZ, R3, RZ, 0x33, !PT ;  /* 0x00000003ff137212 */ /* 0x000fe400078e33ff */
[----:B------:R-:W-:-:S04]  /*02c0*/  ISETP.LT.U32.AND P1, PT, R10, R17, PT ;  /* 0x000000110a00720c */ /* 0x000fc80003f21070 */
[----:B------:R-:W-:-:S04]  /*02d0*/  ISETP.LT.U32.AND.EX P1, PT, R11, R19, PT, P1 ;  /* 0x000000130b00720c */ /* 0x000fc80003f21110 */
[----:B------:R-:W-:Y:S02]  /*02e0*/  SEL R17, R10, R17, P1 ;  /* 0x000000110a117207 */ /* 0x000fe40000800000 */
[----:B------:R-:W-:Y:S02]  /*02f0*/  SEL R19, R11, R19, P1 ;  /* 0x000000130b137207 */ /* 0x000fe40000800000 */
[----:B------:R-:W-:Y:S02]  /*0300*/  IADD3 R17, P3, PT, R17, R2, RZ ;  /* 0x0000000211117210 */ /* 0x000fe40007f7e0ff */
[----:B0-----:R-:W-:Y:S02]  /*0310*/  @!P0 LEA R10, P2, R0, R6, 0x3 ;  /* 0x00000006000a8211 */ /* 0x001fe400078418ff */
[----:B------:R-:W-:Y:S01]  /*0320*/  ISETP.LT.U32.AND P1, PT, R4, UR4, PT ;  /* 0x0000000404007c0c */ /* 0x000fe2000bf21070 */
[----:B------:R-:W-:Y:S01]  /*0330*/  IMAD.X R19, R19, 0x1, R3, P3 ;  /* 0x0000000113137824 */ /* 0x000fe200018e0603 */
[----:B------:R-:W-:-:S02]  /*0340*/  @!P0 LEA.HI.X R11, R0, R7, RZ, 0x3, P2 ;  /* 0x00000007000b8211 */ /* 0x000fc400010f1cff */
[----:B------:R-:W-:Y:S02]  /*0350*/  ISETP.LT.U32.AND P2, PT, R17, UR4, PT ;  /* 0x0000000411007c0c */ /* 0x000fe4000bf41070 */
[----:B------:R-:W-:Y:S01]  /*0360*/  ISETP.LT.U32.AND.EX P1, PT, R5, UR5, PT, P1 ;  /* 0x0000000505007c0c */ /* 0x000fe2000bf21110 */
[----:B--2---:R0:W-:Y:S01]  /*0370*/  @!P0 STG.E.64 desc[UR8][R10.64], R2 ;  /* 0x000000020a008986 */ /* 0x0041e2000c101b08 */
[----:B------:R-:W-:Y:S02]  /*0380*/  ISETP.LT.U32.AND.EX P2, PT, R19, UR5, PT, P2 ;  /* 0x0000000513007c0c */ /* 0x000fe4000bf41120 */
[----:B------:R-:W-:Y:S02]  /*0390*/  SEL R7, R4, UR4, P1 ;  /* 0x0000000404077c07 */ /* 0x000fe40008800000 */
[----:B------:R-:W-:Y:S02]  /*03a0*/  SEL R5, R5, UR5, P1 ;  /* 0x0000000505057c07 */ /* 0x000fe40008800000 */
[----:B------:R-:W-:-:S02]  /*03b0*/  SEL R17, R17, UR4, P2 ;  /* 0x0000000411117c07 */ /* 0x000fc40009000000 */
[----:B------:R-:W-:Y:S01]  /*03c0*/  SEL R19, R19, UR5, P2 ;  /* 0x0000000513137c07 */ /* 0x000fe20009000000 */
[----:B------:R-:W-:Y:S06]  /*03d0*/  @!P0 EXIT ;  /* 0x000000000000894d */ /* 0x000fec0003800000 */
[----:B------:R-:W1:Y:S01]  /*03e0*/  LDCU.U8 UR5, c[0x0][0x380] ;  /* 0x00007000ff0577ac */ /* 0x000e620008000000 */
[----:B------:R-:W-:Y:S01]  /*03f0*/  IADD3 R15, P0, PT, R17, -R7, RZ ;  /* 0x80000007110f7210 */ /* 0x000fe20007f1e0ff */
[----:B------:R-:W-:Y:S01]  /*0400*/  BSSY.RECONVERGENT B0, `(.L_x_43) ;  /* 0x0000070000007945 */ /* 0x000fe20003800200 */
[----:B------:R-:W-:-:S03]  /*0410*/  UIADD3 UR4, UPT, UPT, UR6, -0x1, URZ ;  /* 0xffffffff06047890 */ /* 0x000fc6000fffe0ff */
[----:B------:R-:W-:-:S03]  /*0420*/  IMAD.X R4, R19, 0x1, ~R5, P0 ;  /* 0x0000000113047824 */ /* 0x000fc600000e0e05 */
[----:B------:R-:W-:-:S05]  /*0430*/  LOP3.LUT R13, R0, UR4, RZ, 0xc0, !PT ;  /* 0x00000004000d7c12 */ /* 0x000fca000f8ec0ff */
[----:B0-----:R-:W-:Y:S01]  /*0440*/  IMAD.WIDE.U32 R10, R13, R8, RZ ;  /* 0x000000080d0a7225 */ /* 0x001fe200078e00ff */
[----:B-1----:R-:W-:-:S03]  /*0450*/  UPRMT UR4, UR5, 0x8880, URZ ;  /* 0x0000888005047896 */ /* 0x002fc600080000ff */
[----:B------:R-:W-:Y:S01]  /*0460*/  IMAD R9, R9, R13, R11 ;  /* 0x0000000d09097224 */ /* 0x000fe200078e020b */
[----:B------:R-:W-:Y:S01]  /*0470*/  ISETP.LT.U32.AND P0, PT, R10, R15, PT ;  /* 0x0000000f0a00720c */ /* 0x000fe20003f01070 */
[----:B------:R-:W-:-:S03]  /*0480*/  UISETP.NE.AND UP0, UPT, UR4, URZ, UPT ;  /* 0x000000ff0400728c */ /* 0x000fc6000bf05270 */
[----:B------:R-:W-:-:S04]  /*0490*/  ISETP.LT.U32.AND.EX P0, PT, R9, R4, PT, P0 ;  /* 0x000000040900720c */ /* 0x000fc80003f01100 */
[----:B------:R-:W-:Y:S02]  /*04a0*/  SEL R15, R10, R15, P0 ;  /* 0x0000000f0a0f7207 */ /* 0x000fe40000000000 */
[----:B------:R-:W-:Y:S01]  /*04b0*/  SEL R9, R9, R4, P0 ;  /* 0x0000000409097207 */ /* 0x000fe20000000000 */
[----:B------:R-:W-:Y:S06]  /*04c0*/  BRA.U !UP0, `(.L_x_44) ;  /* 0x0000000108cc7547 */ /* 0x000fec000b800000 */
[----:B------:R-:W-:Y:S01]  /*04d0*/  IADD3 R11, P0, PT, R17, -R2, RZ ;  /* 0x80000002110b7210 */ /* 0x000fe20007f1e0ff */
[----:B------:R-:W0:Y:S01]  /*04e0*/  LDCU.64 UR4, c[0x0][0x388] ;  /* 0x00007100ff0477ac */ /* 0x000e220008000a00 */
[----:B------:R-:W-:Y:S01]  /*04f0*/  IADD3 R10, P2, PT, R2, -R7, RZ ;  /* 0x80000007020a7210 */ /* 0x000fe20007f5e0ff */
[----:B------:R-:W-:Y:S02]  /*0500*/  BSSY.RECONVERGENT B1, `(.L_x_45) ;  /* 0x000002e000017945 */ /* 0x000fe40003800200 */
[----:B------:R-:W-:Y:S01]  /*0510*/  IMAD.X R8, R19, 0x1, ~R3, P0 ;  /* 0x0000000113087824 */ /* 0x000fe200000e0e03 */
[----:B------:R-:W-:Y:S01]  /*0520*/  ISETP.GT.U32.AND P0, PT, R15, R11, PT ;  /* 0x0000000b0f00720c */ /* 0x000fe20003f04070 */
[----:B------:R-:W-:Y:S01]  /*0530*/  IMAD.X R12, R3, 0x1, ~R5, P2 ;  /* 0x00000001030c7824 */ /* 0x000fe200010e0e05 */
[----:B------:R-:W-:Y:S02]  /*0540*/  ISETP.LT.U32.AND P1, PT, R10, R15, PT ;  /* 0x0000000f0a00720c */ /* 0x000fe40003f21070 */
[----:B------:R-:W-:-:S02]  /*0550*/  ISETP.GT.U32.AND.EX P0, PT, R9, R8, PT, P0 ;  /* 0x000000080900720c */ /* 0x000fc40003f04100 */
[----:B------:R-:W-:Y:S02]  /*0560*/  ISETP.LT.U32.AND.EX P1, PT, R12, R9, PT, P1 ;  /* 0x000000090c00720c */ /* 0x000fe40003f21110 */
[-C--:B------:R-:W-:Y:S02]  /*0570*/  SEL R6, R15, R11.reuse, P0 ;  /* 0x0000000b0f067207 */ /* 0x080fe40000000000 */
[----:B------:R-:W-:Y:S02]  /*0580*/  SEL R4, R9, R8, P0 ;  /* 0x0000000809047207 */ /* 0x000fe40000000000 */
[----:B------:R-:W-:Y:S02]  /*0590*/  IADD3 R6, P0, PT, R6, -R11, RZ ;  /* 0x8000000b06067210 */ /* 0x000fe40007f1e0ff */
[----:B------:R-:W-:Y:S02]  /*05a0*/  SEL R11, R10, R15, P1 ;  /* 0x0000000f0a0b7207 */ /* 0x000fe40000800000 */
[----:B------:R-:W-:Y:S01]  /*05b0*/  SEL R13, R12, R9, P1 ;  /* 0x000000090c0d7207 */ /* 0x000fe20000800000 */
[----:B------:R-:W-:Y:S01]  /*05c0*/  IMAD.X R4, R4, 0x1, ~R8, P0 ;  /* 0x0000000104047824 */ /* 0x000fe200000e0e08 */
[----:B------:R-:W-:-:S04]  /*05d0*/  ISETP.GE.U32.AND P0, PT, R6, R11, PT ;  /* 0x0000000b0600720c */ /* 0x000fc80003f06070 */
[----:B------:R-:W-:-:S13]  /*05e0*/  ISETP.GE.U32.AND.EX P0, PT, R4, R13, PT, P0 ;  /* 0x0000000d0400720c */ /* 0x000fda0003f06100 */
[----:B0-----:R-:W-:Y:S05]  /*05f0*/  @P0 BRA `(.L_x_46) ;  /* 0x0000000000780947 */ /* 0x001fea0003800000 */
[----:B------:R-:W-:-:S05]  /*0600*/  IADD3 R10, P0, PT, R15, R2, RZ ;  /* 0x000000020f0a7210 */ /* 0x000fca0007f1e0ff */
[----:B------:R-:W-:-:S08]  /*0610*/  IMAD.X R19, R9, 0x1, R3, P0 ;  /* 0x0000000109137824 */ /* 0x000fd000000e0603 */
.L_x_47:
[----:B------:R-:W-:-:S05]  /*0620*/  IADD3 R3, P0, PT, -R6, R11, RZ ;  /* 0x0000000b06037210 */ /* 0x000fca0007f1e1ff */
[----:B------:R-:W-:-:S05]  /*0630*/  IMAD.X R2, R13, 0x1, ~R4, P0 ;  /* 0x000000010d027824 */ /* 0x000fca00000e0e04 */
[----:B------:R-:W-:-:S04]  /*0640*/  SHF.R.U64 R3, R3, 0x1, R2 ;  /* 0x0000000103037819 */ /* 0x000fc80000001202 */
[----:B------:R-:W-:Y:S02]  /*0650*/  IADD3 R16, P0, PT, R6, R3, RZ ;  /* 0x0000000306107210 */ /* 0x000fe40007f1e0ff */
[----:B------:R-:W-:Y:S02]  /*0660*/  SHF.R.U32.HI R3, RZ, 0x1, R2 ;  /* 0x00000001ff037819 */ /* 0x000fe40000011602 */
[----:B------:R-:W-:-:S03]  /*0670*/  LOP3.LUT R9, RZ, R16, RZ, 0x33, !PT ;  /* 0x00000010ff097212 */ /* 0x000fc600078e33ff */
[----:B------:R-:W-:Y:S01]  /*0680*/  IMAD.X R18, R4, 0x1, R3, P0 ;  /* 0x0000000104127824 */ /* 0x000fe200000e0603 */
[----:B------:R-:W-:Y:S02]  /*0690*/  IADD3 R9, P1, PT, R9, R10, RZ ;  /* 0x0000000a09097210 */ /* 0x000fe40007f3e0ff */
[----:B------:R-:W-:Y:S02]  /*06a0*/  IADD3 R3, P0, PT, R16, R7, RZ ;  /* 0x0000000710037210 */ /* 0x000fe40007f1e0ff */
[----:B------:R-:W-:-:S03]  /*06b0*/  LOP3.LUT R12, RZ, R18, RZ, 0x33, !PT ;  /* 0x00000012ff0c7212 */ /* 0x000fc600078e33ff */
[----:B------:R-:W-:Y:S01]  /*06c0*/  IMAD.X R14, R18, 0x1, R5, P0 ;  /* 0x00000001120e7824 */ /* 0x000fe200000e0605 */
[----:B------:R-:W-:Y:S01]  /*06d0*/  LEA R2, P0, R3, UR4, 0x3 ;  /* 0x0000000403027c11 */ /* 0x000fe2000f8018ff */
[----:B------:R-:W-:Y:S01]  /*06e0*/  IMAD.X R12, R12, 0x1, R19, P1 ;  /* 0x000000010c0c7824 */ /* 0x000fe200008e0613 */
[----:B------:R-:W-:Y:S02]  /*06f0*/  LEA R8, P1, R9, UR4, 0x3 ;  /* 0x0000000409087c11 */ /* 0x000fe4000f8218ff */
[----:B------:R-:W-:Y:S02]  /*0700*/  LEA.HI.X R3, R3, UR5, R14, 0x3, P0 ;  /* 0x0000000503037c11 */ /* 0x000fe400080f1c0e */
[----:B------:R-:W-:-:S03]  /*0710*/  LEA.HI.X R9, R9, UR5, R12, 0x3, P1 ;  /* 0x0000000509097c11 */ /* 0x000fc600088f1c0c */
[----:B------:R-:W2:Y:S04]  /*0720*/  LDG.E R2, desc[UR8][R2.64] ;  /* 0x0000000802027981 */ /* 0x000ea8000c1e1900 */
[----:B------:R-:W2:Y:S01]  /*0730*/  LDG.E R9, desc[UR8][R8.64] ;  /* 0x0000000808097981 */ /* 0x000ea2000c1e1900 */
[----:B------:R-:W-:-:S05]  /*0740*/  IADD3 R15, P1, PT, R16, 0x1, RZ ;  /* 0x00000001100f7810 */ /* 0x000fca0007f3e0ff */
[----:B------:R-:W-:Y:S01]  /*0750*/  IMAD.X R17, RZ, RZ, R18, P1 ;  /* 0x000000ffff117224 */ /* 0x000fe200008e0612 */
[----:B--2---:R-:W-:-:S04]  /*0760*/  ISETP.GE.U32.AND P0, PT, R9, R2, PT ;  /* 0x000000020900720c */ /* 0x004fc80003f06070 */
[----:B------:R-:W-:Y:S02]  /*0770*/  SEL R6, R6, R15, !P0 ;  /* 0x0000000f06067207 */ /* 0x000fe40004000000 */
[----:B------:R-:W-:Y:S02]  /*0780*/  SEL R11, R16, R11, !P0 ;  /* 0x0000000b100b7207 */ /* 0x000fe40004000000 */
[----:B------:R-:W-:Y:S02]  /*0790*/  SEL R4, R4, R17, !P0 ;  /* 0x0000001104047207 */ /* 0x000fe40004000000 */
[----:B------:R-:W-:Y:S02]  /*07a0*/  SEL R13, R18, R13, !P0 ;  /* 0x0000000d120d7207 */ /* 0x000fe40004000000 */
[----:B------:R-:W-:-:S04]  /*07b0*/  ISETP.GE.U32.AND P0, PT, R6, R11, PT ;  /* 0x0000000b0600720c */ /* 0x000fc80003f06070 */
[----:B------:R-:W-:-:S13]  /*07c0*/  ISETP.GE.U32.AND.EX P0, PT, R4, R13, PT, P0 ;  /* 0x0000000d0400720c */ /* 0x000fda0003f06100 */
[----:B------:R-:W-:Y:S05]  /*07d0*/  @!P0 BRA `(.L_x_47) ;  /* 0xfffffffc00908947 */ /* 0x000fea000383ffff */
.L_x_46:
[----:B------:R-:W-:Y:S05]  /*07e0*/  BSYNC.RECONVERGENT B1 ;  /* 0x0000000000017941 */ /* 0x000fea0003800200 */
.L_x_45:
[----:B------:R-:W-:Y:S05]  /*07f0*/  BRA `(.L_x_48) ;  /* 0x0000000000c07947 */ /* 0x000fea0003800000 */
.L_x_44:
[----:B------:R-:W-:Y:S01]  /*0800*/  IADD3 R6, P0, PT, R17, -R2, RZ ;  /* 0x8000000211067210 */ /* 0x000fe20007f1e0ff */
[----:B------:R-:W0:Y:S01]  /*0810*/  LDCU.64 UR4, c[0x0][0x390] ;  /* 0x00007200ff0477ac */ /* 0x000e220008000a00 */
[----:B------:R-:W-:-:S03]  /*0820*/  IADD3 R4, P2, PT, R2, -R7, RZ ;  /* 0x8000000702047210 */ /* 0x000fc60007f5e0ff */
[----:B------:R-:W-:Y:S01]  /*0830*/  IMAD.X R10, R19, 0x1, ~R3, P0 ;  /* 0x00000001130a7824 */ /* 0x000fe200000e0e03 */
[----:B------:R-:W-:Y:S01]  /*0840*/  ISETP.GT.U32.AND P0, PT, R15, R6, PT ;  /* 0x000000060f00720c */ /* 0x000fe20003f04070 */
[----:B------:R-:W-:Y:S01]  /*0850*/  IMAD.X R8, R3, 0x1, ~R5, P2 ;  /* 0x0000000103087824 */ /* 0x000fe200010e0e05 */
[----:B------:R-:W-:Y:S02]  /*0860*/  ISETP.LT.U32.AND P1, PT, R4, R15, PT ;  /* 0x0000000f0400720c */ /* 0x000fe40003f21070 */
[----:B------:R-:W-:Y:S02]  /*0870*/  ISETP.GT.U32.AND.EX P0, PT, R9, R10, PT, P0 ;  /* 0x0000000a0900720c */ /* 0x000fe40003f04100 */
[----:B------:R-:W-:Y:S02]  /*0880*/  ISETP.LT.U32.AND.EX P1, PT, R8, R9, PT, P1 ;  /* 0x000000090800720c */ /* 0x000fe40003f21110 */
[----:B------:R-:W-:Y:S02]  /*0890*/  SEL R11, R15, R6, P0 ;  /* 0x000000060f0b7207 */ /* 0x000fe40000000000 */
[----:B------:R-:W-:-:S02]  /*08a0*/  SEL R13, R9, R10, P0 ;  /* 0x0000000a090d7207 */ /* 0x000fc40000000000 */
[----:B------:R-:W-:Y:S02]  /*08b0*/  IADD3 R6, P0, PT, R11, -R6, RZ ;  /* 0x800000060b067210 */ /* 0x000fe40007f1e0ff */
[----:B------:R-:W-:-:S03]  /*08c0*/  SEL R11, R4, R15, P1 ;  /* 0x0000000f040b7207 */ /* 0x000fc60000800000 */
[----:B------:R-:W-:Y:S01]  /*08d0*/  IMAD.X R4, R13, 0x1, ~R10, P0 ;  /* 0x000000010d047824 */ /* 0x000fe200000e0e0a */
[----:B------:R-:W-:Y:S02]  /*08e0*/  SEL R13, R8, R9, P1 ;  /* 0x00000009080d7207 */ /* 0x000fe40000800000 */
[----:B------:R-:W-:-:S04]  /*08f0*/  ISETP.GE.U32.AND P0, PT, R6, R11, PT ;  /* 0x0000000b0600720c */ /* 0x000fc80003f06070 */
[----:B------:R-:W-:-:S13]  /*0900*/  ISETP.GE.U32.AND.EX P0, PT, R4, R13, PT, P0 ;  /* 0x0000000d0400720c */ /* 0x000fda0003f06100 */
[----:B0-----:R-:W-:Y:S05]  /*0910*/  @P0 BRA `(.L_x_48) ;  /* 0x0000000000780947 */ /* 0x001fea0003800000 */
[----:B------:R-:W-:-:S05]  /*0920*/  IADD3 R10, P0, PT, R15, R2, RZ ;  /* 0x000000020f0a7210 */ /* 0x000fca0007f1e0ff */
[----:B------:R-:W-:-:S08]  /*0930*/  IMAD.X R19, R9, 0x1, R3, P0 ;  /* 0x0000000109137824 */ /* 0x000fd000000e0603 */
.L_x_49:
        /* <DEDUP_REMOVED lines=28> */
.L_x_48:
[----:B------:R-:W-:Y:S05]  /*0b00*/  BSYNC.RECONVERGENT B0 ;  /* 0x0000000000007941 */ /* 0x000fea0003800200 */
.L_x_43:
[----:B------:R-:W0:Y:S01]  /*0b10*/  LDCU.64 UR6, c[0x0][0x3a8] ;  /* 0x00007500ff0677ac */ /* 0x000e220008000a00 */
[----:B------:R-:W-:-:S05]  /*0b20*/  IADD3 R6, P0, PT, R6, R7, RZ ;  /* 0x0000000706067210 */ /* 0x000fca0007f1e0ff */
[----:B------:R-:W-:Y:S01]  /*0b30*/  IMAD.X R7, R4, 0x1, R5, P0 ;  /* 0x0000000104077824 */ /* 0x000fe200000e0605 */
[----:B0-----:R-:W-:-:S04]  /*0b40*/  LEA R2, P1, R0, UR6, 0x3 ;  /* 0x0000000600027c11 */ /* 0x001fc8000f8218ff */
[----:B------:R-:W-:-:S05]  /*0b50*/  LEA.HI.X R3, R0, UR7, RZ, 0x3, P1 ;  /* 0x0000000700037c11 */ /* 0x000fca00088f1cff */
[----:B------:R-:W-:Y:S01]  /*0b60*/  STG.E.64 desc[UR8][R2.64], R6 ;  /* 0x0000000602007986 */ /* 0x000fe2000c101b08 */
[----:B------:R-:W-:Y:S05]  /*0b70*/  EXIT ;  /* 0x000000000000794d */ /* 0x000fea0003800000 */
.L_x_50:
        /* <DEDUP_REMOVED lines=16> */
.L_x_453:


//--------------------- .text._ZN3cub18CUB_300001_SM_10006detail10merge_sort30DeviceMergeSortBlockSortKernelINS2_10policy_hubIN6thrust24THRUST_300001_SM_1000_NS6detail15normal_iteratorINS6_10device_ptrI12BisectionKeyEEEEE9Policy600ESC_PNS0_8NullTypeESC_SG_m19BisectionKeyCompareSA_SF_EEvbT0_T1_T2_T3_T4_PT6_PT7_T5_NS1_7vsmem_tE --------------------------
	.section	.text._ZN3cub18CUB_300001_SM_10006detail10merge_sort30DeviceMergeSortBlockSortKernelINS2_10policy_hubIN6thrust24THRUST_300001_SM_1000_NS6detail15normal_iteratorINS6_10device_ptrI12BisectionKeyEEEEE9Policy600ESC_PNS0_8NullTypeESC_SG_m19BisectionKeyCompareSA_SF_EEvbT0_T1_T2_T3_T4_PT6_PT7_T5_NS1_7vsmem_tE,"ax",@progbits
	.align	128
        .global         _ZN3cub18CUB_300001_SM_10006detail10merge_sort30DeviceMergeSortBlockSortKernelINS2_10policy_hubIN6thrust24THRUST_300001_SM_1000_NS6detail15normal_iteratorINS6_10device_ptrI12BisectionKeyEEEEE9Policy600ESC_PNS0_8NullTypeESC_SG_m19BisectionKeyCompareSA_SF_EEvbT0_T1_T2_T3_T4_PT6_PT7_T5_NS1_7vsmem_tE
        .type           _ZN3cub18CUB_300001_SM_10006detail10merge_sort30DeviceMergeSortBlockSortKernelINS2_10policy_hubIN6thrust24THRUST_300001_SM_1000_NS6detail15normal_iteratorINS6_10device_ptrI12BisectionKeyEEEEE9Policy600ESC_PNS0_8NullTypeESC_SG_m19BisectionKeyCompareSA_SF_EEvbT0_T1_T2_T3_T4_PT6_PT7_T5_NS1_7vsmem_tE,@function
        .size           _ZN3cub18CUB_300001_SM_10006detail10merge_sort30DeviceMergeSortBlockSortKernelINS2_10policy_hubIN6thrust24THRUST_300001_SM_1000_NS6detail15normal_iteratorINS6_10device_ptrI12BisectionKeyEEEEE9Policy600ESC_PNS0_8NullTypeESC_SG_m19BisectionKeyCompareSA_SF_EEvbT0_T1_T2_T3_T4_PT6_PT7_T5_NS1_7vsmem_tE,(.L_x_454 - _ZN3cub18CUB_300001_SM_10006detail10merge_sort30DeviceMergeSortBlockSortKernelINS2_10policy_hubIN6thrust24THRUST_300001_SM_1000_NS6detail15normal_iteratorINS6_10device_ptrI12BisectionKeyEEEEE9Policy600ESC_PNS0_8NullTypeESC_SG_m19BisectionKeyCompareSA_SF_EEvbT0_T1_T2_T3_T4_PT6_PT7_T5_NS1_7vsmem_tE)
        .other          _ZN3cub18CUB_300001_SM_10006detail10merge_sort30DeviceMergeSortBlockSortKernelINS2_10policy_hubIN6thrust24THRUST_300001_SM_1000_NS6detail15normal_iteratorINS6_10device_ptrI12BisectionKeyEEEEE9Policy600ESC_PNS0_8NullTypeESC_SG_m19BisectionKeyCompareSA_SF_EEvbT0_T1_T2_T3_T4_PT6_PT7_T5_NS1_7vsmem_tE,@"STO_CUDA_ENTRY STV_DEFAULT"
_ZN3cub18CUB_300001_SM_10006detail10merge_sort30DeviceMergeSortBlockSortKernelINS2_10policy_hubIN6thrust24THRUST_300001_SM_1000_NS6detail15normal_iteratorINS6_10device_ptrI12BisectionKeyEEEEE9Policy600ESC_PNS0_8NullTypeESC_SG_m19BisectionKeyCompareSA_SF_EEvbT0_T1_T2_T3_T4_PT6_PT7_T5_NS1_7vsmem_tE:
.text._ZN3cub18CUB_300001_SM_10006detail10merge_sort30DeviceMergeSortBlockSortKernelINS2_10policy_hubIN6thrust24THRUST_300001_SM_1000_NS6detail15normal_iteratorINS6_10device_ptrI12BisectionKeyEEEEE9Policy600ESC_PNS0_8NullTypeESC_SG_m19BisectionKeyCompareSA_SF_EEvbT0_T1_T2_T3_T4_PT6_PT7_T5_NS1_7vsmem_tE:
[----:B------:R-:W-:Y:S01]  /*0000*/  LDC R1, c[0x0][0x37c] ;  /* 0x0000df00ff017b82 */ /* 0x000fe20000000800 */
[----:B------:R-:W0:Y:S01]  /*0010*/  S2R R7, SR_CTAID.X ;  /* 0x0000000000077919 */ /* 0x000e220000002500 */
[----:B------:R-:W1:Y:S01]  /*0020*/  LDCU UR4, c[0x0][0x370] ;  /* 0x00006e00ff0477ac */ /* 0x000e620008000800 */
[----:B------:R-:W2:Y:S01]  /*0030*/  LDCU.64 UR6, c[0x0][0x358] ;  /* 0x00006b00ff0677ac */ /* 0x000ea20008000a00 */
[----:B-1----:R-:W-:-:S04]  /*0040*/  UIADD3 UR4, UP0, UPT, UR4, -0x1, URZ ;  /* 0xffffffff04047890 */ /* 0x002fc8000ff1e0ff */
[----:B------:R-:W-:-:S06]  /*0050*/  UIADD3.X UR5, UPT, UPT, URZ, -0x1, URZ, UP0, !UPT ;  /* 0xffffffffff057890 */ /* 0x000fcc00087fe4ff */
[----:B------:R-:W-:Y:S01]  /*0060*/  IMAD.U32 R0, RZ, RZ, UR5 ;  /* 0x00000005ff007e24 */ /* 0x000fe2000f8e00ff */
[----:B0-----:R-:W-:-:S04]  /*0070*/  ISETP.LT.U32.AND P0, PT, R7, UR4, PT ;  /* 0x0000000407007c0c */ /* 0x001fc8000bf01070 */
[----:B------:R-:W-:-:S13]  /*0080*/  ISETP.GT.U32.AND.EX P0, PT, R0, RZ, PT, P0 ;  /* 0x000000ff0000720c */ /* 0x000fda0003f04100 */
[----:B--2---:R-:W-:Y:S05]  /*0090*/  @!P0 BRA `(.L_x_51) ;  /* 0x0000001c00348947 */ /* 0x004fea0003800000 */
[----:B------:R-:W0:Y:S01]  /*00a0*/  S2R R32, SR_TID.X ;  /* 0x0000000000207919 */ /* 0x000e220000002100 */
[----:B------:R-:W1:Y:S01]  /*00b0*/  LDCU.64 UR4, c[0x0][0x388] ;  /* 0x00007100ff0477ac */ /* 0x000e620008000a00 */
[----:B------:R-:W-:Y:S01]  /*00c0*/  IMAD.MOV.U32 R3, RZ, RZ, RZ ;  /* 0x000000ffff037224 */ /* 0x000fe200078e00ff */
[----:B------:R-:W-:Y:S01]  /*00d0*/  ACQBULK ;  /* 0x000000000000782e */ /* 0x000fe20000000000 */
[----:B0-----:R-:W-:-:S05]  /*00e0*/  IMAD.SHL.U32 R0, R32, 0x8, RZ ;  /* 0x0000000820007824 */ /* 0x001fca00078e00ff */
[----:B------:R-:W-:-:S04]  /*00f0*/  LOP3.LUT R21, R0, 0x1f00, RZ, 0xc0, !PT ;  /* 0x00001f0000157812 */ /* 0x000fc800078ec0ff */
[----:B------:R-:W-:-:S05]  /*0100*/  LOP3.LUT R2, R21, 0x1f, R32, 0xf8, !PT ;  /* 0x0000001f15027812 */ /* 0x000fca00078ef820 */
[----:B------:R-:W-:-:S04]  /*0110*/  IMAD.WIDE.U32 R2, R7, 0x800, R2 ;  /* 0x0000080007027825 */ /* 0x000fc800078e0002 */
[C---:B------:R-:W-:Y:S01]  /*0120*/  IMAD.SHL.U32 R29, R2.reuse, 0x8, RZ ;  /* 0x00000008021d7824 */ /* 0x040fe200078e00ff */
[----:B------:R-:W-:-:S04]  /*0130*/  SHF.L.U64.HI R28, R2, 0x3, R3 ;  /* 0x00000003021c7819 */ /* 0x000fc80000010203 */
[----:B-1----:R-:W-:-:S04]  /*0140*/  IADD3 R18, P0, PT, R29, UR4, RZ ;  /* 0x000000041d127c10 */ /* 0x002fc8000ff1e0ff */
[----:B------:R-:W-:-:S05]  /*0150*/  IADD3.X R19, PT, PT, R28, UR5, RZ, P0, !PT ;  /* 0x000000051c137c10 */ /* 0x000fca00087fe4ff */
[----:B------:R-:W2:Y:S04]  /*0160*/  LDG.E.64 R16, desc[UR6][R18.64] ;  /* 0x0000000612107981 */ /* 0x000ea8000c1e1b00 */
[----:B------:R-:W3:Y:S04]  /*0170*/  LDG.E.64 R14, desc[UR6][R18.64+0x100] ;  /* 0x00010006120e7981 */ /* 0x000ee8000c1e1b00 */
[----:B------:R-:W4:Y:S04]  /*0180*/  LDG.E.64 R6, desc[UR6][R18.64+0x200] ;  /* 0x0002000612067981 */ /* 0x000f28000c1e1b00 */
[----:B------:R-:W5:Y:S04]  /*0190*/  LDG.E.64 R4, desc[UR6][R18.64+0x300] ;  /* 0x0003000612047981 */ /* 0x000f68000c1e1b00 */
[----:B------:R-:W5:Y:S04]  /*01a0*/  LDG.E.64 R2, desc[UR6][R18.64+0x400] ;  /* 0x0004000612027981 */ /* 0x000f68000c1e1b00 */
[----:B------:R-:W5:Y:S04]  /*01b0*/  LDG.E.64 R10, desc[UR6][R18.64+0x500] ;  /* 0x00050006120a7981 */ /* 0x000f68000c1e1b00 */
[----:B------:R-:W5:Y:S04]  /*01c0*/  LDG.E.64 R8, desc[UR6][R18.64+0x600] ;  /* 0x0006000612087981 */ /* 0x000f68000c1e1b00 */
[----:B------:R0:W5:Y:S01]  /*01d0*/  LDG.E.64 R12, desc[UR6][R18.64+0x700] ;  /* 0x00070006120c7981 */ /* 0x000162000c1e1b00 */
[----:B------:R-:W1:Y:S01]  /*01e0*/  S2UR UR5, SR_CgaCtaId ;  /* 0x00000000000579c3 */ /* 0x000e620000008800 */
[----:B------:R-:W-:Y:S01]  /*01f0*/  UMOV UR4, 0x400 ;  /* 0x0000040000047882 */ /* 0x000fe20000000000 */
[----:B------:R-:W0:Y:S01]  /*0200*/  S2R R0, SR_LANEID ;  /* 0x0000000000007919 */ /* 0x000e220000000000 */
[----:B-1----:R-:W-:Y:S01]  /*0210*/  ULEA UR4, UR5, UR4, 0x18 ;  /* 0x0000000405047291 */ /* 0x002fe2000f8ec0ff */
[----:B0-----:R-:W-:-:S04]  /*0220*/  IMAD.IADD R21, R21, 0x1, R0 ;  /* 0x0000000115157824 */ /* 0x001fc800078e0200 */
[C---:B------:R-:W-:Y:S01]  /*0230*/  VIADD R20, R21.reuse, 0x20 ;  /* 0x0000002015147836 */ /* 0x040fe20000000000 */
[CC--:B------:R-:W-:Y:S01]  /*0240*/  LEA.HI.SX32 R37, R21.reuse, R21.reuse, 0x1b ;  /* 0x0000001515257211 */ /* 0x0c0fe200078fdaff */
[C---:B------:R-:W-:Y:S02]  /*0250*/  VIADD R22, R21.reuse, 0x40 ;  /* 0x0000004015167836 */ /* 0x040fe40000000000 */
[C---:B------:R-:W-:Y:S01]  /*0260*/  VIADD R24, R21.reuse, 0x60 ;  /* 0x0000006015187836 */ /* 0x040fe20000000000 */
[-C--:B------:R-:W-:Y:S01]  /*0270*/  LEA.HI.SX32 R20, R20, R21.reuse, 0x1b ;  /* 0x0000001514147211 */ /* 0x080fe200078fdaff */
[C---:B------:R-:W-:Y:S01]  /*0280*/  VIADD R18, R21.reuse, 0x80 ;  /* 0x0000008015127836 */ /* 0x040fe20000000000 */
[-C--:B------:R-:W-:Y:S01]  /*0290*/  LEA.HI.SX32 R22, R22, R21.reuse, 0x1b ;  /* 0x0000001516167211 */ /* 0x080fe200078fdaff */
[C---:B------:R-:W-:Y:S01]  /*02a0*/  VIADD R34, R21.reuse, 0xe0 ;  /* 0x000000e015227836 */ /* 0x040fe20000000000 */
[-C--:B------:R-:W-:Y:S01]  /*02b0*/  LEA.HI.SX32 R24, R24, R21.reuse, 0x1b ;  /* 0x0000001518187211 */ /* 0x080fe200078fdaff */
[----:B------:R-:W-:Y:S01]  /*02c0*/  VIADD R26, R21, 0xa0 ;  /* 0x000000a0151a7836 */ /* 0x000fe20000000000 */
[----:B------:R-:W-:Y:S01]  /*02d0*/  LEA R37, R37, UR4, 0x3 ;  /* 0x0000000425257c11 */ /* 0x000fe2000f8e18ff */
[----:B------:R-:W-:Y:S01]  /*02e0*/  VIADD R30, R21, 0xc0 ;  /* 0x000000c0151e7836 */ /* 0x000fe20000000000 */
[----:B------:R-:W-:Y:S01]  /*02f0*/  LEA.HI.SX32 R18, R18, R21, 0x1b ;  /* 0x0000001512127211 */ /* 0x000fe200078fdaff */
[----:B------:R-:W-:Y:S01]  /*0300*/  IMAD R0, R0, 0x7, R21 ;  /* 0x0000000700007824 */ /* 0x000fe200078e0215 */
[----:B------:R-:W-:-:S02]  /*0310*/  LEA R36, R20, UR4, 0x3 ;  /* 0x0000000414247c11 */ /* 0x000fc4000f8e18ff */
[-C--:B------:R-:W-:Y:S01]  /*0320*/  LEA.HI.SX32 R25, R34, R21.reuse, 0x1b ;  /* 0x0000001522197211 */ /* 0x080fe200078fdaff */
[----:B------:R-:W-:Y:S01]  /*0330*/  VIADD R19, R0, 0x1 ;  /* 0x0000000100137836 */ /* 0x000fe20000000000 */
[----:B------:R-:W-:Y:S01]  /*0340*/  LEA R35, R22, UR4, 0x3 ;  /* 0x0000000416237c11 */ /* 0x000fe2000f8e18ff */
[----:B------:R-:W-:Y:S01]  /*0350*/  VIADD R23, R0, 0x3 ;  /* 0x0000000300177836 */ /* 0x000fe20000000000 */
[----:B------:R-:W-:Y:S01]  /*0360*/  LEA R34, R24, UR4, 0x3 ;  /* 0x0000000418227c11 */ /* 0x000fe2000f8e18ff */
[----:B------:R-:W-:Y:S01]  /*0370*/  VIADD R31, R0, 0x4 ;  /* 0x00000004001f7836 */ /* 0x000fe20000000000 */
[-C--:B------:R-:W-:Y:S01]  /*0380*/  LEA.HI.SX32 R26, R26, R21.reuse, 0x1b ;  /* 0x000000151a1a7211 */ /* 0x080fe200078fdaff */
[----:B------:R-:W-:Y:S01]  /*0390*/  VIADD R39, R0, 0x5 ;  /* 0x0000000500277836 */ /* 0x000fe20000000000 */
[----:B------:R-:W-:Y:S01]  /*03a0*/  LEA.HI.SX32 R30, R30, R21, 0x1b ;  /* 0x000000151e1e7211 */ /* 0x000fe200078fdaff */
[----:B------:R-:W-:Y:S01]  /*03b0*/  VIADD R21, R0, 0x2 ;  /* 0x0000000200157836 */ /* 0x000fe20000000000 */
[----:B------:R-:W-:Y:S01]  /*03c0*/  LEA R33, R18, UR4, 0x3 ;  /* 0x0000000412217c11 */ /* 0x000fe2000f8e18ff */
[----:B------:R-:W-:Y:S01]  /*03d0*/  VIADD R41, R0, 0x6 ;  /* 0x0000000600297836 */ /* 0x000fe20000000000 */
[----:B------:R-:W-:-:S02]  /*03e0*/  LEA R27, R26, UR4, 0x3 ;  /* 0x000000041a1b7c11 */ /* 0x000fc4000f8e18ff */
[----:B------:R-:W-:Y:S02]  /*03f0*/  LEA.HI.SX32 R24, R0, R0, 0x1b ;  /* 0x0000000000187211 */ /* 0x000fe400078fdaff */
[----:B------:R-:W-:Y:S02]  /*0400*/  LEA R26, R30, UR4, 0x3 ;  /* 0x000000041e1a7c11 */ /* 0x000fe4000f8e18ff */
[----:B------:R-:W-:Y:S02]  /*0410*/  LEA R25, R25, UR4, 0x3 ;  /* 0x0000000419197c11 */ /* 0x000fe4000f8e18ff */
[----:B------:R-:W-:Y:S01]  /*0420*/  LEA R24, R24, UR4, 0x3 ;  /* 0x0000000418187c11 */ /* 0x000fe2000f8e18ff */
[----:B--2---:R0:W-:Y:S04]  /*0430*/  STS.64 [R37], R16 ;  /* 0x0000001025007388 */ /* 0x0041e80000000a00 */
[----:B---3--:R-:W-:Y:S04]  /*0440*/  STS.64 [R36+0x100], R14 ;  /* 0x0001000e24007388 */ /* 0x008fe80000000a00 */
[----:B----4-:R1:W-:Y:S01]  /*0450*/  STS.64 [R35+0x200], R6 ;  /* 0x0002000623007388 */ /* 0x0103e20000000a00 */
[----:B0-----:R-:W-:-:S03]  /*0460*/  VIADD R17, R0, 0x7 ;  /* 0x0000000700117836 */ /* 0x001fc60000000000 */
[----:B-----5:R0:W-:Y:S04]  /*0470*/  STS.64 [R34+0x300], R4 ;  /* 0x0003000422007388 */ /* 0x0201e80000000a00 */
[----:B------:R2:W-:Y:S01]  /*0480*/  STS.64 [R33+0x400], R2 ;  /* 0x0004000221007388 */ /* 0x0005e20000000a00 */
[-C--:B------:R-:W-:Y:S02]  /*0490*/  LEA.HI.SX32 R17, R17, R0.reuse, 0x1b ;  /* 0x0000000011117211 */ /* 0x080fe400078fdaff */
[-C--:B-1----:R-:W-:Y:S01]  /*04a0*/  LEA.HI.SX32 R7, R19, R0.reuse, 0x1b ;  /* 0x0000000013077211 */ /* 0x082fe200078fdaff */
[----:B------:R-:W-:Y:S01]  /*04b0*/  STS.64 [R27+0x500], R10 ;  /* 0x0005000a1b007388 */ /* 0x000fe20000000a00 */
[-C--:B------:R-:W-:Y:S02]  /*04c0*/  LEA.HI.SX32 R6, R21, R0.reuse, 0x1b ;  /* 0x0000000015067211 */ /* 0x080fe400078fdaff */
[----:B------:R-:W-:Y:S01]  /*04d0*/  LEA R7, R7, UR4, 0x3 ;  /* 0x0000000407077c11 */ /* 0x000fe2000f8e18ff */
[----:B------:R-:W-:Y:S01]  /*04e0*/  STS.64 [R26+0x600], R8 ;  /* 0x000600081a007388 */ /* 0x000fe20000000a00 */
[----:B0-----:R-:W-:-:S02]  /*04f0*/  LEA.HI.SX32 R5, R23, R0, 0x1b ;  /* 0x0000000017057211 */ /* 0x001fc400078fdaff */
[-C--:B------:R-:W-:Y:S01]  /*0500*/  LEA.HI.SX32 R4, R31, R0.reuse, 0x1b ;  /* 0x000000001f047211 */ /* 0x080fe200078fdaff */
[----:B------:R-:W-:Y:S01]  /*0510*/  STS.64 [R25+0x700], R12 ;  /* 0x0007000c19007388 */ /* 0x000fe20000000a00 */
[-C--:B--2---:R-:W-:Y:S01]  /*0520*/  LEA.HI.SX32 R3, R39, R0.reuse, 0x1b ;  /* 0x0000000027037211 */ /* 0x084fe200078fdaff */
[----:B------:R-:W-:Y:S01]  /*0530*/  NOP ;  /* 0x0000000000007918 */ /* 0x000fe20000000000 */
[----:B------:R-:W-:Y:S01]  /*0540*/  LEA.HI.SX32 R2, R41, R0, 0x1b ;  /* 0x0000000029027211 */ /* 0x000fe200078fdaff */
[----:B------:R-:W-:Y:S01]  /*0550*/  LDS.64 R8, [R24] ;  /* 0x0000000018087984 */ /* 0x000fe20000000a00 */
[----:B------:R-:W-:Y:S02]  /*0560*/  LEA R6, R6, UR4, 0x3 ;  /* 0x0000000406067c11 */ /* 0x000fe4000f8e18ff */
[----:B------:R-:W-:Y:S01]  /*0570*/  LEA R5, R5, UR4, 0x3 ;  /* 0x0000000405057c11 */ /* 0x000fe2000f8e18ff */
[----:B------:R-:W0:Y:S01]  /*0580*/  LDS.64 R10, [R7+0x8] ;  /* 0x00000800070a7984 */ /* 0x000e220000000a00 */
[----:B------:R-:W-:-:S02]  /*0590*/  LEA R4, R4, UR4, 0x3 ;  /* 0x0000000404047c11 */ /* 0x000fc4000f8e18ff */
[----:B------:R-:W-:Y:S01]  /*05a0*/  LEA R3, R3, UR4, 0x3 ;  /* 0x0000000403037c11 */ /* 0x000fe2000f8e18ff */
[----:B------:R-:W-:Y:S01]  /*05b0*/  LDS.64 R12, [R6+0x10] ;  /* 0x00001000060c7984 */ /* 0x000fe20000000a00 */
[----:B------:R-:W-:Y:S02]  /*05c0*/  LEA R2, R2, UR4, 0x3 ;  /* 0x0000000402027c11 */ /* 0x000fe4000f8e18ff */
[----:B------:R-:W-:Y:S01]  /*05d0*/  LEA R0, R17, UR4, 0x3 ;  /* 0x0000000411007c11 */ /* 0x000fe2000f8e18ff */
[----:B------:R-:W1:Y:S04]  /*05e0*/  LDS.64 R14, [R5+0x18] ;  /* 0x00001800050e7984 */ /* 0x000e680000000a00 */
[----:B------:R-:W-:Y:S04]  /*05f0*/  LDS.64 R16, [R4+0x20] ;  /* 0x0000200004107984 */ /* 0x000fe80000000a00 */
[----:B------:R-:W-:Y:S04]  /*0600*/  LDS.64 R18, [R3+0x28] ;  /* 0x0000280003127984 */ /* 0x000fe80000000a00 */
[----:B------:R-:W-:Y:S04]  /*0610*/  LDS.64 R20, [R2+0x30] ;  /* 0x0000300002147984 */ /* 0x000fe80000000a00 */
[----:B------:R-:W2:Y:S01]  /*0620*/  LDS.64 R22, [R0+0x38] ;  /* 0x0000380000167984 */ /* 0x000ea20000000a00 */
[----:B------:R-:W-:Y:S01]  /*0630*/  BAR.SYNC.DEFER_BLOCKING 0x0 ;  /* 0x0000000000007b1d */ /* 0x000fe20000010000 */
[----:B0-----:R-:W-:-:S07]  /*0640*/  ISETP.GE.U32.AND P0, PT, R10, R8, PT ;  /* 0x000000080a00720c */ /* 0x001fce0003f06070 */
[----:B------:R-:W-:Y:S01]  /*0650*/  PREEXIT ;  /* 0x000000000000782d */ /* 0x000fe20000000000 */
[CC--:B------:R-:W-:Y:S02]  /*0660*/  VIMNMX.U32 R30, PT, PT, R8.reuse, R10.reuse, !PT ;  /* 0x0000000a081e7248 */ /* 0x0c0fe40007fe0000 */
[----:B------:R-:W-:Y:S02]  /*0670*/  VIMNMX.U32 R8, PT, PT, R8, R10, PT ;  /* 0x0000000a08087248 */ /* 0x000fe40003fe0000 */
[----:B-1----:R-:W-:Y:S02]  /*0680*/  ISETP.GE.U32.AND P1, PT, R14, R12, PT ;  /* 0x0000000c0e00720c */ /* 0x002fe40003f26070 */
[CC--:B------:R-:W-:Y:S02]  /*0690*/  VIMNMX.U32 R10, PT, PT, R12.reuse, R14.reuse, !PT ;  /* 0x0000000e0c0a7248 */ /* 0x0c0fe40007fe0000 */
[----:B------:R-:W-:Y:S02]  /*06a0*/  VIMNMX.U32 R45, PT, PT, R12, R14, PT ;  /* 0x0000000e0c2d7248 */ /* 0x000fe40003fe0000 */
[----:B--2---:R-:W-:-:S02]  /*06b0*/  ISETP.GE.U32.AND P3, PT, R22, R20, PT ;  /* 0x000000141600720c */ /* 0x004fc40003f66070 */
[----:B------:R-:W-:Y:S02]  /*06c0*/  VIMNMX.U32 R12, PT, PT, R20, R22, !PT ;  /* 0x00000016140c7248 */ /* 0x000fe40007fe0000 */
[----:B------:R-:W-:Y:S02]  /*06d0*/  ISETP.GE.U32.AND P2, PT, R18, R16, PT ;  /* 0x000000101200720c */ /* 0x000fe40003f46070 */
[CC--:B------:R-:W-:Y:S02]  /*06e0*/  VIMNMX.U32 R31, PT, PT, R16.reuse, R18.reuse, !PT ;  /* 0x00000012101f7248 */ /* 0x0c0fe40007fe0000 */
[----:B------:R-:W-:Y:S02]  /*06f0*/  VIMNMX.U32 R39, PT, PT, R16, R18, PT ;  /* 0x0000001210277248 */ /* 0x000fe40003fe0000 */
[----:B------:R-:W-:Y:S02]  /*0700*/  VIMNMX.U32 R20, PT, PT, R20, R22, PT ;  /* 0x0000001614147248 */ /* 0x000fe40003fe0000 */
[----:B------:R-:W-:-:S02]  /*0710*/  SEL R18, R9, R11, !P0 ;  /* 0x0000000b09127207 */ /* 0x000fc40004000000 */
[----:B------:R-:W-:Y:S02]  /*0720*/  SEL R11, R11, R9, !P0 ;  /* 0x000000090b0b7207 */ /* 0x000fe40004000000 */
[----:B------:R-:W-:Y:S02]  /*0730*/  SEL R9, R13, R15, !P1 ;  /* 0x0000000f0d097207 */ /* 0x000fe40004800000 */
[----:B------:R-:W-:Y:S02]  /*0740*/  SEL R43, R15, R13, !P1 ;  /* 0x0000000d0f2b7207 */ /* 0x000fe40004800000 */
[----:B------:R-:W-:Y:S02]  /*0750*/  SEL R14, R21, R23, !P3 ;  /* 0x00000017150e7207 */ /* 0x000fe40005800000 */
[----:B------:R-:W-:Y:S02]  /*0760*/  SEL R22, R23, R21, !P3 ;  /* 0x0000001517167207 */ /* 0x000fe40005800000 */
[----:B------:R-:W-:-:S02]  /*0770*/  ISETP.GE.U32.AND P4, PT, R45, R30, PT ;  /* 0x0000001e2d00720c */ /* 0x000fc40003f86070 */
[----:B------:R-:W-:Y:S02]  /*0780*/  SEL R15, R17, R19, !P2 ;  /* 0x00000013110f7207 */ /* 0x000fe40005000000 */
[----:B------:R-:W-:Y:S02]  /*0790*/  SEL R16, R19, R17, !P2 ;  /* 0x0000001113107207 */ /* 0x000fe40005000000 */
[----:B------:R-:W-:Y:S02]  /*07a0*/  ISETP.GE.U32.AND P3, PT, R20, R31, PT ;  /* 0x0000001f1400720c */ /* 0x000fe40003f66070 */
[----:B------:R-:W-:Y:S02]  /*07b0*/  VIMNMX.U32 R41, PT, PT, R30, R45, PT ;  /* 0x0000002d1e297248 */ /* 0x000fe40003fe0000 */
[----:B------:R-:W-:Y:S02]  /*07c0*/  ISETP.GE.U32.AND P0, PT, R45, R8, PT ;  /* 0x000000082d00720c */ /* 0x000fe40003f06070 */
[----:B------:R-:W-:-:S02]  /*07d0*/  VIMNMX.U32 R23, PT, PT, R31, R20, !PT ;  /* 0x000000141f177248 */ /* 0x000fc40007fe0000 */
[C---:B------:R-:W-:Y:S02]  /*07e0*/  VIMNMX.U32 R17, PT, PT, R31.reuse, R20, PT ;  /* 0x000000141f117248 */ /* 0x040fe40003fe0000 */
[----:B------:R-:W-:Y:S02]  /*07f0*/  ISETP.GT.U32.AND P1, PT, R31, R12, PT ;  /* 0x0000000c1f00720c */ /* 0x000fe40003f24070 */
[----:B------:R-:W-:Y:S02]  /*0800*/  ISETP.GE.U32.AND P2, PT, R39, R10, PT ;  /* 0x0000000a2700720c */ /* 0x000fe40003f46070 */
[----:B------:R-:W-:Y:S02]  /*0810*/  VIMNMX.U32 R20, PT, PT, R10, R39, !PT ;  /* 0x000000270a147248 */ /* 0x000fe40007fe0000 */
[----:B------:R-:W-:Y:S02]  /*0820*/  VIMNMX.U32 R13, PT, PT, R30, R45, !PT ;  /* 0x0000002d1e0d7248 */ /* 0x000fe40007fe0000 */
[----:B------:R-:W-:-:S02]  /*0830*/  VIMNMX.U32 R38, PT, PT, R10, R39, PT ;  /* 0x000000270a267248 */ /* 0x000fc40003fe0000 */
[----:B------:R-:W-:Y:S02]  /*0840*/  SEL R19, R18, R43, !P4 ;  /* 0x0000002b12137207 */ /* 0x000fe40006000000 */
[----:B------:R-:W-:Y:S02]  /*0850*/  SEL R30, R43, R18, !P4 ;  /* 0x000000122b1e7207 */ /* 0x000fe40006000000 */
[----:B------:R-:W-:Y:S02]  /*0860*/  SEL R21, R15, R22, !P3 ;  /* 0x000000160f157207 */ /* 0x000fe40005800000 */
[----:B------:R-:W-:Y:S02]  /*0870*/  SEL R18, R8, R41, !P0 ;  /* 0x0000002908127207 */ /* 0x000fe40004000000 */
[----:B------:R-:W-:Y:S02]  /*0880*/  SEL R10, R41, R8, !P0 ;  /* 0x00000008290a7207 */ /* 0x000fe40004000000 */
[----:B------:R-:W-:-:S02]  /*0890*/  SEL R15, R22, R15, !P3 ;  /* 0x0000000f160f7207 */ /* 0x000fc40005800000 */
[----:B------:R-:W-:Y:S02]  /*08a0*/  SEL R8, R23, R12, P1 ;  /* 0x0000000c17087207 */ /* 0x000fe40000800000 */
[----:B------:R-:W-:Y:S02]  /*08b0*/  SEL R22, R9, R16, !P2 ;  /* 0x0000001009167207 */ /* 0x000fe40005000000 */
[----:B------:R-:W-:Y:S02]  /*08c0*/  SEL R40, R16, R9, !P2 ;  /* 0x0000000910287207 */ /* 0x000fe40005000000 */
[----:B------:R-:W-:Y:S02]  /*08d0*/  ISETP.GE.U32.AND P3, PT, R17, R20, PT ;  /* 0x000000141100720c */ /* 0x000fe40003f66070 */
[----:B------:R-:W-:Y:S02]  /*08e0*/  SEL R12, R12, R23, P1 ;  /* 0x000000170c0c7207 */ /* 0x000fe40000800000 */
[----:B------:R-:W-:-:S02]  /*08f0*/  ISETP.GE.U32.AND P2, PT, R38, R13, PT ;  /* 0x0000000d2600720c */ /* 0x000fc40003f46070 */
[CC--:B------:R-:W-:Y:S02]  /*0900*/  VIMNMX.U32 R31, PT, PT, R13.reuse, R38.reuse, PT ;  /* 0x000000260d1f7248 */ /* 0x0c0fe40003fe0000 */
[CC--:B------:R-:W-:Y:S02]  /*0910*/  VIMNMX.U32 R23, PT, PT, R20.reuse, R17.reuse, !PT ;  /* 0x0000001114177248 */ /* 0x0c0fe40007fe0000 */
[----:B------:R-:W-:Y:S02]  /*0920*/  VIMNMX.U32 R39, PT, PT, R20, R17, PT ;  /* 0x0000001114277248 */ /* 0x000fe40003fe0000 */
[----:B------:R-:W-:Y:S02]  /*0930*/  VIMNMX.U32 R16, PT, PT, R13, R38, !PT ;  /* 0x000000260d107248 */ /* 0x000fe40007fe0000 */
[----:B------:R-:W-:Y:S02]  /*0940*/  SEL R20, R11, R30, !P0 ;  /* 0x0000001e0b147207 */ /* 0x000fe40004000000 */
[----:B------:R-:W-:-:S02]  /*0950*/  SEL R11, R30, R11, !P0 ;  /* 0x0000000b1e0b7207 */ /* 0x000fc40004000000 */
[----:B------:R-:W-:Y:S02]  /*0960*/  SEL R13, R22, R15, !P3 ;  /* 0x0000000f160d7207 */ /* 0x000fe40005800000 */
[----:B------:R-:W-:Y:S02]  /*0970*/  SEL R38, R15, R22, !P3 ;  /* 0x000000160f267207 */ /* 0x000fe40005800000 */
[----:B------:R-:W-:Y:S02]  /*0980*/  SEL R9, R21, R14, P1 ;  /* 0x0000000e15097207 */ /* 0x000fe40000800000 */
[----:B------:R-:W-:Y:S02]  /*0990*/  SEL R41, R40, R19, !P2 ;  /* 0x0000001328297207 */ /* 0x000fe40005000000 */
[----:B------:R-:W-:Y:S02]  /*09a0*/  ISETP.GE.U32.AND P0, PT, R31, R18, PT ;  /* 0x000000121f00720c */ /* 0x000fe40003f06070 */
[----:B------:R-:W-:-:S02]  /*09b0*/  VIMNMX.U32 R22, PT, PT, R18, R31, !PT ;  /* 0x0000001f12167248 */ /* 0x000fc40007fe0000 */
[----:B------:R-:W-:Y:S02]  /*09c0*/  SEL R14, R14, R21, P1 ;  /* 0x000000150e0e7207 */ /* 0x000fe40000800000 */
[----:B------:R-:W-:Y:S02]  /*09d0*/  VIMNMX.U32 R31, PT, PT, R18, R31, PT ;  /* 0x0000001f121f7248 */ /* 0x000fe40003fe0000 */
[----:B------:R-:W-:Y:S02]  /*09e0*/  SEL R21, R19, R40, !P2 ;  /* 0x0000002813157207 */ /* 0x000fe40005000000 */
[----:B------:R-:W-:Y:S02]  /*09f0*/  ISETP.GE.U32.AND P1, PT, R39, R16, PT ;  /* 0x000000102700720c */ /* 0x000fe40003f26070 */
[CC--:B------:R-:W-:Y:S02]  /*0a00*/  VIMNMX.U32 R17, PT, PT, R16.reuse, R39.reuse, !PT ;  /* 0x0000002710117248 */ /* 0x0c0fe40007fe0000 */
[----:B------:R-:W-:-:S02]  /*0a10*/  VIMNMX.U32 R39, PT, PT, R16, R39, PT ;  /* 0x0000002710277248 */ /* 0x000fc40003fe0000 */
[----:B------:R-:W-:Y:S02]  /*0a20*/  ISETP.GE.U32.AND P2, PT, R12, R23, PT ;  /* 0x000000170c00720c */ /* 0x000fe40003f46070 */
[----:B------:R-:W-:Y:S02]  /*0a30*/  VIMNMX.U32 R19, PT, PT, R23, R12, !PT ;  /* 0x0000000c17137248 */ /* 0x000fe40007fe0000 */
[----:B------:R-:W-:Y:S02]  /*0a40*/  SEL R16, R20, R41, !P0 ;  /* 0x0000002914107207 */ /* 0x000fe40004000000 */
[----:B------:R-:W-:Y:S02]  /*0a50*/  SEL R30, R41, R20, !P0 ;  /* 0x00000014291e7207 */ /* 0x000fe40004000000 */
[----:B------:R-:W-:Y:S02]  /*0a60*/  VIMNMX.U32 R18, PT, PT, R23, R12, PT ;  /* 0x0000000c17127248 */ /* 0x000fe40003fe0000 */
[----:B------:R-:W-:-:S02]  /*0a70*/  ISETP.GE.U32.AND P0, PT, R31, R10, PT ;  /* 0x0000000a1f00720c */ /* 0x000fc40003f06070 */
[----:B------:R-:W-:Y:S02]  /*0a80*/  VIMNMX.U32 R20, PT, PT, R10, R31, !PT ;  /* 0x0000001f0a147248 */ /* 0x000fe40007fe0000 */
[----:B------:R-:W-:Y:S02]  /*0a90*/  SEL R12, R21, R38, !P1 ;  /* 0x00000026150c7207 */ /* 0x000fe40004800000 */
[----:B------:R-:W-:Y:S02]  /*0aa0*/  SEL R23, R38, R21, !P1 ;  /* 0x0000001526177207 */ /* 0x000fe40004800000 */
[----:B------:R-:W-:Y:S02]  /*0ab0*/  VIMNMX.U32 R10, PT, PT, R10, R31, PT ;  /* 0x0000001f0a0a7248 */ /* 0x000fe40003fe0000 */
[----:B------:R-:W-:Y:S02]  /*0ac0*/  ISETP.GE.U32.AND P1, PT, R39, R22, PT ;  /* 0x000000162700720c */ /* 0x000fe40003f26070 */
[----:B------:R-:W-:-:S02]  /*0ad0*/  VIMNMX.U32 R15, PT, PT, R22, R39, !PT ;  /* 0x00000027160f7248 */ /* 0x000fc40007fe0000 */
[----:B------:R-:W-:Y:S02]  /*0ae0*/  VIMNMX.U32 R31, PT, PT, R22, R39, PT ;  /* 0x00000027161f7248 */ /* 0x000fe40003fe0000 */
[----:B------:R-:W-:Y:S02]  /*0af0*/  SEL R22, R13, R14, !P2 ;  /* 0x0000000e0d167207 */ /* 0x000fe40005000000 */
[----:B------:R-:W-:Y:S02]  /*0b00*/  SEL R39, R14, R13, !P2 ;  /* 0x0000000d0e277207 */ /* 0x000fe40005000000 */
[----:B------:R-:W-:Y:S02]  /*0b10*/  ISETP.GE.U32.AND P3, PT, R8, R19, PT ;  /* 0x000000130800720c */ /* 0x000fe40003f66070 */
[----:B------:R-:W-:Y:S02]  /*0b20*/  ISETP.GE.U32.AND P2, PT, R18, R17, PT ;  /* 0x000000111200720c */ /* 0x000fe40003f46070 */
[----:B------:R-:W-:-:S02]  /*0b30*/  VIMNMX.U32 R21, PT, PT, R17, R18, !PT ;  /* 0x0000001211157248 */ /* 0x000fc40007fe0000 */
[----:B------:R-:W-:Y:S02]  /*0b40*/  VIMNMX.U32 R14, PT, PT, R17, R18, PT ;  /* 0x00000012110e7248 */ /* 0x000fe40003fe0000 */
[CC--:B------:R-:W-:Y:S02]  /*0b50*/  VIMNMX.U32 R18, PT, PT, R8.reuse, R19.reuse, !PT ;  /* 0x0000001308127248 */ /* 0x0c0fe40007fe0000 */
[----:B------:R-:W-:Y:S02]  /*0b60*/  VIMNMX.U32 R38, PT, PT, R8, R19, PT ;  /* 0x0000001308267248 */ /* 0x000fe40003fe0000 */
[----:B------:R-:W-:Y:S02]  /*0b70*/  SEL R8, R11, R30, !P0 ;  /* 0x0000001e0b087207 */ /* 0x000fe40004000000 */
[----:B------:R-:W-:Y:S02]  /*0b80*/  SEL R11, R30, R11, !P0 ;  /* 0x0000000b1e0b7207 */ /* 0x000fe40004000000 */
[----:B------:R-:W-:-:S02]  /*0b90*/  SEL R17, R16, R23, !P1 ;  /* 0x0000001710117207 */ /* 0x000fc40004800000 */
[----:B------:R-:W-:Y:S02]  /*0ba0*/  SEL R41, R23, R16, !P1 ;  /* 0x0000001017297207 */ /* 0x000fe40004800000 */
[----:B------:R-:W-:Y:S02]  /*0bb0*/  SEL R19, R22, R9, !P3 ;  /* 0x0000000916137207 */ /* 0x000fe40005800000 */
[----:B------:R-:W-:Y:S02]  /*0bc0*/  ISETP.GE.U32.AND P4, PT, R31, R20, PT ;  /* 0x000000141f00720c */ /* 0x000fe40003f86070 */
[----:B------:R-:W-:Y:S02]  /*0bd0*/  SEL R23, R12, R39, !P2 ;  /* 0x000000270c177207 */ /* 0x000fe40005000000 */
[----:B------:R-:W-:Y:S02]  /*0be0*/  SEL R30, R39, R12, !P2 ;  /* 0x0000000c271e7207 */ /* 0x000fe40005000000 */
[----:B------:R-:W-:-:S02]  /*0bf0*/  SEL R22, R9, R22, !P3 ;  /* 0x0000001609167207 */ /* 0x000fc40005800000 */
[CC--:B------:R-:W-:Y:S02]  /*0c00*/  VIMNMX.U32 R16, PT, PT, R20.reuse, R31.reuse, !PT ;  /* 0x0000001f14107248 */ /* 0x0c0fe40007fe0000 */
[----:B------:R-:W-:Y:S02]  /*0c10*/  VIMNMX.U32 R13, PT, PT, R20, R31, PT ;  /* 0x0000001f140d7248 */ /* 0x000fe40003fe0000 */
[----:B------:R-:W-:Y:S02]  /*0c20*/  ISETP.GE.U32.AND P0, PT, R31, R10, PT ;  /* 0x0000000a1f00720c */ /* 0x000fe40003f06070 */
[----:B------:R-:W-:Y:S02]  /*0c30*/  ISETP.GE.U32.AND P3, PT, R38, R21, PT ;  /* 0x000000152600720c */ /* 0x000fe40003f66070 */
[----:B------:R-:W-:Y:S02]  /*0c40*/  VIMNMX.U32 R9, PT, PT, R21, R38, !PT ;  /* 0x0000002615097248 */ /* 0x000fe40007fe0000 */
[----:B------:R-:W-:-:S02]  /*0c50*/  ISETP.GE.U32.AND P2, PT, R14, R15, PT ;  /* 0x0000000f0e00720c */ /* 0x000fc40003f46070 */
[C---:B------:R-:W-:Y:S02]  /*0c60*/  VIMNMX.U32 R38, PT, PT, R21.reuse, R38, PT ;  /* 0x0000002615267248 */ /* 0x040fe40003fe0000 */
[----:B------:R-:W-:Y:S02]  /*0c70*/  ISETP.GT.U32.AND P1, PT, R21, R18, PT ;  /* 0x000000121500720c */ /* 0x000fe40003f24070 */
[CC--:B------:R-:W-:Y:S02]  /*0c80*/  VIMNMX.U32 R31, PT, PT, R15.reuse, R14.reuse, PT ;  /* 0x0000000e0f1f7248 */ /* 0x0c0fe40003fe0000 */
[----:B------:R-:W-:Y:S02]  /*0c90*/  VIMNMX.U32 R21, PT, PT, R15, R14, !PT ;  /* 0x0000000e0f157248 */ /* 0x000fe40007fe0000 */
[----:B------:R-:W-:Y:S02]  /*0ca0*/  SEL R15, R8, R41, !P4 ;  /* 0x00000029080f7207 */ /* 0x000fe40006000000 */
[----:B------:R-:W-:-:S02]  /*0cb0*/  SEL R20, R41, R8, !P4 ;  /* 0x0000000829147207 */ /* 0x000fc40006000000 */
[----:B------:R-:W-:Y:S02]  /*0cc0*/  SEL R8, R17, R30, !P2 ;  /* 0x0000001e11087207 */ /* 0x000fe40005000000 */
[----:B------:R-:W-:Y:S02]  /*0cd0*/  SEL R40, R30, R17, !P2 ;  /* 0x000000111e287207 */ /* 0x000fe40005000000 */
[----:B------:R-:W-:Y:S02]  /*0ce0*/  SEL R12, R23, R22, !P3 ;  /* 0x00000016170c7207 */ /* 0x000fe40005800000 */
[----:B------:R-:W-:Y:S02]  /*0cf0*/  SEL R39, R22, R23, !P3 ;  /* 0x0000001716277207 */ /* 0x000fe40005800000 */
[----:B------:R-:W-:Y:S02]  /*0d00*/  ISETP.GE.U32.AND P2, PT, R31, R16, PT ;  /* 0x000000101f00720c */ /* 0x000fe40003f46070 */
[----:B------:R-:W-:-:S02]  /*0d10*/  ISETP.GE.U32.AND P3, PT, R38, R21, PT ;  /* 0x000000152600720c */ /* 0x000fc40003f66070 */
[----:B------:R-:W-:Y:S02]  /*0d20*/  VIMNMX.U32 R14, PT, PT, R16, R31, !PT ;  /* 0x0000001f100e7248 */ /* 0x000fe40007fe0000 */
[----:B------:R-:W-:Y:S02]  /*0d30*/  SEL R30, R15, R40, !P2 ;  /* 0x000000280f1e7207 */ /* 0x000fe40005000000 */
[----:B------:R-:W-:Y:S02]  /*0d40*/  SEL R17, R40, R15, !P2 ;  /* 0x0000000f28117207 */ /* 0x000fe40005000000 */
[----:B------:R-:W-:Y:S02]  /*0d50*/  VIMNMX.U32 R16, PT, PT, R16, R31, PT ;  /* 0x0000001f10107248 */ /* 0x000fe40003fe0000 */
[----:B------:R-:W-:Y:S02]  /*0d60*/  SEL R23, R8, R39, !P3 ;  /* 0x0000002708177207 */ /* 0x000fe40005800000 */
[----:B------:R-:W-:-:S02]  /*0d70*/  SEL R15, R39, R8, !P3 ;  /* 0x00000008270f7207 */ /* 0x000fc40005800000 */
[----:B------:R-:W-:Y:S02]  /*0d80*/  VIMNMX.U32 R22, PT, PT, R21, R38, !PT ;  /* 0x0000002615167248 */ /* 0x000fe40007fe0000 */
[----:B------:R-:W-:Y:S02]  /*0d90*/  SEL R31, R10, R13, !P0 ;  /* 0x0000000d0a1f7207 */ /* 0x000fe40004000000 */
[----:B------:R-:W-:Y:S02]  /*0da0*/  SEL R8, R13, R10, !P0 ;  /* 0x0000000a0d087207 */ /* 0x000fe40004000000 */
[----:B------:R-:W-:Y:S02]  /*0db0*/  VIMNMX.U32 R21, PT, PT, R21, R38, PT ;  /* 0x0000002615157248 */ /* 0x000fe40003fe0000 */
[----:B------:R-:W-:Y:S02]  /*0dc0*/  SEL R13, R18, R9, P1 ;  /* 0x00000009120d7207 */ /* 0x000fe40000800000 */
[----:B------:R-:W-:-:S02]  /*0dd0*/  SEL R18, R9, R18, P1 ;  /* 0x0000001209127207 */ /* 0x000fc40000800000 */
[----:B------:R-:W-:Y:S02]  /*0de0*/  SEL R40, R11, R20, !P0 ;  /* 0x000000140b287207 */ /* 0x000fe40004000000 */
[----:B------:R-:W-:Y:S02]  /*0df0*/  SEL R9, R20, R11, !P0 ;  /* 0x0000000b14097207 */ /* 0x000fe40004000000 */
[----:B------:R-:W-:Y:S02]  /*0e00*/  SEL R38, R19, R12, P1 ;  /* 0x0000000c13267207 */ /* 0x000fe40000800000 */
[----:B------:R-:W-:Y:S02]  /*0e10*/  SEL R19, R12, R19, P1 ;  /* 0x000000130c137207 */ /* 0x000fe40000800000 */
[----:B------:R-:W-:Y:S02]  /*0e20*/  ISETP.GE.U32.AND P0, PT, R16, R31, PT ;  /* 0x0000001f1000720c */ /* 0x000fe40003f06070 */
[----:B------:R-:W-:-:S02]  /*0e30*/  VIMNMX.U32 R12, PT, PT, R31, R16, !PT ;  /* 0x000000101f0c7248 */ /* 0x000fc40007fe0000 */
[----:B------:R-:W-:Y:S02]  /*0e40*/  VIMNMX.U32 R10, PT, PT, R31, R16, PT ;  /* 0x000000101f0a7248 */ /* 0x000fe40003fe0000 */
[----:B------:R-:W-:Y:S02]  /*0e50*/  ISETP.GE.U32.AND P1, PT, R21, R14, PT ;  /* 0x0000000e1500720c */ /* 0x000fe40003f26070 */
[----:B------:R-:W-:Y:S02]  /*0e60*/  ISETP.GE.U32.AND P2, PT, R13, R22, PT ;  /* 0x000000160d00720c */ /* 0x000fe40003f46070 */
[----:B------:R-:W-:Y:S02]  /*0e70*/  VIMNMX.U32 R16, PT, PT, R22, R13, !PT ;  /* 0x0000000d16107248 */ /* 0x000fe40007fe0000 */
[----:B------:R-:W-:Y:S02]  /*0e80*/  VIMNMX.U32 R20, PT, PT, R14, R21, !PT ;  /* 0x000000150e147248 */ /* 0x000fe40007fe0000 */
[----:B------:R-:W-:-:S02]  /*0e90*/  VIMNMX.U32 R22, PT, PT, R22, R13, PT ;  /* 0x0000000d16167248 */ /* 0x000fc40003fe0000 */
[----:B------:R-:W-:Y:S02]  /*0ea0*/  VIMNMX.U32 R14, PT, PT, R14, R21, PT ;  /* 0x000000150e0e7248 */ /* 0x000fe40003fe0000 */
[----:B------:R-:W-:Y:S02]  /*0eb0*/  SEL R13, R40, R17, !P0 ;  /* 0x00000011280d7207 */ /* 0x000fe40004000000 */
[----:B------:R-:W-:Y:S01]  /*0ec0*/  SEL R11, R17, R40, !P0 ;  /* 0x00000028110b7207 */ /* 0x000fe20004000000 */
[----:B------:R-:W-:Y:S01]  /*0ed0*/  IMAD.MOV.U32 R40, RZ, RZ, 0x2 ;  /* 0x00000002ff287424 */ /* 0x000fe200078e00ff */
[----:B------:R-:W-:Y:S02]  /*0ee0*/  SEL R21, R30, R15, !P1 ;  /* 0x0000000f1e157207 */ /* 0x000fe40004800000 */
[----:B------:R-:W-:Y:S02]  /*0ef0*/  SEL R17, R23, R38, !P2 ;  /* 0x0000002617117207 */ /* 0x000fe40005000000 */
[----:B------:R-:W-:-:S02]  /*0f00*/  SEL R15, R15, R30, !P1 ;  /* 0x0000001e0f0f7207 */ /* 0x000fc40004800000 */
[----:B------:R-:W-:-:S07]  /*0f10*/  SEL R23, R38, R23, !P2 ;  /* 0x0000001726177207 */ /* 0x000fce0005000000 */
.L_x_55:
[----:B------:R-:W-:Y:S01]  /*0f20*/  IMAD.MOV R31, RZ, RZ, -R40 ;  /* 0x000000ffff1f7224 */ /* 0x000fe200078e0a28 */
[----:B------:R-:W0:Y:S01]  /*0f30*/  S2UR UR5, SR_CgaCtaId ;  /* 0x00000000000579c3 */ /* 0x000e220000008800 */
[----:B------:R-:W-:-:S07]  /*0f40*/  VIADD R41, R40, 0xffffffff ;  /* 0xffffffff28297836 */ /* 0x000fce0000000000 */
[----:B------:R-:W-:Y:S01]  /*0f50*/  BAR.SYNC.DEFER_BLOCKING 0x0 ;  /* 0x0000000000007b1d */ /* 0x000fe20000010000 */
[----:B------:R-:W-:Y:S02]  /*0f60*/  LOP3.LUT R30, R32, R31, RZ, 0xc0, !PT ;  /* 0x0000001f201e7212 */ /* 0x000fe400078ec0ff */
[----:B------:R-:W-:-:S03]  /*0f70*/  LOP3.LUT R41, R41, R32, RZ, 0xc0, !PT ;  /* 0x0000002029297212 */ /* 0x000fc600078ec0ff */
[----:B------:R-:W-:Y:S01]  /*0f80*/  UMOV UR4, 0x400 ;  /* 0x0000040000047882 */ /* 0x000fe20000000000 */
[----:B------:R-:W-:Y:S01]  /*0f90*/  IMAD.SHL.U32 R30, R30, 0x8, RZ ;  /* 0x000000081e1e7824 */ /* 0x000fe200078e00ff */
[----:B------:R-:W-:Y:S01]  /*0fa0*/  BSSY.RECONVERGENT B0, `(.L_x_52) ;  /* 0x0000026000007945 */ /* 0x000fe20003800200 */
[----:B------:R-:W-:-:S03]  /*0fb0*/  IMAD.SHL.U32 R41, R41, 0x8, RZ ;  /* 0x0000000829297824 */ /* 0x000fc600078e00ff */
[----:B------:R-:W-:Y:S02]  /*0fc0*/  VIMNMX.U32 R30, PT, PT, R30, 0x800, PT ;  /* 0x000008001e1e7848 */ /* 0x000fe40003fe0000 */
[----:B------:R-:W-:-:S03]  /*0fd0*/  VIMNMX.U32 R42, PT, PT, R41, 0x800, PT ;  /* 0x00000800292a7848 */ /* 0x000fc60003fe0000 */
[----:B------:R-:W-:-:S05]  /*0fe0*/  IMAD R39, R40, 0x4, R30 ;  /* 0x0000000428277824 */ /* 0x000fca00078e021e */
[----:B------:R-:W-:Y:S01]  /*0ff0*/  VIMNMX.U32 R39, PT, PT, R39, 0x800, PT ;  /* 0x0000080027277848 */ /* 0x000fe20003fe0000 */
[----:B0-----:R-:W-:-:S03]  /*1000*/  ULEA UR4, UR5, UR4, 0x18 ;  /* 0x0000000405047291 */ /* 0x001fc6000f8ec0ff */
[----:B------:R-:W-:Y:S01]  /*1010*/  VIADDMNMX R44, R39, -R30, R42, PT ;  /* 0x8000001e272c7246 */ /* 0x000fe2000380012a */
[----:B------:R-:W-:Y:S02]  /*1020*/  IMAD R38, R40, 0x4, R39 ;  /* 0x0000000428267824 */ /* 0x000fe400078e0227 */
[----:B------:R-:W-:-:S03]  /*1030*/  LEA R31, R32, UR4, 0x6 ;  /* 0x00000004201f7c11 */ /* 0x000fc6000f8e30ff */
[----:B------:R-:W-:Y:S02]  /*1040*/  VIMNMX.U32 R38, PT, PT, R38, 0x800, PT ;  /* 0x0000080026267848 */ /* 0x000fe40003fe0000 */
[----:B------:R0:W-:Y:S03]  /*1050*/  STS.128 [R31], R8 ;  /* 0x000000081f007388 */ /* 0x0001e60000000c00 */
[----:B------:R-:W-:Y:S01]  /*1060*/  IMAD.IADD R41, R38, 0x1, -R39 ;  /* 0x0000000126297824 */ /* 0x000fe200078e0a27 */
[----:B------:R0:W-:Y:S04]  /*1070*/  STS.128 [R31+0x10], R12 ;  /* 0x0000100c1f007388 */ /* 0x0001e80000000c00 */
[C---:B------:R-:W-:Y:S01]  /*1080*/  ISETP.GE.AND P0, PT, R42.reuse, R41, PT ;  /* 0x000000292a00720c */ /* 0x040fe20003f06270 */
[----:B------:R-:W-:Y:S01]  /*1090*/  IMAD.IADD R41, R42, 0x1, -R41 ;  /* 0x000000012a297824 */ /* 0x000fe200078e0a29 */
[----:B------:R0:W-:Y:S04]  /*10a0*/  STS.128 [R31+0x20], R20 ;  /* 0x000020141f007388 */ /* 0x0001e80000000c00 */
[----:B------:R-:W-:Y:S01]  /*10b0*/  SEL R41, R41, RZ, P0 ;  /* 0x000000ff29297207 */ /* 0x000fe20000000000 */
[----:B------:R0:W-:Y:S01]  /*10c0*/  STS.128 [R31+0x30], R16 ;  /* 0x000030101f007388 */ /* 0x0001e20000000c00 */
[----:B------:R-:W-:Y:S02]  /*10d0*/  BAR.SYNC.DEFER_BLOCKING 0x0 ;  /* 0x0000000000007b1d */ /* 0x000fe40000010000 */
[----:B------:R-:W-:-:S13]  /*10e0*/  ISETP.GE.AND P0, PT, R41, R44, PT ;  /* 0x0000002c2900720c */ /* 0x000fda0003f06270 */
[----:B0-----:R-:W-:Y:S05]  /*10f0*/  @P0 BRA `(.L_x_53) ;  /* 0x0000000000400947 */ /* 0x001fea0003800000 */
[----:B------:R-:W-:-:S07]  /*1100*/  IMAD.IADD R13, R42, 0x1, R39 ;  /* 0x000000012a0d7824 */ /* 0x000fce00078e0227 */
.L_x_54:
[----:B------:R-:W-:-:S05]  /*1110*/  IMAD.IADD R8, R44, 0x1, -R41 ;  /* 0x000000012c087824 */ /* 0x000fca00078e0a29 */
[----:B------:R-:W-:-:S04]  /*1120*/  LEA.HI R8, R8, R8, RZ, 0x1 ;  /* 0x0000000808087211 */ /* 0x000fc800078f08ff */
[----:B------:R-:W-:-:S04]  /*1130*/  LEA.HI.SX32 R9, R8, R41, 0x1f ;  /* 0x0000002908097211 */ /* 0x000fc800078ffaff */
[----:B------:R-:W-:Y:S01]  /*1140*/  LOP3.LUT R10, RZ, R9, RZ, 0x33, !PT ;  /* 0x00000009ff0a7212 */ /* 0x000fe200078e33ff */
[----:B------:R-:W-:-:S04]  /*1150*/  IMAD.IADD R8, R30, 0x1, R9 ;  /* 0x000000011e087824 */ /* 0x000fc800078e0209 */
[----:B------:R-:W-:Y:S01]  /*1160*/  IMAD.IADD R10, R13, 0x1, R10 ;  /* 0x000000010d0a7824 */ /* 0x000fe200078e020a */
[----:B------:R-:W-:-:S04]  /*1170*/  LEA R8, R8, UR4, 0x3 ;  /* 0x0000000408087c11 */ /* 0x000fc8000f8e18ff */
[----:B------:R-:W-:Y:S02]  /*1180*/  LEA R10, R10, UR4, 0x3 ;  /* 0x000000040a0a7c11 */ /* 0x000fe4000f8e18ff */
[----:B------:R-:W-:Y:S04]  /*1190*/  LDS R8, [R8] ;  /* 0x0000000008087984 */ /* 0x000fe80000000800 */
[----:B------:R-:W0:Y:S02]  /*11a0*/  LDS R11, [R10] ;  /* 0x000000000a0b7984 */ /* 0x000e240000000800 */
[----:B0-----:R-:W-:-:S04]  /*11b0*/  ISETP.GE.U32.AND P0, PT, R11, R8, PT ;  /* 0x000000080b00720c */ /* 0x001fc80003f06070 */
[----:B------:R-:W-:-:S09]  /*11c0*/  SEL R44, R9, R44, !P0 ;  /* 0x0000002c092c7207 */ /* 0x000fd20004000000 */
[----:B------:R-:W-:-:S05]  /*11d0*/  @P0 VIADD R41, R9, 0x1 ;  /* 0x0000000109290836 */ /* 0x000fca0000000000 */
[----:B------:R-:W-:-:S13]  /*11e0*/  ISETP.GE.AND P0, PT, R41, R44, PT ;  /* 0x0000002c2900720c */ /* 0x000fda0003f06270 */
[----:B------:R-:W-:Y:S05]  /*11f0*/  @!P0 BRA `(.L_x_54) ;  /* 0xfffffffc00c48947 */ /* 0x000fea000383ffff */
.L_x_53:
[----:B------:R-:W-:Y:S05]  /*1200*/  BSYNC.RECONVERGENT B0 ;  /* 0x0000000000007941 */ /* 0x000fea0003800200 */
.L_x_52:
[----:B------:R-:W-:Y:S01]  /*1210*/  IMAD.IADD R12, R30, 0x1, R41 ;  /* 0x000000011e0c7824 */ /* 0x000fe200078e0229 */
[----:B------:R-:W-:Y:S02]  /*1220*/  IADD3 R41, PT, PT, -R41, R39, R42 ;  /* 0x0000002729297210 */ /* 0x000fe40007ffe12a */
[----:B------:R-:W-:Y:S01]  /*1230*/  PLOP3.LUT P0, PT, PT, PT, PT, 0x8, 0x80 ;  /* 0x000000000080781c */ /* 0x000fe20003f0e170 */
[C---:B------:R-:W-:Y:S01]  /*1240*/  VIADD R10, R12.reuse, 0x1 ;  /* 0x000000010c0a7836 */ /* 0x040fe20000000000 */
[----:B------:R-:W-:Y:S01]  /*1250*/  LEA R14, R12, UR4, 0x3 ;  /* 0x000000040c0e7c11 */ /* 0x000fe2000f8e18ff */
[C---:B------:R-:W-:Y:S01]  /*1260*/  VIADD R11, R41.reuse, 0x1 ;  /* 0x00000001290b7836 */ /* 0x040fe20000000000 */
[C---:B------:R-:W-:Y:S02]  /*1270*/  LEA R13, R41.reuse, UR4, 0x3 ;  /* 0x00000004290d7c11 */ /* 0x040fe4000f8e18ff */
[----:B------:R-:W-:Y:S01]  /*1280*/  ISETP.GE.AND P1, PT, R41, R38, PT ;  /* 0x000000262900720c */ /* 0x000fe20003f26270 */
[----:B------:R-:W-:Y:S04]  /*1290*/  LDS.64 R18, [R14] ;  /* 0x000000000e127984 */ /* 0x000fe80000000a00 */
[----:B------:R-:W0:Y:S08]  /*12a0*/  LDS.64 R30, [R13] ;  /* 0x000000000d1e7984 */ /* 0x000e300000000a00 */
[----:B0-----:R-:W-:-:S04]  /*12b0*/  @!P1 ISETP.GE.U32.AND P2, PT, R30, R18, PT ;  /* 0x000000121e00920c */ /* 0x001fc80003f46070 */
[----:B------:R-:W-:-:S04]  /*12c0*/  @!P1 ISETP.GE.OR P0, PT, R12, R39, !P2 ;  /* 0x000000270c00920c */ /* 0x000fc80005706670 */
[----:B------:R-:W-:Y:S02]  /*12d0*/  SEL R9, R31, R19, P0 ;  /* 0x000000131f097207 */ /* 0x000fe40000000000 */
[----:B------:R-:W-:-:S07]  /*12e0*/  SEL R8, R30, R18, P0 ;  /* 0x000000121e087207 */ /* 0x000fce0000000000 */
[----:B------:R0:W-:Y:S01]  /*12f0*/  @P0 LDS.64 R30, [R13+0x8] ;  /* 0x000008000d1e0984 */ /* 0x0001e20000000a00 */
[----:B------:R-:W-:Y:S02]  /*1300*/  @!P0 IMAD.MOV R11, RZ, RZ, R41 ;  /* 0x000000ffff0b8224 */ /* 0x000fe400078e0229 */
[----:B------:R-:W-:Y:S01]  /*1310*/  @P0 IMAD.MOV R10, RZ, RZ, R12 ;  /* 0x000000ffff0a0224 */ /* 0x000fe200078e020c */
[----:B------:R-:W1:Y:S01]  /*1320*/  @!P0 LDS.64 R18, [R14+0x8] ;  /* 0x000008000e128984 */ /* 0x000e620000000a00 */
[----:B------:R-:W-:Y:S02]  /*1330*/  PLOP3.LUT P0, PT, PT, PT, PT, 0x8, 0x80 ;  /* 0x000000000080781c */ /* 0x000fe40003f0e170 */
[C---:B------:R-:W-:Y:S01]  /*1340*/  ISETP.GE.AND P1, PT, R11.reuse, R38, PT ;  /* 0x000000260b00720c */ /* 0x040fe20003f26270 */
[----:B------:R-:W-:Y:S02]  /*1350*/  VIADD R12, R10, 0x1 ;  /* 0x000000010a0c7836 */ /* 0x000fe40000000000 */
[----:B0-----:R-:W-:-:S10]  /*1360*/  VIADD R13, R11, 0x1 ;  /* 0x000000010b0d7836 */ /* 0x001fd40000000000 */
[----:B-1----:R-:W-:-:S04]  /*1370*/  @!P1 ISETP.GE.U32.AND P2, PT, R30, R18, PT ;  /* 0x000000121e00920c */ /* 0x002fc80003f46070 */
[----:B------:R-:W-:-:S13]  /*1380*/  @!P1 ISETP.GE.OR P0, PT, R10, R39, !P2 ;  /* 0x000000270a00920c */ /* 0x000fda0005706670 */
[----:B------:R-:W-:Y:S01]  /*1390*/  @P0 IMAD.MOV R12, RZ, RZ, R10 ;  /* 0x000000ffff0c0224 */ /* 0x000fe200078e020a */
[----:B------:R-:W-:Y:S01]  /*13a0*/  SEL R10, R30, R18, P0 ;  /* 0x000000121e0a7207 */ /* 0x000fe20000000000 */
        /* <DEDUP_REMOVED lines=71> */
[----:B------:R-:W-:Y:S02]  /*1820*/  SEL R17, R31, R19, P0 ;  /* 0x000000131f117207 */ /* 0x000fe40000000000 */
[----:B------:R-:W-:Y:S02]  /*1830*/  @!P0 LEA R44, R42, UR4, 0x3 ;  /* 0x000000042a2c8c11 */ /* 0x000fe4000f8e18ff */
[C---:B------:R-:W-:Y:S02]  /*1840*/  @P0 LEA R41, R45.reuse, UR4, 0x3 ;  /* 0x000000042d290c11 */ /* 0x040fe4000f8e18ff */
[----:B------:R-:W-:Y:S01]  /*1850*/  ISETP.GE.AND P1, PT, R45, R38, PT ;  /* 0x000000262d00720c */ /* 0x000fe20003f26270 */
[----:B------:R-:W-:Y:S04]  /*1860*/  @!P0 LDS.64 R18, [R44] ;  /* 0x000000002c128984 */ /* 0x000fe80000000a00 */
[----:B------:R-:W0:Y:S01]  /*1870*/  @P0 LDS.64 R30, [R41] ;  /* 0x00000000291e0984 */ /* 0x000e220000000a00 */
[----:B------:R-:W-:-:S07]  /*1880*/  PLOP3.LUT P0, PT, PT, PT, PT, 0x8, 0x80 ;  /* 0x000000000080781c */ /* 0x000fce0003f0e170 */
[----:B0-----:R-:W-:-:S04]  /*1890*/  @!P1 ISETP.GE.U32.AND P2, PT, R30, R18, PT ;  /* 0x000000121e00920c */ /* 0x001fc80003f46070 */
[----:B------:R-:W-:Y:S02]  /*18a0*/  @!P1 ISETP.GE.OR P0, PT, R42, R39, !P2 ;  /* 0x000000272a00920c */ /* 0x000fe40005706670 */
[C---:B------:R-:W-:Y:S01]  /*18b0*/  ISETP.GE.U32.AND P1, PT, R40.reuse, 0x81, PT ;  /* 0x000000812800780c */ /* 0x040fe20003f26070 */
[----:B------:R-:W-:Y:S01]  /*18c0*/  IMAD.SHL.U32 R40, R40, 0x2, RZ ;  /* 0x0000000228287824 */ /* 0x000fe200078e00ff */
[----:B------:R-:W-:Y:S02]  /*18d0*/  SEL R19, R31, R19, P0 ;  /* 0x000000131f137207 */ /* 0x000fe40000000000 */
[----:B------:R-:W-:-:S09]  /*18e0*/  SEL R18, R30, R18, P0 ;  /* 0x000000121e127207 */ /* 0x000fd20000000000 */
[----:B------:R-:W-:Y:S05]  /*18f0*/  @!P1 BRA `(.L_x_55) ;  /* 0xfffffff400889947 */ /* 0x000fea000383ffff */
[----:B------:R-:W0:Y:S02]  /*1900*/  LDCU.U8 UR4, c[0x0][0x380] ;  /* 0x00007000ff0477ac */ /* 0x000e240008000000 */
[----:B0-----:R-:W-:-:S04]  /*1910*/  UPRMT UR4, UR4, 0x8880, URZ ;  /* 0x0000888004047896 */ /* 0x001fc800080000ff */
[----:B------:R-:W-:Y:S01]  /*1920*/  UISETP.NE.AND UP0, UPT, UR4, URZ, UPT ;  /* 0x000000ff0400728c */ /* 0x000fe2000bf05270 */
[----:B------:R-:W-:Y:S08]  /*1930*/  BAR.SYNC.DEFER_BLOCKING 0x0 ;  /* 0x0000000000007b1d */ /* 0x000ff00000010000 */
[----:B------:R-:W-:Y:S05]  /*1940*/  BRA.U !UP0, `(.L_x_56) ;  /* 0x0000000108947547 */ /* 0x000fea000b800000 */
[----:B------:R-:W0:Y:S01]  /*1950*/  S2R R28, SR_TID.X ;  /* 0x00000000001c7919 */ /* 0x000e220000002100 */
[----:B------:R-:W1:Y:S01]  /*1960*/  LDCU.64 UR4, c[0x0][0x398] ;  /* 0x00007300ff0477ac */ /* 0x000e620008000a00 */
[----:B------:R-:W2:Y:S01]  /*1970*/  S2R R29, SR_CTAID.X ;  /* 0x00000000001d7919 */ /* 0x000ea20000002500 */
[----:B------:R-:W-:Y:S04]  /*1980*/  STS.64 [R24], R8 ;  /* 0x0000000818007388 */ /* 0x000fe80000000a00 */
[----:B------:R-:W-:Y:S04]  /*1990*/  STS.64 [R7+0x8], R10 ;  /* 0x0000080a07007388 */ /* 0x000fe80000000a00 */
[----:B------:R-:W-:Y:S04]  /*19a0*/  STS.64 [R6+0x10], R12 ;  /* 0x0000100c06007388 */ /* 0x000fe80000000a00 */
[----:B------:R-:W-:Y:S04]  /*19b0*/  STS.64 [R5+0x18], R14 ;  /* 0x0000180e05007388 */ /* 0x000fe80000000a00 */
[----:B------:R-:W-:Y:S04]  /*19c0*/  STS.64 [R4+0x20], R20 ;  /* 0x0000201404007388 */ /* 0x000fe80000000a00 */
[----:B------:R-:W-:Y:S04]  /*19d0*/  STS.64 [R3+0x28], R22 ;  /* 0x0000281603007388 */ /* 0x000fe80000000a00 */
[----:B------:R2:W-:Y:S01]  /*19e0*/  STS.64 [R2+0x30], R16 ;  /* 0x0000301002007388 */ /* 0x0005e20000000a00 */
[----:B0-----:R-:W-:-:S03]  /*19f0*/  IMAD.SHL.U32 R28, R28, 0x8, RZ ;  /* 0x000000081c1c7824 */ /* 0x001fc600078e00ff */
[----:B------:R0:W-:Y:S01]  /*1a00*/  STS.64 [R0+0x38], R18 ;  /* 0x0000381200007388 */ /* 0x0001e20000000a00 */
[----:B------:R-:W-:-:S03]  /*1a10*/  NOP ;  /* 0x0000000000007918 */ /* 0x000fc60000000000 */
[----:B------:R-:W3:Y:S01]  /*1a20*/  LDS.64 R30, [R37] ;  /* 0x00000000251e7984 */ /* 0x000ee20000000a00 */
[----:B--2---:R-:W-:Y:S01]  /*1a30*/  IMAD.WIDE.U32 R2, R29, 0x800, RZ ;  /* 0x000008001d027825 */ /* 0x004fe200078e00ff */
[----:B------:R-:W-:Y:S02]  /*1a40*/  LOP3.LUT R15, R28, 0x1f00, RZ, 0xc0, !PT ;  /* 0x00001f001c0f7812 */ /* 0x000fe400078ec0ff */
[----:B------:R-:W2:Y:S01]  /*1a50*/  LDS.64 R38, [R36+0x100] ;  /* 0x0001000024267984 */ /* 0x000ea20000000a00 */
[----:B0-----:R-:W-:-:S03]  /*1a60*/  LOP3.LUT R0, R2, 0x1f, R32, 0xf8, !PT ;  /* 0x0000001f02007812 */ /* 0x001fc600078ef820 */
[----:B------:R-:W0:Y:S01]  /*1a70*/  LDS.64 R8, [R35+0x200] ;  /* 0x0002000023087984 */ /* 0x000e220000000a00 */
[----:B------:R-:W-:-:S03]  /*1a80*/  IADD3 R0, P0, PT, R15, R0, RZ ;  /* 0x000000000f007210 */ /* 0x000fc60007f1e0ff */
[----:B------:R-:W4:Y:S02]  /*1a90*/  LDS.64 R10, [R34+0x300] ;  /* 0x00030000220a7984 */ /* 0x000f240000000a00 */
[----:B------:R-:W-:Y:S02]  /*1aa0*/  IMAD.X R3, RZ, RZ, R3, P0 ;  /* 0x000000ffff037224 */ /* 0x000fe400000e0603 */
[----:B------:R-:W5:Y:S01]  /*1ab0*/  LDS.64 R6, [R33+0x400] ;  /* 0x0004000021067984 */ /* 0x000f620000000a00 */
[----:B-1----:R-:W-:-:S03]  /*1ac0*/  LEA R2, P0, R0, UR4, 0x3 ;  /* 0x0000000400027c11 */ /* 0x002fc6000f8018ff */
[----:B------:R-:W1:Y:S01]  /*1ad0*/  LDS.64 R12, [R27+0x500] ;  /* 0x000500001b0c7984 */ /* 0x000e620000000a00 */
[----:B------:R-:W-:-:S03]  /*1ae0*/  LEA.HI.X R3, R0, UR5, R3, 0x3, P0 ;  /* 0x0000000500037c11 */ /* 0x000fc600080f1c03 */
[----:B------:R-:W1:Y:S04]  /*1af0*/  LDS.64 R4, [R26+0x600] ;  /* 0x000600001a047984 */ /* 0x000e680000000a00 */
[----:B------:R-:W1:Y:S04]  /*1b00*/  LDS.64 R24, [R25+0x700] ;  /* 0x0007000019187984 */ /* 0x000e680000000a00 */
[----:B---3--:R-:W-:Y:S04]  /*1b10*/  STG.E.64 desc[UR6][R2.64], R30 ;  /* 0x0000001e02007986 */ /* 0x008fe8000c101b06 */
[----:B--2---:R-:W-:Y:S04]  /*1b20*/  STG.E.64 desc[UR6][R2.64+0x100], R38 ;  /* 0x0001002602007986 */ /* 0x004fe8000c101b06 */
[----:B0-----:R-:W-:Y:S04]  /*1b30*/  STG.E.64 desc[UR6][R2.64+0x200], R8 ;  /* 0x0002000802007986 */ /* 0x001fe8000c101b06 */
[----:B----4-:R-:W-:Y:S04]  /*1b40*/  STG.E.64 desc[UR6][R2.64+0x300], R10 ;  /* 0x0003000a02007986 */ /* 0x010fe8000c101b06 */
[----:B-----5:R-:W-:Y:S04]  /*1b50*/  STG.E.64 desc[UR6][R2.64+0x400], R6 ;  /* 0x0004000602007986 */ /* 0x020fe8000c101b06 */
[----:B-1----:R-:W-:Y:S04]  /*1b60*/  STG.E.64 desc[UR6][R2.64+0x500], R12 ;  /* 0x0005000c02007986 */ /* 0x002fe8000c101b06 */
[----:B------:R-:W-:Y:S04]  /*1b70*/  STG.E.64 desc[UR6][R2.64+0x600], R4 ;  /* 0x0006000402007986 */ /* 0x000fe8000c101b06 */
[----:B------:R-:W-:Y:S01]  /*1b80*/  STG.E.64 desc[UR6][R2.64+0x700], R24 ;  /* 0x0007001802007986 */ /* 0x000fe2000c101b06 */
[----:B------:R-:W-:Y:S05]  /*1b90*/  EXIT ;  /* 0x000000000000794d */ /* 0x000fea0003800000 */
.L_x_56:
[----:B------:R-:W-:Y:S01]  /*1ba0*/  STS.64 [R24], R8 ;  /* 0x0000000818007388 */ /* 0x000fe20000000a00 */
[----:B------:R-:W0:Y:S03]  /*1bb0*/  LDCU.64 UR4, c[0x0][0x3b0] ;  /* 0x00007600ff0477ac */ /* 0x000e260008000a00 */
[----:B------:R-:W-:Y:S04]  /*1bc0*/  STS.64 [R7+0x8], R10 ;  /* 0x0000080a07007388 */ /* 0x000fe80000000a00 */
[----:B------:R-:W-:Y:S04]  /*1bd0*/  STS.64 [R6+0x10], R12 ;  /* 0x0000100c06007388 */ /* 0x000fe80000000a00 */
[----:B------:R-:W-:Y:S04]  /*1be0*/  STS.64 [R5+0x18], R14 ;  /* 0x0000180e05007388 */ /* 0x000fe80000000a00 */
[----:B------:R-:W-:Y:S04]  /*1bf0*/  STS.64 [R4+0x20], R20 ;  /* 0x0000201404007388 */ /* 0x000fe80000000a00 */
[----:B------:R-:W-:Y:S04]  /*1c00*/  STS.64 [R3+0x28], R22 ;  /* 0x0000281603007388 */ /* 0x000fe80000000a00 */
[----:B------:R0:W-:Y:S04]  /*1c10*/  STS.64 [R2+0x30], R16 ;  /* 0x0000301002007388 */ /* 0x0001e80000000a00 */
[----:B------:R-:W-:Y:S01]  /*1c20*/  STS.64 [R0+0x38], R18 ;  /* 0x0000381200007388 */ /* 0x000fe20000000a00 */
[----:B------:R-:W-:-:S03]  /*1c30*/  NOP ;  /* 0x0000000000007918 */ /* 0x000fc60000000000 */
[----:B------:R-:W1:Y:S01]  /*1c40*/  LDS.64 R30, [R37] ;  /* 0x00000000251e7984 */ /* 0x000e620000000a00 */
[----:B0-----:R-:W-:-:S03]  /*1c50*/  IADD3 R2, P0, PT, R29, UR4, RZ ;  /* 0x000000041d027c10 */ /* 0x001fc6000ff1e0ff */
[----:B------:R-:W0:Y:S01]  /*1c60*/  LDS.64 R38, [R36+0x100] ;  /* 0x0001000024267984 */ /* 0x000e220000000a00 */
[----:B------:R-:W-:-:S03]  /*1c70*/  IADD3.X R3, PT, PT, R28, UR5, RZ, P0, !PT ;  /* 0x000000051c037c10 */ /* 0x000fc600087fe4ff */
[----:B------:R-:W2:Y:S04]  /*1c80*/  LDS.64 R8, [R35+0x200] ;  /* 0x0002000023087984 */ /* 0x000ea80000000a00 */
[----:B------:R-:W3:Y:S04]  /*1c90*/  LDS.64 R10, [R34+0x300] ;  /* 0x00030000220a7984 */ /* 0x000ee80000000a00 */
[----:B------:R-:W4:Y:S04]  /*1ca0*/  LDS.64 R32, [R33+0x400] ;  /* 0x0004000021207984 */ /* 0x000f280000000a00 */
[----:B------:R-:W5:Y:S04]  /*1cb0*/  LDS.64 R6, [R27+0x500] ;  /* 0x000500001b067984 */ /* 0x000f680000000a00 */
[----:B------:R-:W5:Y:S04]  /*1cc0*/  LDS.64 R4, [R26+0x600] ;  /* 0x000600001a047984 */ /* 0x000f680000000a00 */
[----:B------:R-:W5:Y:S04]  /*1cd0*/  LDS.64 R24, [R25+0x700] ;  /* 0x0007000019187984 */ /* 0x000f680000000a00 */
[----:B-1----:R-:W-:Y:S04]  /*1ce0*/  STG.E.64 desc[UR6][R2.64], R30 ;  /* 0x0000001e02007986 */ /* 0x002fe8000c101b06 */
[----:B0-----:R-:W-:Y:S04]  /*1cf0*/  STG.E.64 desc[UR6][R2.64+0x100], R38 ;  /* 0x0001002602007986 */ /* 0x001fe8000c101b06 */
[----:B--2---:R-:W-:Y:S04]  /*1d00*/  STG.E.64 desc[UR6][R2.64+0x200], R8 ;  /* 0x0002000802007986 */ /* 0x004fe8000c101b06 */
[----:B---3--:R-:W-:Y:S04]  /*1d10*/  STG.E.64 desc[UR6][R2.64+0x300], R10 ;  /* 0x0003000a02007986 */ /* 0x008fe8000c101b06 */
[----:B----4-:R-:W-:Y:S04]  /*1d20*/  STG.E.64 desc[UR6][R2.64+0x400], R32 ;  /* 0x0004002002007986 */ /* 0x010fe8000c101b06 */
[----:B-----5:R-:W-:Y:S04]  /*1d30*/  STG.E.64 desc[UR6][R2.64+0x500], R6 ;  /* 0x0005000602007986 */ /* 0x020fe8000c101b06 */
[----:B------:R-:W-:Y:S04]  /*1d40*/  STG.E.64 desc[UR6][R2.64+0x600], R4 ;  /* 0x0006000402007986 */ /* 0x000fe8000c101b06 */
[----:B------:R-:W-:Y:S01]  /*1d50*/  STG.E.64 desc[UR6][R2.64+0x700], R24 ;  /* 0x0007001802007986 */ /* 0x000fe2000c101b06 */
[----:B------:R-:W-:Y:S05]  /*1d60*/  EXIT ;  /* 0x000000000000794d */ /* 0x000fea0003800000 */
.L_x_51:
[----:B------:R-:W0:Y:S01]  /*1d70*/  LDC.64 R4, c[0x0][0x388] ;  /* 0x0000e200ff047b82 */ /* 0x000e220000000a00 */
[----:B------:R-:W-:Y:S01]  /*1d80*/  ACQBULK ;  /* 0x000000000000782e */ /* 0x000fe20000000000 */
[----:B------:R-:W1:Y:S06]  /*1d90*/  S2R R37, SR_TID.X ;  /* 0x0000000000257919 */ /* 0x000e6c0000002100 */
[----:B------:R-:W2:Y:S01]  /*1da0*/  LDC R9, c[0x0][0x3a8] ;  /* 0x0000ea00ff097b82 */ /* 0x000ea20000000800 */
[----:B0-----:R-:W-:-:S05]  /*1db0*/  IMAD.WIDE.U32 R4, R7, 0x4000, R4 ;  /* 0x0000400007047825 */ /* 0x001fca00078e0004 */
[----:B------:R-:W3:Y:S01]  /*1dc0*/  LDG.E.64 R2, desc[UR6][R4.64] ;  /* 0x0000000604027981 */ /* 0x000ee2000c1e1b00 */
[----:B------:R-:W-:Y:S02]  /*1dd0*/  IMAD.U32 R38, R7, -0x800, RZ ;  /* 0xfffff80007267824 */ /* 0x000fe400078e00ff */
[----:B-1----:R-:W-:-:S03]  /*1de0*/  IMAD.SHL.U32 R39, R37, 0x8, RZ ;  /* 0x0000000825277824 */ /* 0x002fc600078e00ff */
[----:B--2---:R-:W-:Y:S02]  /*1df0*/  VIADDMNMX R38, R38, R9, 0x800, PT ;  /* 0x0000080026267446 */ /* 0x004fe40003800109 */
[----:B------:R-:W-:-:S04]  /*1e00*/  LOP3.LUT R0, R39, 0x1f00, RZ, 0xc0, !PT ;  /* 0x00001f0027007812 */ /* 0x000fc800078ec0ff */
[----:B------:R-:W-:-:S04]  /*1e10*/  LOP3.LUT R40, R0, 0x1f, R37, 0xf8, !PT ;  /* 0x0000001f00287812 */ /* 0x000fc800078ef825 */
[C---:B------:R-:W-:Y:S01]  /*1e20*/  ISETP.GE.AND P0, PT, R40.reuse, R38, PT ;  /* 0x000000262800720c */ /* 0x040fe20003f06270 */
[C---:B------:R-:W-:Y:S01]  /*1e30*/  VIADD R7, R40.reuse, 0x20 ;  /* 0x0000002028077836 */ /* 0x040fe20000000000 */
[C---:B------:R-:W-:Y:S01]  /*1e40*/  LEA R18, P5, R40.reuse, R4, 0x3 ;  /* 0x0000000428127211 */ /* 0x040fe200078a18ff */
[C---:B------:R-:W-:Y:S02]  /*1e50*/  VIADD R9, R40.reuse, 0x40 ;  /* 0x0000004028097836 */ /* 0x040fe40000000000 */
[C---:B------:R-:W-:Y:S01]  /*1e60*/  VIADD R11, R40.reuse, 0x60 ;  /* 0x00000060280b7836 */ /* 0x040fe20000000000 */
[-C--:B------:R-:W-:Y:S01]  /*1e70*/  ISETP.GE.AND P1, PT, R7, R38.reuse, PT ;  /* 0x000000260700720c */ /* 0x080fe20003f26270 */
[C---:B------:R-:W-:Y:S01]  /*1e80*/  VIADD R7, R40.reuse, 0x80 ;  /* 0x0000008028077836 */ /* 0x040fe20000000000 */
[-C--:B------:R-:W-:Y:S01]  /*1e90*/  ISETP.GE.AND P2, PT, R9, R38.reuse, PT ;  /* 0x000000260900720c */ /* 0x080fe20003f46270 */
[----:B------:R-:W-:Y:S01]  /*1ea0*/  IMAD.X R19, RZ, RZ, R5, P5 ;  /* 0x000000ffff137224 */ /* 0x000fe200028e0605 */
[-C--:B------:R-:W-:Y:S01]  /*1eb0*/  ISETP.GE.AND P3, PT, R11, R38.reuse, PT ;  /* 0x000000260b00720c */ /* 0x080fe20003f66270 */
[C---:B------:R-:W-:Y:S01]  /*1ec0*/  VIADD R15, R40.reuse, 0xa0 ;  /* 0x000000a0280f7836 */ /* 0x040fe20000000000 */
[----:B------:R-:W-:Y:S01]  /*1ed0*/  ISETP.GE.AND P4, PT, R7, R38, PT ;  /* 0x000000260700720c */ /* 0x000fe20003f86270 */
[----:B------:R-:W-:-:S02]  /*1ee0*/  VIADD R17, R40, 0xc0 ;  /* 0x000000c028117836 */ /* 0x000fc40000000000 */
[----:B------:R-:W-:Y:S02]  /*1ef0*/  VIADD R21, R40, 0xe0 ;  /* 0x000000e028157836 */ /* 0x000fe40000000000 */
[----:B---3--:R-:W-:Y:S02]  /*1f00*/  IMAD.MOV.U32 R9, RZ, RZ, R3 ;  /* 0x000000ffff097224 */ /* 0x008fe400078e0003 */
[----:B------:R-:W-:Y:S02]  /*1f10*/  IMAD.MOV.U32 R8, RZ, RZ, R2 ;  /* 0x000000ffff087224 */ /* 0x000fe400078e0002 */
[--C-:B------:R-:W-:Y:S01]  /*1f20*/  IMAD.MOV.U32 R5, RZ, RZ, R9.reuse ;  /* 0x000000ffff057224 */ /* 0x100fe200078e0009 */
[----:B------:R-:W2:Y:S01]  /*1f30*/  @!P0 LDG.E.64 R2, desc[UR6][R18.64] ;  /* 0x0000000612028981 */ /* 0x000ea2000c1e1b00 */
[----:B------:R-:W-:Y:S02]  /*1f40*/  IMAD.MOV.U32 R4, RZ, RZ, R8 ;  /* 0x000000ffff047224 */ /* 0x000fe400078e0008 */
[----:B------:R-:W-:-:S02]  /*1f50*/  IMAD.MOV.U32 R7, RZ, RZ, R9 ;  /* 0x000000ffff077224 */ /* 0x000fc400078e0009 */
[--C-:B------:R-:W-:Y:S01]  /*1f60*/  IMAD.MOV.U32 R6, RZ, RZ, R8.reuse ;  /* 0x000000ffff067224 */ /* 0x100fe200078e0008 */
[-C--:B------:R-:W-:Y:S01]  /*1f70*/  ISETP.GE.AND P0, PT, R15, R38.reuse, PT ;  /* 0x000000260f00720c */ /* 0x080fe20003f06270 */
[----:B------:R-:W3:Y:S01]  /*1f80*/  @!P1 LDG.E.64 R4, desc[UR6][R18.64+0x100] ;  /* 0x0001000612049981 */ /* 0x000ee2000c1e1b00 */
[-C--:B------:R-:W-:Y:S01]  /*1f90*/  ISETP.GE.AND P1, PT, R17, R38.reuse, PT ;  /* 0x000000261100720c */ /* 0x080fe20003f26270 */
[--C-:B------:R-:W-:Y:S02]  /*1fa0*/  IMAD.MOV.U32 R11, RZ, RZ, R9.reuse ;  /* 0x000000ffff0b7224 */ /* 0x100fe400078e0009 */
[----:B------:R-:W4:Y:S01]  /*1fb0*/  @!P2 LDG.E.64 R6, desc[UR6][R18.64+0x200] ;  /* 0x000200061206a981 */ /* 0x000f22000c1e1b00 */
[----:B------:R-:W-:Y:S01]  /*1fc0*/  ISETP.GE.AND P2, PT, R21, R38, PT ;  /* 0x000000261500720c */ /* 0x000fe20003f46270 */
[----:B------:R-:W-:Y:S02]  /*1fd0*/  IMAD.MOV.U32 R10, RZ, RZ, R8 ;  /* 0x000000ffff0a7224 */ /* 0x000fe400078e0008 */
[----:B------:R-:W-:-:S02]  /*1fe0*/  IMAD.MOV.U32 R13, RZ, RZ, R9 ;  /* 0x000000ffff0d7224 */ /* 0x000fc400078e0009 */
[--C-:B------:R-:W-:Y:S02]  /*1ff0*/  IMAD.MOV.U32 R12, RZ, RZ, R8.reuse ;  /* 0x000000ffff0c7224 */ /* 0x100fe400078e0008 */
[--C-:B------:R-:W-:Y:S01]  /*2000*/  IMAD.MOV.U32 R15, RZ, RZ, R9.reuse ;  /* 0x000000ffff0f7224 */ /* 0x100fe200078e0009 */
[----:B------:R-:W5:Y:S01]  /*2010*/  @!P3 LDG.E.64 R10, desc[UR6][R18.64+0x300] ;  /* 0x00030006120ab981 */ /* 0x000f62000c1e1b00 */
[--C-:B------:R-:W-:Y:S02]  /*2020*/  IMAD.MOV.U32 R14, RZ, RZ, R8.reuse ;  /* 0x000000ffff0e7224 */ /* 0x100fe400078e0008 */
[----:B------:R-:W-:Y:S01]  /*2030*/  IMAD.MOV.U32 R17, RZ, RZ, R9 ;  /* 0x000000ffff117224 */ /* 0x000fe200078e0009 */
[----:B------:R-:W5:Y:S01]  /*2040*/  @!P4 LDG.E.64 R12, desc[UR6][R18.64+0x400] ;  /* 0x00040006120cc981 */ /* 0x000f62000c1e1b00 */
[----:B------:R-:W-:-:S03]  /*2050*/  IMAD.MOV.U32 R16, RZ, RZ, R8 ;  /* 0x000000ffff107224 */ /* 0x000fc600078e0008 */
[----:B------:R-:W5:Y:S04]  /*2060*/  @!P0 LDG.E.64 R14, desc[UR6][R18.64+0x500] ;  /* 0x00050006120e8981 */ /* 0x000f68000c1e1b00 */
[----:B------:R-:W5:Y:S04]  /*2070*/  @!P1 LDG.E.64 R16, desc[UR6][R18.64+0x600] ;  /* 0x0006000612109981 */ /* 0x000f68000c1e1b00 */
[----:B------:R0:W5:Y:S01]  /*2080*/  @!P2 LDG.E.64 R8, desc[UR6][R18.64+0x700] ;  /* 0x000700061208a981 */ /* 0x000162000c1e1b00 */
[----:B------:R-:W1:Y:S01]  /*2090*/  S2R R21, SR_LANEID ;  /* 0x0000000000157919 */ /* 0x000e620000000000 */
[----:B------:R-:W0:Y:S01]  /*20a0*/  S2UR UR5, SR_CgaCtaId ;  /* 0x00000000000579c3 */ /* 0x000e220000008800 */
[----:B------:R-:W-:-:S02]  /*20b0*/  UMOV UR4, 0x400 ;  /* 0x0000040000047882 */ /* 0x000fc40000000000 */
[----:B0-----:R-:W-:Y:S01]  /*20c0*/  ULEA UR4, UR5, UR4, 0x18 ;  /* 0x0000000405047291 */ /* 0x001fe2000f8ec0ff */
[----:B-1----:R-:W-:-:S04]  /*20d0*/  IMAD.IADD R20, R0, 0x1, R21 ;  /* 0x0000000100147824 */ /* 0x002fc800078e0215 */
[----:B------:R-:W-:Y:S02]  /*20e0*/  IMAD R0, R21, 0x7, R20 ;  /* 0x0000000715007824 */ /* 0x000fe400078e0214 */
[C---:B------:R-:W-:Y:S02]  /*20f0*/  VIADD R21, R20.reuse, 0x20 ;  /* 0x0000002014157836 */ /* 0x040fe40000000000 */
[C---:B------:R-:W-:Y:S02]  /*2100*/  VIADD R23, R20.reuse, 0x40 ;  /* 0x0000004014177836 */ /* 0x040fe40000000000 */
[C---:B------:R-:W-:Y:S01]  /*2110*/  VIADD R19, R20.reuse, 0x80 ;  /* 0x0000008014137836 */ /* 0x040fe20000000000 */
[CC--:B------:R-:W-:Y:S01]  /*2120*/  LEA.HI.SX32 R36, R20.reuse, R20.reuse, 0x1b ;  /* 0x0000001414247211 */ /* 0x0c0fe200078fdaff */
[C---:B------:R-:W-:Y:S01]  /*2130*/  VIADD R25, R20.reuse, 0x60 ;  /* 0x0000006014197836 */ /* 0x040fe20000000000 */
[-C--:B------:R-:W-:Y:S01]  /*2140*/  LEA.HI.SX32 R21, R21, R20.reuse, 0x1b ;  /* 0x0000001415157211 */ /* 0x080fe200078fdaff */
[----:B------:R-:W-:Y:S01]  /*2150*/  VIADD R27, R20, 0xa0 ;  /* 0x000000a0141b7836 */ /* 0x000fe20000000000 */
[----:B------:R-:W-:-:S02]  /*2160*/  LEA.HI.SX32 R23, R23, R20, 0x1b ;  /* 0x0000001417177211 */ /* 0x000fc400078fdaff */
[-C--:B------:R-:W-:Y:S01]  /*2170*/  LEA.HI.SX32 R19, R19, R20.reuse, 0x1b ;  /* 0x0000001413137211 */ /* 0x080fe200078fdaff */
[----:B------:R-:W-:Y:S01]  /*2180*/  VIADD R29, R20, 0xc0 ;  /* 0x000000c0141d7836 */ /* 0x000fe20000000000 */
[----:B------:R-:W-:Y:S01]  /*2190*/  LEA R36, R36, UR4, 0x3 ;  /* 0x0000000424247c11 */ /* 0x000fe2000f8e18ff */
[----:B------:R-:W-:Y:S01]  /*21a0*/  VIADD R31, R20, 0xe0 ;  /* 0x000000e0141f7836 */ /* 0x000fe20000000000 */
[----:B------:R-:W-:Y:S01]  /*21b0*/  LEA R35, R21, UR4, 0x3 ;  /* 0x0000000415237c11 */ /* 0x000fe2000f8e18ff */
[C---:B------:R-:W-:Y:S01]  /*21c0*/  VIADD R21, R0.reuse, 0x2 ;  /* 0x0000000200157836 */ /* 0x040fe20000000000 */
[-C--:B------:R-:W-:Y:S01]  /*21d0*/  LEA.HI.SX32 R25, R25, R20.reuse, 0x1b ;  /* 0x0000001419197211 */ /* 0x080fe200078fdaff */
[C---:B------:R-:W-:Y:S01]  /*21e0*/  VIADD R33, R0.reuse, 0x4 ;  /* 0x0000000400217836 */ /* 0x040fe20000000000 */
[----:B------:R-:W-:Y:S01]  /*21f0*/  LEA R34, R23, UR4, 0x3 ;  /* 0x0000000417227c11 */ /* 0x000fe2000f8e18ff */
[C---:B------:R-:W-:Y:S01]  /*2200*/  VIADD R23, R0.reuse, 0x3 ;  /* 0x0000000300177836 */ /* 0x040fe20000000000 */
[----:B------:R-:W-:Y:S01]  /*2210*/  LEA R28, R19, UR4, 0x3 ;  /* 0x00000004131c7c11 */ /* 0x000fe2000f8e18ff */
[C---:B------:R-:W-:Y:S01]  /*2220*/  VIADD R19, R0.reuse, 0x1 ;  /* 0x0000000100137836 */ /* 0x040fe20000000000 */
[----:B------:R-:W-:Y:S01]  /*2230*/  LEA.HI.SX32 R27, R27, R20, 0x1b ;  /* 0x000000141b1b7211 */ /* 0x000fe200078fdaff */
[----:B------:R-:W-:-:S02]  /*2240*/  VIADD R43, R0, 0x5 ;  /* 0x00000005002b7836 */ /* 0x000fc40000000000 */
[C---:B------:R-:W-:Y:S02]  /*2250*/  VIADD R45, R0.reuse, 0x6 ;  /* 0x00000006002d7836 */ /* 0x040fe40000000000 */
[----:B------:R-:W-:Y:S01]  /*2260*/  VIADD R18, R0, 0x7 ;  /* 0x0000000700127836 */ /* 0x000fe20000000000 */
[-C--:B------:R-:W-:Y:S02]  /*2270*/  LEA.HI.SX32 R26, R29, R20.reuse, 0x1b ;  /* 0x000000141d1a7211 */ /* 0x080fe400078fdaff */
[----:B------:R-:W-:Y:S02]  /*2280*/  LEA.HI.SX32 R31, R31, R20, 0x1b ;  /* 0x000000141f1f7211 */ /* 0x000fe400078fdaff */
[----:B------:R-:W-:Y:S02]  /*2290*/  LEA R29, R25, UR4, 0x3 ;  /* 0x00000004191d7c11 */ /* 0x000fe4000f8e18ff */
[----:B------:R-:W-:Y:S02]  /*22a0*/  LEA R27, R27, UR4, 0x3 ;  /* 0x000000041b1b7c11 */ /* 0x000fe4000f8e18ff */
[----:B------:R-:W-:-:S02]  /*22b0*/  LEA.HI.SX32 R18, R18, R0, 0x1b ;  /* 0x0000000012127211 */ /* 0x000fc400078fdaff */
[-C--:B------:R-:W-:Y:S02]  /*22c0*/  LEA.HI.SX32 R24, R0, R0.reuse, 0x1b ;  /* 0x0000000000187211 */ /* 0x080fe400078fdaff */
[----:B------:R-:W-:Y:S02]  /*22d0*/  LEA R26, R26, UR4, 0x3 ;  /* 0x000000041a1a7c11 */ /* 0x000fe4000f8e18ff */
[----:B------:R-:W-:Y:S02]  /*22e0*/  LEA R25, R31, UR4, 0x3 ;  /* 0x000000041f197c11 */ /* 0x000fe4000f8e18ff */
[----:B------:R-:W-:Y:S01]  /*22f0*/  LEA R24, R24, UR4, 0x3 ;  /* 0x0000000418187c11 */ /* 0x000fe2000f8e18ff */
[----:B--2---:R0:W-:Y:S04]  /*2300*/  STS.64 [R36], R2 ;  /* 0x0000000224007388 */ /* 0x0041e80000000a00 */
[----:B---3--:R1:W-:Y:S04]  /*2310*/  STS.64 [R35+0x100], R4 ;  /* 0x0001000423007388 */ /* 0x0083e80000000a00 */
[----:B----4-:R2:W-:Y:S01]  /*2320*/  STS.64 [R34+0x200], R6 ;  /* 0x0002000622007388 */ /* 0x0105e20000000a00 */
[----:B0-----:R-:W-:-:S02]  /*2330*/  LEA.HI.SX32 R3, R43, R0, 0x1b ;  /* 0x000000002b037211 */ /* 0x001fc400078fdaff */
[-C--:B------:R-:W-:Y:S02]  /*2340*/  LEA.HI.SX32 R2, R45, R0.reuse, 0x1b ;  /* 0x000000002d027211 */ /* 0x080fe400078fdaff */
[-C--:B-1----:R-:W-:Y:S02]  /*2350*/  LEA.HI.SX32 R5, R23, R0.reuse, 0x1b ;  /* 0x0000000017057211 */ /* 0x082fe400078fdaff */
[-C--:B------:R-:W-:Y:S02]  /*2360*/  LEA.HI.SX32 R4, R33, R0.reuse, 0x1b ;  /* 0x0000000021047211 */ /* 0x080fe400078fdaff */
[-C--:B--2---:R-:W-:Y:S02]  /*2370*/  LEA.HI.SX32 R7, R19, R0.reuse, 0x1b ;  /* 0x0000000013077211 */ /* 0x084fe400078fdaff */
[----:B------:R-:W-:Y:S01]  /*2380*/  LEA.HI.SX32 R6, R21, R0, 0x1b ;  /* 0x0000000015067211 */ /* 0x000fe200078fdaff */
[----:B-----5:R0:W-:Y:S01]  /*2390*/  STS.64 [R29+0x300], R10 ;  /* 0x0003000a1d007388 */ /* 0x0201e20000000a00 */
[----:B------:R-:W-:-:S02]  /*23a0*/  LEA R7, R7, UR4, 0x3 ;  /* 0x0000000407077c11 */ /* 0x000fc4000f8e18ff */
[----:B------:R-:W-:Y:S01]  /*23b0*/  LEA R6, R6, UR4, 0x3 ;  /* 0x0000000406067c11 */ /* 0x000fe2000f8e18ff */
[----:B------:R1:W-:Y:S01]  /*23c0*/  STS.64 [R28+0x400], R12 ;  /* 0x0004000c1c007388 */ /* 0x0003e20000000a00 */
[----:B------:R-:W-:Y:S02]  /*23d0*/  LEA R5, R5, UR4, 0x3 ;  /* 0x0000000405057c11 */ /* 0x000fe4000f8e18ff */
[----:B------:R-:W-:Y:S01]  /*23e0*/  LEA R4, R4, UR4, 0x3 ;  /* 0x0000000404047c11 */ /* 0x000fe2000f8e18ff */
[----:B------:R-:W-:Y:S01]  /*23f0*/  STS.64 [R27+0x500], R14 ;  /* 0x0005000e1b007388 */ /* 0x000fe20000000a00 */
[----:B------:R-:W-:Y:S02]  /*2400*/  LEA R3, R3, UR4, 0x3 ;  /* 0x0000000403037c11 */ /* 0x000fe4000f8e18ff */
[----:B------:R-:W-:Y:S02]  /*2410*/  LEA R2, R2, UR4, 0x3 ;  /* 0x0000000402027c11 */ /* 0x000fe4000f8e18ff */
[----:B------:R-:W-:Y:S01]  /*2420*/  LEA R0, R18, UR4, 0x3 ;  /* 0x0000000412007c11 */ /* 0x000fe2000f8e18ff */
[----:B------:R-:W-:Y:S04]  /*2430*/  STS.64 [R26+0x600], R16 ;  /* 0x000600101a007388 */ /* 0x000fe80000000a00 */
[----:B------:R-:W-:Y:S01]  /*2440*/  STS.64 [R25+0x700], R8 ;  /* 0x0007000819007388 */ /* 0x000fe20000000a00 */
[----:B------:R-:W-:-:S03]  /*2450*/  NOP ;  /* 0x0000000000007918 */ /* 0x000fc60000000000 */
[----:B------:R-:W-:Y:S04]  /*2460*/  LDS.64 R14, [R7+0x8] ;  /* 0x00000800070e7984 */ /* 0x000fe80000000a00 */
[----:B------:R-:W-:Y:S04]  /*2470*/  LDS.64 R16, [R6+0x10] ;  /* 0x0000100006107984 */ /* 0x000fe80000000a00 */
[----:B------:R-:W-:Y:S04]  /*2480*/  LDS.64 R18, [R5+0x18] ;  /* 0x0000180005127984 */ /* 0x000fe80000000a00 */
[----:B------:R-:W-:Y:S04]  /*2490*/  LDS.64 R20, [R4+0x20] ;  /* 0x0000200004147984 */ /* 0x000fe80000000a00 */
[----:B------:R-:W-:Y:S04]  /*24a0*/  LDS.64 R22, [R3+0x28] ;  /* 0x0000280003167984 */ /* 0x000fe80000000a00 */
[----:B------:R-:W-:Y:S04]  /*24b0*/  LDS.64 R30, [R2+0x30] ;  /* 0x00003000021e7984 */ /* 0x000fe80000000a00 */
[----:B------:R-:W-:Y:S04]  /*24c0*/  LDS.64 R32, [R0+0x38] ;  /* 0x0000380000207984 */ /* 0x000fe80000000a00 */
[----:B------:R-:W2:Y:S01]  /*24d0*/  LDS.64 R8, [R24] ;  /* 0x0000000018087984 */ /* 0x000ea20000000a00 */
[----:B------:R-:W-:Y:S01]  /*24e0*/  BAR.SYNC.DEFER_BLOCKING 0x0 ;  /* 0x0000000000007b1d */ /* 0x000fe20000010000 */
[----:B0-----:R-:W-:-:S07]  /*24f0*/  VIADD R11, R39, 0x1 ;  /* 0x00000001270b7836 */ /* 0x001fce0000000000 */
[----:B------:R-:W-:Y:S01]  /*2500*/  PREEXIT ;  /* 0x000000000000782d */ /* 0x000fe20000000000 */
[C---:B-1----:R-:W-:Y:S01]  /*2510*/  VIADD R13, R39.reuse, 0x3 ;  /* 0x00000003270d7836 */ /* 0x042fe20000000000 */
[----:B------:R-:W-:Y:S01]  /*2520*/  BSSY.RECONVERGENT B0, `(.L_x_57) ;  /* 0x00000c9000007945 */ /* 0x000fe20003800200 */
[----:B------:R-:W-:Y:S01]  /*2530*/  VIADD R43, R39, 0x4 ;  /* 0x00000004272b7836 */ /* 0x000fe20000000000 */
[-C--:B------:R-:W-:Y:S01]  /*2540*/  ISETP.GE.U32.AND P5, PT, R11, R38.reuse, PT ;  /* 0x000000260b00720c */ /* 0x080fe20003fa6070 */
[----:B------:R-:W-:Y:S01]  /*2550*/  VIADD R11, R39, 0x2 ;  /* 0x00000002270b7836 */ /* 0x000fe20000000000 */
[-C--:B------:R-:W-:Y:S01]  /*2560*/  ISETP.GE.U32.AND P1, PT, R13, R38.reuse, PT ;  /* 0x000000260d00720c */ /* 0x080fe20003f26070 */
[--C-:B--2---:R-:W-:Y:S01]  /*2570*/  IMAD.MOV.U32 R13, RZ, RZ, R9.reuse ;  /* 0x000000ffff0d7224 */ /* 0x104fe200078e0009 */
[-C--:B------:R-:W-:Y:S01]  /*2580*/  ISETP.GE.U32.AND P2, PT, R43, R38.reuse, PT ;  /* 0x000000262b00720c */ /* 0x080fe20003f46070 */
[----:B------:R-:W-:Y:S01]  /*2590*/  IMAD.MOV.U32 R12, RZ, RZ, R8 ;  /* 0x000000ffff0c7224 */ /* 0x000fe200078e0008 */
[----:B------:R-:W-:Y:S01]  /*25a0*/  ISETP.GE.U32.AND P0, PT, R11, R38, PT ;  /* 0x000000260b00720c */ /* 0x000fe20003f06070 */
[----:B------:R-:W-:-:S02]  /*25b0*/  IMAD.MOV.U32 R11, RZ, RZ, R9 ;  /* 0x000000ffff0b7224 */ /* 0x000fc400078e0009 */
[----:B------:R-:W-:Y:S02]  /*25c0*/  IMAD.MOV.U32 R10, RZ, RZ, R8 ;  /* 0x000000ffff0a7224 */ /* 0x000fe400078e0008 */
[----:B------:R-:W-:Y:S02]  /*25d0*/  VIADD R45, R39, 0x5 ;  /* 0x00000005272d7836 */ /* 0x000fe40000000000 */
[----:B------:R-:W-:Y:S01]  /*25e0*/  @!P5 ISETP.GE.U32.AND P4, PT, R8, R14, PT ;  /* 0x0000000e0800d20c */ /* 0x000fe20003f86070 */
[----:B------:R-:W-:Y:S01]  /*25f0*/  @!P5 IMAD.MOV.U32 R11, RZ, RZ, R15 ;  /* 0x000000ffff0bd224 */ /* 0x000fe200078e000f */
[----:B------:R-:W-:Y:S01]  /*2600*/  @!P5 VIMNMX.U32 R12, PT, PT, R14, R8, !PT ;  /* 0x000000080e0cd248 */ /* 0x000fe20007fe0000 */
[----:B------:R-:W-:Y:S01]  /*2610*/  @!P5 IMAD.MOV.U32 R10, RZ, RZ, R14 ;  /* 0x000000ffff0ad224 */ /* 0x000fe200078e000e */
[----:B------:R-:W-:Y:S01]  /*2620*/  @!P5 SEL R13, R15, R9, !P4 ;  /* 0x000000090f0dd207 */ /* 0x000fe20006000000 */
[----:B------:R-:W-:Y:S01]  /*2630*/  VIADD R15, R39, 0x6 ;  /* 0x00000006270f7836 */ /* 0x000fe20000000000 */
[----:B------:R-:W-:Y:S01]  /*2640*/  @!P0 ISETP.GE.U32.AND P6, PT, R12, R16, PT ;  /* 0x000000100c00820c */ /* 0x000fe20003fc6070 */
[----:B------:R-:W-:Y:S01]  /*2650*/  IMAD.MOV.U32 R14, RZ, RZ, R12 ;  /* 0x000000ffff0e7224 */ /* 0x000fe200078e000c */
[----:B------:R-:W-:Y:S01]  /*2660*/  @!P0 VIMNMX.U32 R14, PT, PT, R16, R12, !PT ;  /* 0x0000000c100e8248 */ /* 0x000fe20007fe0000 */
[----:B------:R-:W-:Y:S01]  /*2670*/  @!P0 IMAD.MOV.U32 R12, RZ, RZ, R16 ;  /* 0x000000ffff0c8224 */ /* 0x000fe200078e0010 */
[-C--:B------:R-:W-:Y:S01]  /*2680*/  ISETP.GE.U32.AND P4, PT, R15, R38.reuse, PT ;  /* 0x000000260f00720c */ /* 0x080fe20003f86070 */
[----:B------:R-:W-:Y:S01]  /*2690*/  IMAD.MOV.U32 R15, RZ, RZ, R13 ;  /* 0x000000ffff0f7224 */ /* 0x000fe200078e000d */
[----:B------:R-:W-:Y:S01]  /*26a0*/  @!P0 SEL R15, R17, R13, !P6 ;  /* 0x0000000d110f8207 */ /* 0x000fe20007000000 */
[----:B------:R-:W-:Y:S01]  /*26b0*/  @!P0 IMAD.MOV.U32 R13, RZ, RZ, R17 ;  /* 0x000000ffff0d8224 */ /* 0x000fe200078e0011 */
[----:B------:R-:W-:Y:S01]  /*26c0*/  ISETP.GE.U32.AND P3, PT, R45, R38, PT ;  /* 0x000000262d00720c */ /* 0x000fe20003f66070 */
[----:B------:R-:W-:Y:S01]  /*26d0*/  IMAD.MOV.U32 R16, RZ, RZ, R14 ;  /* 0x000000ffff107224 */ /* 0x000fe200078e000e */
[----:B------:R-:W-:Y:S01]  /*26e0*/  @!P1 ISETP.GE.U32.AND P0, PT, R14, R18, PT ;  /* 0x000000120e00920c */ /* 0x000fe20003f06070 */
[----:B------:R-:W-:Y:S01]  /*26f0*/  IMAD.MOV.U32 R17, RZ, RZ, R15 ;  /* 0x000000ffff117224 */ /* 0x000fe200078e000f */
[----:B------:R-:W-:Y:S01]  /*2700*/  @!P1 VIMNMX.U32 R16, PT, PT, R18, R14, !PT ;  /* 0x0000000e12109248 */ /* 0x000fe20007fe0000 */
[----:B------:R-:W-:Y:S01]  /*2710*/  @!P1 IMAD.MOV.U32 R14, RZ, RZ, R18 ;  /* 0x000000ffff0e9224 */ /* 0x000fe200078e0012 */
[----:B------:R-:W-:Y:S01]  /*2720*/  @!P1 SEL R17, R19, R15, !P0 ;  /* 0x0000000f13119207 */ /* 0x000fe20004000000 */
[----:B------:R-:W-:Y:S01]  /*2730*/  @!P1 IMAD.MOV.U32 R15, RZ, RZ, R19 ;  /* 0x000000ffff0f9224 */ /* 0x000fe200078e0013 */
[----:B------:R-:W-:Y:S01]  /*2740*/  @!P2 ISETP.GE.U32.AND P0, PT, R16, R20, PT ;  /* 0x000000141000a20c */ /* 0x000fe20003f06070 */
[----:B------:R-:W-:Y:S01]  /*2750*/  IMAD.MOV.U32 R18, RZ, RZ, R16 ;  /* 0x000000ffff127224 */ /* 0x000fe200078e0010 */
[----:B------:R-:W-:Y:S01]  /*2760*/  @!P2 VIMNMX.U32 R18, PT, PT, R20, R16, !PT ;  /* 0x000000101412a248 */ /* 0x000fe20007fe0000 */
[----:B------:R-:W-:Y:S01]  /*2770*/  IMAD.MOV.U32 R19, RZ, RZ, R17 ;  /* 0x000000ffff137224 */ /* 0x000fe200078e0011 */
[----:B------:R-:W-:Y:S01]  /*2780*/  @!P2 SEL R19, R21, R17, !P0 ;  /* 0x000000111513a207 */ /* 0x000fe20004000000 */
[----:B------:R-:W-:Y:S01]  /*2790*/  @!P2 IMAD.MOV.U32 R16, RZ, RZ, R20 ;  /* 0x000000ffff10a224 */ /* 0x000fe200078e0014 */
[----:B------:R-:W-:Y:S01]  /*27a0*/  ISETP.GE.U32.AND P5, PT, R39, R38, PT ;  /* 0x000000262700720c */ /* 0x000fe20003fa6070 */
[----:B------:R-:W-:Y:S01]  /*27b0*/  IMAD.MOV.U32 R20, RZ, RZ, R18 ;  /* 0x000000ffff147224 */ /* 0x000fe200078e0012 */
[----:B------:R-:W-:Y:S01]  /*27c0*/  @!P3 ISETP.GE.U32.AND P0, PT, R18, R22, PT ;  /* 0x000000161200b20c */ /* 0x000fe20003f06070 */
[----:B------:R-:W-:Y:S01]  /*27d0*/  @!P2 IMAD.MOV.U32 R17, RZ, RZ, R21 ;  /* 0x000000ffff11a224 */ /* 0x000fe200078e0015 */
[----:B------:R-:W-:Y:S01]  /*27e0*/  @!P3 VIMNMX.U32 R20, PT, PT, R22, R18, !PT ;  /* 0x000000121614b248 */ /* 0x000fe20007fe0000 */
[----:B------:R-:W-:Y:S01]  /*27f0*/  IMAD.MOV.U32 R21, RZ, RZ, R19 ;  /* 0x000000ffff157224 */ /* 0x000fe200078e0013 */
[----:B------:R-:W-:Y:S01]  /*2800*/  @!P3 SEL R21, R23, R19, !P0 ;  /* 0x000000131715b207 */ /* 0x000fe20004000000 */
[----:B------:R-:W-:Y:S01]  /*2810*/  VIADD R39, R39, 0x7 ;  /* 0x0000000727277836 */ /* 0x000fe20000000000 */
[----:B------:R-:W-:Y:S01]  /*2820*/  @!P4 ISETP.GE.U32.AND P0, PT, R20, R30, PT ;  /* 0x0000001e1400c20c */ /* 0x000fe20003f06070 */
[----:B------:R-:W-:-:S02]  /*2830*/  @!P3 IMAD.MOV.U32 R19, RZ, RZ, R23 ;  /* 0x000000ffff13b224 */ /* 0x000fc400078e0017 */
[----:B------:R-:W-:Y:S01]  /*2840*/  IMAD.MOV.U32 R23, RZ, RZ, R20 ;  /* 0x000000ffff177224 */ /* 0x000fe200078e0014 */
[----:B------:R-:W-:Y:S01]  /*2850*/  ISETP.GE.U32.AND P6, PT, R39, R38, PT ;  /* 0x000000262700720c */ /* 0x000fe20003fc6070 */
[----:B------:R-:W-:Y:S01]  /*2860*/  IMAD.MOV.U32 R42, RZ, RZ, R21 ;  /* 0x000000ffff2a7224 */ /* 0x000fe200078e0015 */
[----:B------:R-:W-:Y:S01]  /*2870*/  @!P4 VIMNMX.U32 R23, PT, PT, R30, R20, !PT ;  /* 0x000000141e17c248 */ /* 0x000fe20007fe0000 */
[----:B------:R-:W-:Y:S01]  /*2880*/  @!P3 IMAD.MOV.U32 R18, RZ, RZ, R22 ;  /* 0x000000ffff12b224 */ /* 0x000fe200078e0016 */
[----:B------:R-:W-:Y:S01]  /*2890*/  @!P4 SEL R42, R31, R21, !P0 ;  /* 0x000000151f2ac207 */ /* 0x000fe20004000000 */
[----:B------:R-:W-:Y:S01]  /*28a0*/  @!P4 IMAD.MOV.U32 R20, RZ, RZ, R30 ;  /* 0x000000ffff14c224 */ /* 0x000fe200078e001e */
[----:B------:R-:W-:Y:S01]  /*28b0*/  SEL R22, R32, R23, !P6 ;  /* 0x0000001720167207 */ /* 0x000fe20007000000 */
[----:B------:R-:W-:Y:S01]  /*28c0*/  @!P4 IMAD.MOV.U32 R21, RZ, RZ, R31 ;  /* 0x000000ffff15c224 */ /* 0x000fe200078e001f */
[----:B------:R-:W-:Y:S01]  /*28d0*/  SEL R23, R33, R42, !P6 ;  /* 0x0000002a21177207 */ /* 0x000fe20007000000 */
[----:B------:R-:W-:Y:S06]  /*28e0*/  @P5 BRA `(.L_x_58) ;  /* 0x0000000800305947 */ /* 0x000fec0003800000 */
[----:B------:R-:W-:Y:S02]  /*28f0*/  ISETP.GE.U32.AND P0, PT, R10, R8, PT ;  /* 0x000000080a00720c */ /* 0x000fe40003f06070 */
[CC--:B------:R-:W-:Y:S02]  /*2900*/  VIMNMX.U32 R30, PT, PT, R8.reuse, R10.reuse, PT ;  /* 0x0000000a081e7248 */ /* 0x0c0fe40003fe0000 */
[----:B------:R-:W-:Y:S02]  /*2910*/  VIMNMX.U32 R32, PT, PT, R8, R10, !PT ;  /* 0x0000000a08207248 */ /* 0x000fe40007fe0000 */
[----:B------:R-:W-:Y:S02]  /*2920*/  ISETP.GE.U32.AND P3, PT, R22, R20, PT ;  /* 0x000000141600720c */ /* 0x000fe40003f66070 */
[----:B------:R-:W-:Y:S02]  /*2930*/  ISETP.GE.U32.AND P1, PT, R14, R12, PT ;  /* 0x0000000c0e00720c */ /* 0x000fe40003f26070 */
[----:B------:R-:W-:-:S02]  /*2940*/  ISETP.GE.U32.AND P2, PT, R18, R16, PT ;  /* 0x000000101200720c */ /* 0x000fc40003f46070 */
[----:B------:R-:W-:Y:S02]  /*2950*/  VIMNMX.U32 R31, PT, PT, R16, R18, !PT ;  /* 0x00000012101f7248 */ /* 0x000fe40007fe0000 */
[----:B------:R-:W-:Y:S02]  /*2960*/  VIMNMX.U32 R10, PT, PT, R20, R22, PT ;  /* 0x00000016140a7248 */ /* 0x000fe40003fe0000 */
[CC--:B------:R-:W-:Y:S02]  /*2970*/  VIMNMX.U32 R45, PT, PT, R12.reuse, R14.reuse, PT ;  /* 0x0000000e0c2d7248 */ /* 0x0c0fe40003fe0000 */
[----:B------:R-:W-:Y:S02]  /*2980*/  VIMNMX.U32 R33, PT, PT, R12, R14, !PT ;  /* 0x0000000e0c217248 */ /* 0x000fe40007fe0000 */
[----:B------:R-:W-:Y:S02]  /*2990*/  VIMNMX.U32 R20, PT, PT, R20, R22, !PT ;  /* 0x0000001614147248 */ /* 0x000fe40007fe0000 */
[----:B------:R-:W-:-:S02]  /*29a0*/  SEL R12, R9, R11, !P0 ;  /* 0x0000000b090c7207 */ /* 0x000fc40004000000 */
[----:B------:R-:W-:Y:S02]  /*29b0*/  VIMNMX.U32 R8, PT, PT, R16, R18, PT ;  /* 0x0000001210087248 */ /* 0x000fe40003fe0000 */
[----:B------:R-:W-:Y:S02]  /*29c0*/  SEL R11, R11, R9, !P0 ;  /* 0x000000090b0b7207 */ /* 0x000fe40004000000 */
[----:B------:R-:W-:Y:S02]  /*29d0*/  SEL R9, R13, R15, !P1 ;  /* 0x0000000f0d097207 */ /* 0x000fe40004800000 */
[----:B------:R-:W-:Y:S02]  /*29e0*/  SEL R43, R15, R13, !P1 ;  /* 0x0000000d0f2b7207 */ /* 0x000fe40004800000 */
[----:B------:R-:W-:Y:S02]  /*29f0*/  SEL R14, R21, R23, !P3 ;  /* 0x00000017150e7207 */ /* 0x000fe40005800000 */
[----:B------:R-:W-:-:S02]  /*2a00*/  SEL R22, R23, R21, !P3 ;  /* 0x0000001517167207 */ /* 0x000fc40005800000 */
[----:B------:R-:W-:Y:S02]  /*2a10*/  ISETP.GE.U32.AND P4, PT, R45, R32, PT ;  /* 0x000000202d00720c */ /* 0x000fe40003f86070 */
[----:B------:R-:W-:Y:S02]  /*2a20*/  SEL R15, R17, R19, !P2 ;  /* 0x00000013110f7207 */ /* 0x000fe40005000000 */
[----:B------:R-:W-:Y:S02]  /*2a30*/  ISETP.GE.U32.AND P3, PT, R10, R31, PT ;  /* 0x0000001f0a00720c */ /* 0x000fe40003f66070 */
[----:B------:R-:W-:Y:S02]  /*2a40*/  SEL R16, R19, R17, !P2 ;  /* 0x0000001113107207 */ /* 0x000fe40005000000 */
[C---:B------:R-:W-:Y:S02]  /*2a50*/  VIMNMX.U32 R21, PT, PT, R31.reuse, R10, !PT ;  /* 0x0000000a1f157248 */ /* 0x040fe40007fe0000 */
[----:B------:R-:W-:-:S02]  /*2a60*/  ISETP.GT.U32.AND P1, PT, R31, R20, PT ;  /* 0x000000141f00720c */ /* 0x000fc40003f24070 */
[CC--:B------:R-:W-:Y:S02]  /*2a70*/  VIMNMX.U32 R13, PT, PT, R32.reuse, R45.reuse, !PT ;  /* 0x0000002d200d7248 */ /* 0x0c0fe40007fe0000 */
[----:B------:R-:W-:Y:S02]  /*2a80*/  VIMNMX.U32 R39, PT, PT, R32, R45, PT ;  /* 0x0000002d20277248 */ /* 0x000fe40003fe0000 */
[----:B------:R-:W-:Y:S02]  /*2a90*/  ISETP.GE.U32.AND P2, PT, R8, R33, PT ;  /* 0x000000210800720c */ /* 0x000fe40003f46070 */
[----:B------:R-:W-:Y:S02]  /*2aa0*/  VIMNMX.U32 R32, PT, PT, R33, R8, PT ;  /* 0x0000000821207248 */ /* 0x000fe40003fe0000 */
[----:B------:R-:W-:Y:S02]  /*2ab0*/  VIMNMX.U32 R18, PT, PT, R31, R10, PT ;  /* 0x0000000a1f127248 */ /* 0x000fe40003fe0000 */
[----:B------:R-:W-:-:S02]  /*2ac0*/  VIMNMX.U32 R19, PT, PT, R33, R8, !PT ;  /* 0x0000000821137248 */ /* 0x000fc40007fe0000 */
[----:B------:R-:W-:Y:S02]  /*2ad0*/  SEL R17, R12, R43, !P4 ;  /* 0x0000002b0c117207 */ /* 0x000fe40006000000 */
[----:B------:R-:W-:Y:S02]  /*2ae0*/  SEL R23, R15, R22, !P3 ;  /* 0x000000160f177207 */ /* 0x000fe40005800000 */
[----:B------:R-:W-:Y:S02]  /*2af0*/  ISETP.GE.U32.AND P0, PT, R45, R30, PT ;  /* 0x0000001e2d00720c */ /* 0x000fe40003f06070 */
[----:B------:R-:W-:Y:S02]  /*2b00*/  SEL R12, R43, R12, !P4 ;  /* 0x0000000c2b0c7207 */ /* 0x000fe40006000000 */
[----:B------:R-:W-:Y:S02]  /*2b10*/  SEL R15, R22, R15, !P3 ;  /* 0x0000000f160f7207 */ /* 0x000fe40005800000 */
[----:B------:R-:W-:-:S02]  /*2b20*/  SEL R8, R21, R20, P1 ;  /* 0x0000001415087207 */ /* 0x000fc40000800000 */
[----:B------:R-:W-:Y:S02]  /*2b30*/  SEL R20, R20, R21, P1 ;  /* 0x0000001514147207 */ /* 0x000fe40000800000 */
[----:B------:R-:W-:Y:S02]  /*2b40*/  SEL R22, R9, R16, !P2 ;  /* 0x0000001009167207 */ /* 0x000fe40005000000 */
[----:B------:R-:W-:Y:S02]  /*2b50*/  SEL R42, R16, R9, !P2 ;  /* 0x00000009102a7207 */ /* 0x000fe40005000000 */
[----:B------:R-:W-:Y:S02]  /*2b60*/  ISETP.GE.U32.AND P2, PT, R32, R13, PT ;  /* 0x0000000d2000720c */ /* 0x000fe40003f46070 */
[CC--:B------:R-:W-:Y:S02]  /*2b70*/  VIMNMX.U32 R16, PT, PT, R13.reuse, R32.reuse, !PT ;  /* 0x000000200d107248 */ /* 0x0c0fe40007fe0000 */
[----:B------:R-:W-:-:S02]  /*2b80*/  VIMNMX.U32 R21, PT, PT, R13, R32, PT ;  /* 0x000000200d157248 */ /* 0x000fc40003fe0000 */
[----:B------:R-:W-:Y:S02]  /*2b90*/  ISETP.GE.U32.AND P3, PT, R18, R19, PT ;  /* 0x000000131200720c */ /* 0x000fe40003f66070 */
[CC--:B------:R-:W-:Y:S02]  /*2ba0*/  VIMNMX.U32 R13, PT, PT, R19.reuse, R18.reuse, !PT ;  /* 0x00000012130d7248 */ /* 0x0c0fe40007fe0000 */
[----:B------:R-:W-:Y:S02]  /*2bb0*/  VIMNMX.U32 R31, PT, PT, R19, R18, PT ;  /* 0x00000012131f7248 */ /* 0x000fe40003fe0000 */
[----:B------:R-:W-:Y:S02]  /*2bc0*/  SEL R18, R11, R12, !P0 ;  /* 0x0000000c0b127207 */ /* 0x000fe40004000000 */
[----:B------:R-:W-:Y:S02]  /*2bd0*/  SEL R11, R12, R11, !P0 ;  /* 0x0000000b0c0b7207 */ /* 0x000fe40004000000 */
[----:B------:R-:W-:-:S02]  /*2be0*/  SEL R10, R30, R39, !P0 ;  /* 0x000000271e0a7207 */ /* 0x000fc40004000000 */
[----:B------:R-:W-:Y:S02]  /*2bf0*/  SEL R9, R23, R14, P1 ;  /* 0x0000000e17097207 */ /* 0x000fe40000800000 */
[----:B------:R-:W-:Y:S02]  /*2c00*/  SEL R12, R14, R23, P1 ;  /* 0x000000170e0c7207 */ /* 0x000fe40000800000 */
[----:B------:R-:W-:Y:S02]  /*2c10*/  SEL R23, R17, R42, !P2 ;  /* 0x0000002a11177207 */ /* 0x000fe40005000000 */
[----:B------:R-:W-:Y:S02]  /*2c20*/  SEL R33, R42, R17, !P2 ;  /* 0x000000112a217207 */ /* 0x000fe40005000000 */
[----:B------:R-:W-:Y:S02]  /*2c30*/  SEL R19, R22, R15, !P3 ;  /* 0x0000000f16137207 */ /* 0x000fe40005800000 */
[----:B------:R-:W-:-:S02]  /*2c40*/  SEL R42, R15, R22, !P3 ;  /* 0x000000160f2a7207 */ /* 0x000fc40005800000 */
[----:B------:R-:W-:Y:S02]  /*2c50*/  SEL R30, R39, R30, !P0 ;  /* 0x0000001e271e7207 */ /* 0x000fe40004000000 */
[----:B------:R-:W-:Y:S02]  /*2c60*/  ISETP.GE.U32.AND P1, PT, R31, R16, PT ;  /* 0x000000101f00720c */ /* 0x000fe40003f26070 */
[----:B------:R-:W-:Y:S02]  /*2c70*/  VIMNMX.U32 R22, PT, PT, R16, R31, !PT ;  /* 0x0000001f10167248 */ /* 0x000fe40007fe0000 */
[----:B------:R-:W-:Y:S02]  /*2c80*/  ISETP.GE.U32.AND P0, PT, R21, R10, PT ;  /* 0x0000000a1500720c */ /* 0x000fe40003f06070 */
[----:B------:R-:W-:Y:S02]  /*2c90*/  VIMNMX.U32 R15, PT, PT, R10, R21, !PT ;  /* 0x000000150a0f7248 */ /* 0x000fe40007fe0000 */
[----:B------:R-:W-:-:S02]  /*2ca0*/  VIMNMX.U32 R16, PT, PT, R16, R31, PT ;  /* 0x0000001f10107248 */ /* 0x000fc40003fe0000 */
[----:B------:R-:W-:Y:S02]  /*2cb0*/  VIMNMX.U32 R39, PT, PT, R10, R21, PT ;  /* 0x000000150a277248 */ /* 0x000fe40003fe0000 */
[----:B------:R-:W-:Y:S02]  /*2cc0*/  ISETP.GE.U32.AND P2, PT, R20, R13, PT ;  /* 0x0000000d1400720c */ /* 0x000fe40003f46070 */
[CC--:B------:R-:W-:Y:S02]  /*2cd0*/  VIMNMX.U32 R21, PT, PT, R13.reuse, R20.reuse, !PT ;  /* 0x000000140d157248 */ /* 0x0c0fe40007fe0000 */
[----:B------:R-:W-:Y:S02]  /*2ce0*/  VIMNMX.U32 R31, PT, PT, R13, R20, PT ;  /* 0x000000140d1f7248 */ /* 0x000fe40003fe0000 */
[----:B------:R-:W-:Y:S02]  /*2cf0*/  SEL R14, R23, R42, !P1 ;  /* 0x0000002a170e7207 */ /* 0x000fe40004800000 */
[----:B------:R-:W-:-:S02]  /*2d00*/  SEL R20, R42, R23, !P1 ;  /* 0x000000172a147207 */ /* 0x000fc40004800000 */
[----:B------:R-:W-:Y:S02]  /*2d10*/  SEL R17, R18, R33, !P0 ;  /* 0x0000002112117207 */ /* 0x000fe40004000000 */
[----:B------:R-:W-:Y:S02]  /*2d20*/  SEL R32, R33, R18, !P0 ;  /* 0x0000001221207207 */ /* 0x000fe40004000000 */
[----:B------:R-:W-:Y:S02]  /*2d30*/  ISETP.GE.U32.AND P1, PT, R16, R15, PT ;  /* 0x0000000f1000720c */ /* 0x000fe40003f26070 */
[----:B------:R-:W-:Y:S02]  /*2d40*/  VIMNMX.U32 R13, PT, PT, R15, R16, !PT ;  /* 0x000000100f0d7248 */ /* 0x000fe40007fe0000 */
[----:B------:R-:W-:Y:S02]  /*2d50*/  ISETP.GE.U32.AND P0, PT, R39, R30, PT ;  /* 0x0000001e2700720c */ /* 0x000fe40003f06070 */
[----:B------:R-:W-:-:S02]  /*2d60*/  VIMNMX.U32 R15, PT, PT, R15, R16, PT ;  /* 0x000000100f0f7248 */ /* 0x000fc40003fe0000 */
[CC--:B------:R-:W-:Y:S02]  /*2d70*/  VIMNMX.U32 R18, PT, PT, R30.reuse, R39.reuse, !PT ;  /* 0x000000271e127248 */ /* 0x0c0fe40007fe0000 */
[----:B------:R-:W-:Y:S02]  /*2d80*/  VIMNMX.U32 R10, PT, PT, R30, R39, PT ;  /* 0x000000271e0a7248 */ /* 0x000fe40003fe0000 */
[----:B------:R-:W-:Y:S02]  /*2d90*/  SEL R16, R19, R12, !P2 ;  /* 0x0000000c13107207 */ /* 0x000fe40005000000 */
[----:B------:R-:W-:Y:S02]  /*2da0*/  SEL R23, R12, R19, !P2 ;  /* 0x000000130c177207 */ /* 0x000fe40005000000 */
[----:B------:R-:W-:Y:S02]  /*2db0*/  ISETP.GE.U32.AND P2, PT, R31, R22, PT ;  /* 0x000000161f00720c */ /* 0x000fe40003f46070 */
[----:B------:R-:W-:-:S02]  /*2dc0*/  VIMNMX.U32 R19, PT, PT, R22, R31, !PT ;  /* 0x0000001f16137248 */ /* 0x000fc40007fe0000 */
[----:B------:R-:W-:Y:S02]  /*2dd0*/  VIMNMX.U32 R30, PT, PT, R22, R31, PT ;  /* 0x0000001f161e7248 */ /* 0x000fe40003fe0000 */
[CC--:B------:R-:W-:Y:S02]  /*2de0*/  ISETP.GE.U32.AND P3, PT, R8.reuse, R21.reuse, PT ;  /* 0x000000150800720c */ /* 0x0c0fe40003f66070 */
[CC--:B------:R-:W-:Y:S02]  /*2df0*/  VIMNMX.U32 R22, PT, PT, R8.reuse, R21.reuse, !PT ;  /* 0x0000001508167248 */ /* 0x0c0fe40007fe0000 */
[----:B------:R-:W-:Y:S02]  /*2e00*/  VIMNMX.U32 R42, PT, PT, R8, R21, PT ;  /* 0x00000015082a7248 */ /* 0x000fe40003fe0000 */
[----:B------:R-:W-:Y:S02]  /*2e10*/  SEL R8, R11, R32, !P0 ;  /* 0x000000200b087207 */ /* 0x000fe40004000000 */
[----:B------:R-:W-:-:S02]  /*2e20*/  SEL R12, R32, R11, !P0 ;  /* 0x0000000b200c7207 */ /* 0x000fc40004000000 */
[----:B------:R-:W-:Y:S02]  /*2e30*/  SEL R11, R17, R20, !P1 ;  /* 0x00000014110b7207 */ /* 0x000fe40004800000 */
[----:B------:R-:W-:Y:S02]  /*2e40*/  SEL R21, R20, R17, !P1 ;  /* 0x0000001114157207 */ /* 0x000fe40004800000 */
[C---:B------:R-:W-:Y:S02]  /*2e50*/  ISETP.GE.U32.AND P4, PT, R15.reuse, R18, PT ;  /* 0x000000120f00720c */ /* 0x040fe40003f86070 */
[CC--:B------:R-:W-:Y:S02]  /*2e60*/  VIMNMX.U32 R20, PT, PT, R18.reuse, R15.reuse, !PT ;  /* 0x0000000f12147248 */ /* 0x0c0fe40007fe0000 */
[----:B------:R-:W-:Y:S02]  /*2e70*/  VIMNMX.U32 R17, PT, PT, R18, R15, PT ;  /* 0x0000000f12117248 */ /* 0x000fe40003fe0000 */
[----:B------:R-:W-:-:S02]  /*2e80*/  ISETP.GE.U32.AND P0, PT, R15, R10, PT ;  /* 0x0000000a0f00720c */ /* 0x000fc40003f06070 */
[----:B------:R-:W-:Y:S02]  /*2e90*/  SEL R15, R14, R23, !P2 ;  /* 0x000000170e0f7207 */ /* 0x000fe40005000000 */
[----:B------:R-:W-:Y:S02]  /*2ea0*/  SEL R14, R23, R14, !P2 ;  /* 0x0000000e170e7207 */ /* 0x000fe40005000000 */
[----:B------:R-:W-:Y:S02]  /*2eb0*/  SEL R23, R16, R9, !P3 ;  /* 0x0000000910177207 */ /* 0x000fe40005800000 */
[----:B------:R-:W-:Y:S02]  /*2ec0*/  SEL R18, R9, R16, !P3 ;  /* 0x0000001009127207 */ /* 0x000fe40005800000 */
[----:B------:R-:W-:Y:S02]  /*2ed0*/  ISETP.GE.U32.AND P3, PT, R42, R19, PT ;  /* 0x000000132a00720c */ /* 0x000fe40003f66070 */
[----:B------:R-:W-:-:S02]  /*2ee0*/  VIMNMX.U32 R9, PT, PT, R19, R42, !PT ;  /* 0x0000002a13097248 */ /* 0x000fc40007fe0000 */
[C---:B------:R-:W-:Y:S02]  /*2ef0*/  VIMNMX.U32 R42, PT, PT, R19.reuse, R42, PT ;  /* 0x0000002a132a7248 */ /* 0x040fe40003fe0000 */
[----:B------:R-:W-:Y:S02]  /*2f00*/  ISETP.GT.U32.AND P1, PT, R19, R22, PT ;  /* 0x000000161300720c */ /* 0x000fe40003f24070 */
[----:B------:R-:W-:Y:S02]  /*2f10*/  ISETP.GE.U32.AND P2, PT, R30, R13, PT ;  /* 0x0000000d1e00720c */ /* 0x000fe40003f46070 */
[CC--:B------:R-:W-:Y:S02]  /*2f20*/  VIMNMX.U32 R19, PT, PT, R13.reuse, R30.reuse, !PT ;  /* 0x0000001e0d137248 */ /* 0x0c0fe40007fe0000 */
[----:B------:R-:W-:Y:S02]  /*2f30*/  VIMNMX.U32 R13, PT, PT, R13, R30, PT ;  /* 0x0000001e0d0d7248 */ /* 0x000fe40003fe0000 */
[----:B------:R-:W-:-:S02]  /*2f40*/  SEL R30, R8, R21, !P4 ;  /* 0x00000015081e7207 */ /* 0x000fc40006000000 */
[----:B------:R-:W-:Y:S02]  /*2f50*/  SEL R21, R21, R8, !P4 ;  /* 0x0000000815157207 */ /* 0x000fe40006000000 */
[----:B------:R-:W-:Y:S02]  /*2f60*/  SEL R8, R11, R14, !P2 ;  /* 0x0000000e0b087207 */ /* 0x000fe40005000000 */
[----:B------:R-:W-:Y:S02]  /*2f70*/  SEL R11, R14, R11, !P2 ;  /* 0x0000000b0e0b7207 */ /* 0x000fe40005000000 */
[----:B------:R-:W-:Y:S02]  /*2f80*/  ISETP.GE.U32.AND P2, PT, R13, R20, PT ;  /* 0x000000140d00720c */ /* 0x000fe40003f46070 */
[----:B------:R-:W-:Y:S02]  /*2f90*/  SEL R16, R15, R18, !P3 ;  /* 0x000000120f107207 */ /* 0x000fe40005800000 */
[----:B------:R-:W-:-:S02]  /*2fa0*/  SEL R31, R18, R15, !P3 ;  /* 0x0000000f121f7207 */ /* 0x000fc40005800000 */
[----:B------:R-:W-:Y:S02]  /*2fb0*/  ISETP.GE.U32.AND P3, PT, R42, R19, PT ;  /* 0x000000132a00720c */ /* 0x000fe40003f66070 */
[CC--:B------:R-:W-:Y:S02]  /*2fc0*/  VIMNMX.U32 R14, PT, PT, R20.reuse, R13.reuse, !PT ;  /* 0x0000000d140e7248 */ /* 0x0c0fe40007fe0000 */
[----:B------:R-:W-:Y:S02]  /*2fd0*/  VIMNMX.U32 R20, PT, PT, R20, R13, PT ;  /* 0x0000000d14147248 */ /* 0x000fe40003fe0000 */
[----:B------:R-:W-:Y:S02]  /*2fe0*/  SEL R15, R30, R11, !P2 ;  /* 0x0000000b1e0f7207 */ /* 0x000fe40005000000 */
[CC--:B------:R-:W-:Y:S02]  /*2ff0*/  VIMNMX.U32 R18, PT, PT, R19.reuse, R42.reuse, !PT ;  /* 0x0000002a13127248 */ /* 0x0c0fe40007fe0000 */
[----:B------:R-:W-:-:S02]  /*3000*/  VIMNMX.U32 R13, PT, PT, R19, R42, PT ;  /* 0x0000002a130d7248 */ /* 0x000fc40003fe0000 */
[----:B------:R-:W-:Y:S02]  /*3010*/  SEL R11, R11, R30, !P2 ;  /* 0x0000001e0b0b7207 */ /* 0x000fe40005000000 */
[----:B------:R-:W-:Y:S02]  /*3020*/  SEL R19, R8, R31, !P3 ;  /* 0x0000001f08137207 */ /* 0x000fe40005800000 */
[----:B------:R-:W-:Y:S02]  /*3030*/  SEL R30, R31, R8, !P3 ;  /* 0x000000081f1e7207 */ /* 0x000fe40005800000 */
[----:B------:R-:W-:Y:S02]  /*3040*/  SEL R31, R10, R17, !P0 ;  /* 0x000000110a1f7207 */ /* 0x000fe40004000000 */
[----:B------:R-:W-:Y:S02]  /*3050*/  SEL R8, R17, R10, !P0 ;  /* 0x0000000a11087207 */ /* 0x000fe40004000000 */
[----:B------:R-:W-:-:S02]  /*3060*/  SEL R17, R22, R9, P1 ;  /* 0x0000000916117207 */ /* 0x000fc40000800000 */
[----:B------:R-:W-:Y:S02]  /*3070*/  SEL R22, R9, R22, P1 ;  /* 0x0000001609167207 */ /* 0x000fe40000800000 */
[----:B------:R-:W-:Y:S02]  /*3080*/  SEL R32, R23, R16, P1 ;  /* 0x0000001017207207 */ /* 0x000fe40000800000 */
[----:B------:R-:W-:Y:S02]  /*3090*/  SEL R42, R12, R21, !P0 ;  /* 0x000000150c2a7207 */ /* 0x000fe40004000000 */
[----:B------:R-:W-:Y:S02]  /*30a0*/  SEL R9, R21, R12, !P0 ;  /* 0x0000000c15097207 */ /* 0x000fe40004000000 */
[----:B------:R-:W-:Y:S02]  /*30b0*/  SEL R23, R16, R23, P1 ;  /* 0x0000001710177207 */ /* 0x000fe40000800000 */
[----:B------:R-:W-:-:S02]  /*30c0*/  ISETP.GE.U32.AND P0, PT, R20, R31, PT ;  /* 0x0000001f1400720c */ /* 0x000fc40003f06070 */
[----:B------:R-:W-:Y:S02]  /*30d0*/  ISETP.GE.U32.AND P1, PT, R13, R14, PT ;  /* 0x0000000e0d00720c */ /* 0x000fe40003f26070 */
[----:B------:R-:W-:Y:S02]  /*30e0*/  ISETP.GE.U32.AND P2, PT, R17, R18, PT ;  /* 0x000000121100720c */ /* 0x000fe40003f46070 */
[CC--:B------:R-:W-:Y:S02]  /*30f0*/  VIMNMX.U32 R12, PT, PT, R31.reuse, R20.reuse, !PT ;  /* 0x000000141f0c7248 */ /* 0x0c0fe40007fe0000 */
[----:B------:R-:W-:Y:S02]  /*3100*/  VIMNMX.U32 R10, PT, PT, R31, R20, PT ;  /* 0x000000141f0a7248 */ /* 0x000fe40003fe0000 */
[----:B------:R-:W-:Y:S02]  /*3110*/  VIMNMX.U32 R16, PT, PT, R14, R13, !PT ;  /* 0x0000000d0e107248 */ /* 0x000fe40007fe0000 */
[----:B------:R-:W-:-:S02]  /*3120*/  VIMNMX.U32 R20, PT, PT, R18, R17, !PT ;  /* 0x0000001112147248 */ /* 0x000fc40007fe0000 */
[----:B------:R-:W-:Y:S02]  /*3130*/  VIMNMX.U32 R14, PT, PT, R14, R13, PT ;  /* 0x0000000d0e0e7248 */ /* 0x000fe40003fe0000 */
[----:B------:R-:W-:Y:S02]  /*3140*/  VIMNMX.U32 R18, PT, PT, R18, R17, PT ;  /* 0x0000001112127248 */ /* 0x000fe40003fe0000 */
[----:B------:R-:W-:Y:S02]  /*3150*/  SEL R13, R42, R11, !P0 ;  /* 0x0000000b2a0d7207 */ /* 0x000fe40004000000 */
[----:B------:R-:W-:Y:S02]  /*3160*/  SEL R17, R15, R30, !P1 ;  /* 0x0000001e0f117207 */ /* 0x000fe40004800000 */
[----:B------:R-:W-:Y:S02]  /*3170*/  SEL R21, R19, R32, !P2 ;  /* 0x0000002013157207 */ /* 0x000fe40005000000 */
[----:B------:R-:W-:-:S02]  /*3180*/  SEL R11, R11, R42, !P0 ;  /* 0x0000002a0b0b7207 */ /* 0x000fc40004000000 */
[----:B------:R-:W-:Y:S02]  /*3190*/  SEL R15, R30, R15, !P1 ;  /* 0x0000000f1e0f7207 */ /* 0x000fe40004800000 */
[----:B------:R-:W-:-:S07]  /*31a0*/  SEL R19, R32, R19, !P2 ;  /* 0x0000001320137207 */ /* 0x000fce0005000000 */
.L_x_58:
[----:B------:R-:W-:Y:S05]  /*31b0*/  BSYNC.RECONVERGENT B0 ;  /* 0x0000000000007941 */ /* 0x000fea0003800200 */
.L_x_57:
[----:B------:R-:W-:-:S07]  /*31c0*/  IMAD.MOV.U32 R42, RZ, RZ, 0x2 ;  /* 0x00000002ff2a7424 */ /* 0x000fce00078e00ff */
.L_x_62:
        /* <DEDUP_REMOVED lines=10> */
[C---:B------:R-:W-:Y:S02]  /*3270*/  VIMNMX R30, PT, PT, R38.reuse, R31, PT ;  /* 0x0000001f261e7248 */ /* 0x040fe40003fe0100 */
[----:B------:R-:W-:-:S03]  /*3280*/  VIMNMX R44, PT, PT, R38, R39, PT ;  /* 0x00000027262c7248 */ /* 0x000fc60003fe0100 */
[----:B------:R-:W-:-:S05]  /*3290*/  IMAD R33, R42, 0x4, R30 ;  /* 0x000000042a217824 */ /* 0x000fca00078e021e */
[----:B------:R-:W-:Y:S01]  /*32a0*/  VIMNMX R33, PT, PT, R38, R33, PT ;  /* 0x0000002126217248 */ /* 0x000fe20003fe0100 */
[----:B0-----:R-:W-:-:S04]  /*32b0*/  ULEA UR4, UR5, UR4, 0x18 ;  /* 0x0000000405047291 */ /* 0x001fc8000f8ec0ff */
[----:B------:R-:W-:Y:S02]  /*32c0*/  IMAD R43, R42, 0x4, R33 ;  /* 0x000000042a2b7824 */ /* 0x000fe400078e0221 */
[----:B------:R-:W-:-:S03]  /*32d0*/  LEA R31, R37, UR4, 0x6 ;  /* 0x00000004251f7c11 */ /* 0x000fc6000f8e30ff */
[----:B------:R-:W-:Y:S02]  /*32e0*/  VIMNMX R32, PT, PT, R38, R43, PT ;  /* 0x0000002b26207248 */ /* 0x000fe40003fe0100 */
[----:B------:R-:W-:Y:S01]  /*32f0*/  VIADDMNMX R43, R33, -R30, R44, PT ;  /* 0x8000001e212b7246 */ /* 0x000fe2000380012c */
[----:B------:R0:W-:Y:S02]  /*3300*/  STS.128 [R31], R8 ;  /* 0x000000081f007388 */ /* 0x0001e40000000c00 */
[----:B------:R-:W-:Y:S02]  /*3310*/  IMAD.IADD R39, R32, 0x1, -R33 ;  /* 0x0000000120277824 */ /* 0x000fe400078e0a21 */
[----:B------:R0:W-:Y:S03]  /*3320*/  STS.128 [R31+0x10], R12 ;  /* 0x0000100c1f007388 */ /* 0x0001e60000000c00 */
        /* <DEDUP_REMOVED lines=9> */
.L_x_61:
        /* <DEDUP_REMOVED lines=15> */
.L_x_60:
[----:B------:R-:W-:Y:S05]  /*34b0*/  BSYNC.RECONVERGENT B0 ;  /* 0x0000000000007941 */ /* 0x000fea0003800200 */
.L_x_59:
        /* <DEDUP_REMOVED lines=81> */
[----:B------:R-:W-:Y:S01]  /*39d0*/  @P0 IMAD.MOV R20, RZ, RZ, R18 ;  /* 0x000000ffff140224 */ /* 0x000fe200078e0212 */
[----:B------:R-:W-:Y:S01]  /*39e0*/  SEL R18, R30, R22, P0 ;  /* 0x000000161e127207 */ /* 0x000fe20000000000 */
        /* <DEDUP_REMOVED lines=28> */
[----:B------:R-:W0:Y:S01]  /*3bb0*/  LDCU.U8 UR5, c[0x0][0x380] ;  /* 0x00007000ff0577ac */ /* 0x000e220008000000 */
[C---:B------:R-:W-:Y:S02]  /*3bc0*/  VIADD R32, R40.reuse, 0xa0 ;  /* 0x000000a028207836 */ /* 0x040fe40000000000 */
[C---:B------:R-:W-:Y:S02]  /*3bd0*/  VIADD R30, R40.reuse, 0x60 ;  /* 0x00000060281e7836 */ /* 0x040fe40000000000 */
[C---:B------:R-:W-:Y:S02]  /*3be0*/  VIADD R33, R40.reuse, 0xc0 ;  /* 0x000000c028217836 */ /* 0x040fe40000000000 */
[----:B------:R-:W-:Y:S01]  /*3bf0*/  VIADD R31, R40, 0x80 ;  /* 0x00000080281f7836 */ /* 0x000fe20000000000 */
[----:B0-----:R-:W-:-:S04]  /*3c00*/  UPRMT UR5, UR5, 0x8880, URZ ;  /* 0x0000888005057896 */ /* 0x001fc800080000ff */
[----:B------:R-:W-:Y:S01]  /*3c10*/  UISETP.NE.AND UP0, UPT, UR5, URZ, UPT ;  /* 0x000000ff0500728c */ /* 0x000fe2000bf05270 */
[----:B------:R-:W-:Y:S08]  /*3c20*/  BAR.SYNC.DEFER_BLOCKING 0x0 ;  /* 0x0000000000007b1d */ /* 0x000ff00000010000 */
[----:B------:R-:W-:Y:S05]  /*3c30*/  BRA.U !UP0, `(.L_x_63) ;  /* 0x0000000108e87547 */ /* 0x000fea000b800000 */
[----:B------:R-:W-:Y:S01]  /*3c40*/  ISETP.NE.AND P0, PT, R37, RZ, PT ;  /* 0x000000ff2500720c */ /* 0x000fe20003f05270 */
[----:B------:R-:W-:Y:S01]  /*3c50*/  STS.64 [R24], R8 ;  /* 0x0000000818007388 */ /* 0x000fe20000000a00 */
[----:B------:R-:W0:Y:S03]  /*3c60*/  LDCU.64 UR8, c[0x0][0x398] ;  /* 0x00007300ff0877ac */ /* 0x000e260008000a00 */
[----:B------:R-:W-:Y:S04]  /*3c70*/  STS.64 [R7+0x8], R10 ;  /* 0x0000080a07007388 */ /* 0x000fe80000000a00 */
[----:B------:R-:W-:Y:S04]  /*3c80*/  STS.64 [R6+0x10], R12 ;  /* 0x0000100c06007388 */ /* 0x000fe80000000a00 */
[----:B------:R-:W-:Y:S04]  /*3c90*/  STS.64 [R5+0x18], R14 ;  /* 0x0000180e05007388 */ /* 0x000fe80000000a00 */
[----:B------:R-:W-:Y:S04]  /*3ca0*/  STS.64 [R4+0x20], R16 ;  /* 0x0000201004007388 */ /* 0x000fe80000000a00 */
[----:B------:R-:W-:Y:S04]  /*3cb0*/  STS.64 [R3+0x28], R18 ;  /* 0x0000281203007388 */ /* 0x000fe80000000a00 */
[----:B------:R-:W-:Y:S04]  /*3cc0*/  STS.64 [R2+0x30], R20 ;  /* 0x0000301402007388 */ /* 0x000fe80000000a00 */
[----:B------:R1:W-:Y:S01]  /*3cd0*/  STS.64 [R0+0x38], R22 ;  /* 0x0000381600007388 */ /* 0x0003e20000000a00 */
[----:B------:R-:W-:-:S03]  /*3ce0*/  NOP ;  /* 0x0000000000007918 */ /* 0x000fc60000000000 */
[----:B------:R-:W-:Y:S04]  /*3cf0*/  LDS.64 R8, [R36] ;  /* 0x0000000024087984 */ /* 0x000fe80000000a00 */
[----:B------:R-:W-:Y:S04]  /*3d00*/  LDS.64 R10, [R35+0x100] ;  /* 0x00010000230a7984 */ /* 0x000fe80000000a00 */
[----:B------:R-:W-:Y:S04]  /*3d10*/  LDS.64 R6, [R34+0x200] ;  /* 0x0002000022067984 */ /* 0x000fe80000000a00 */
[----:B------:R-:W-:Y:S04]  /*3d20*/  LDS.64 R12, [R29+0x300] ;  /* 0x000300001d0c7984 */ /* 0x000fe80000000a00 */
[----:B------:R-:W-:Y:S04]  /*3d30*/  LDS.64 R4, [R28+0x400] ;  /* 0x000400001c047984 */ /* 0x000fe80000000a00 */
[----:B------:R-:W-:Y:S04]  /*3d40*/  LDS.64 R14, [R27+0x500] ;  /* 0x000500001b0e7984 */ /* 0x000fe80000000a00 */
[----:B------:R-:W-:Y:S04]  /*3d50*/  LDS.64 R2, [R26+0x600] ;  /* 0x000600001a027984 */ /* 0x000fe80000000a00 */
[----:B------:R-:W-:Y:S04]  /*3d60*/  LDS.64 R24, [R25+0x700] ;  /* 0x0007000019187984 */ /* 0x000fe80000000a00 */
[----:B------:R-:W-:Y:S01]  /*3d70*/  @!P0 STS [UR4+0x4200], R38 ;  /* 0x00420026ff008988 */ /* 0x000fe20008000804 */
[----:B------:R-:W-:Y:S06]  /*3d80*/  BAR.SYNC.DEFER_BLOCKING 0x0 ;  /* 0x0000000000007b1d */ /* 0x000fec0000010000 */
[----:B------:R-:W1:Y:S01]  /*3d90*/  S2R R37, SR_TID.X ;  /* 0x0000000000257919 */ /* 0x000e620000002100 */
[----:B------:R-:W2:Y:S01]  /*3da0*/  S2R R39, SR_CTAID.X ;  /* 0x0000000000277919 */ /* 0x000ea20000002500 */
[----:B------:R-:W3:Y:S01]  /*3db0*/  S2R R41, SR_TID.X ;  /* 0x0000000000297919 */ /* 0x000ee20000002100 */
[----:B------:R-:W4:Y:S01]  /*3dc0*/  LDS R19, [UR4+0x4200] ;  /* 0x00420004ff137984 */ /* 0x000f220008000800 */
[----:B-1----:R-:W-:-:S02]  /*3dd0*/  IMAD.SHL.U32 R0, R37, 0x8, RZ ;  /* 0x0000000825007824 */ /* 0x002fc400078e00ff */
[----:B--2---:R-:W-:-:S03]  /*3de0*/  IMAD.WIDE.U32 R16, R39, 0x800, RZ ;  /* 0x0000080027107825 */ /* 0x004fc600078e00ff */
[----:B------:R-:W-:Y:S01]  /*3df0*/  LOP3.LUT R0, R0, 0x1f00, RZ, 0xc0, !PT ;  /* 0x00001f0000007812 */ /* 0x000fe200078ec0ff */
[----:B---3--:R-:W-:Y:S01]  /*3e00*/  IMAD.SHL.U32 R18, R41, 0x8, RZ ;  /* 0x0000000829127824 */ /* 0x008fe200078e00ff */
[----:B------:R-:W-:-:S04]  /*3e10*/  LOP3.LUT R21, R16, 0x1f, R37, 0xf8, !PT ;  /* 0x0000001f10157812 */ /* 0x000fc800078ef825 */
[----:B------:R-:W-:Y:S02]  /*3e20*/  LOP3.LUT R18, R18, 0x1f00, RZ, 0xc0, !PT ;  /* 0x00001f0012127812 */ /* 0x000fe400078ec0ff */
[----:B------:R-:W-:Y:S02]  /*3e30*/  IADD3 R21, P0, PT, R0, R21, RZ ;  /* 0x0000001500157210 */ /* 0x000fe40007f1e0ff */
[----:B------:R-:W-:Y:S02]  /*3e40*/  LOP3.LUT R41, R18, 0x1f, R41, 0xf8, !PT ;  /* 0x0000001f12297812 */ /* 0x000fe400078ef829 */
[----:B------:R-:W-:Y:S01]  /*3e50*/  LOP3.LUT R0, R0, 0x1f, R37, 0xf8, !PT ;  /* 0x0000001f00007812 */ /* 0x000fe200078ef825 */
[----:B------:R-:W-:Y:S01]  /*3e60*/  IMAD.X R18, RZ, RZ, R17, P0 ;  /* 0x000000ffff127224 */ /* 0x000fe200000e0611 */
[----:B0-----:R-:W-:Y:S01]  /*3e70*/  LEA R16, P0, R21, UR8, 0x3 ;  /* 0x0000000815107c11 */ /* 0x001fe2000f8018ff */
[----:B------:R-:W-:Y:S01]  /*3e80*/  VIADD R20, R41, 0x20 ;  /* 0x0000002029147836 */ /* 0x000fe20000000000 */
[----:B------:R-:W-:-:S02]  /*3e90*/  LOP3.LUT R0, R0, 0x40, RZ, 0xfc, !PT ;  /* 0x0000004000007812 */ /* 0x000fc400078efcff */
[----:B------:R-:W-:Y:S02]  /*3ea0*/  LEA.HI.X R17, R21, UR9, R18, 0x3, P0 ;  /* 0x0000000915117c11 */ /* 0x000fe400080f1c12 */
[-C--:B----4-:R-:W-:Y:S02]  /*3eb0*/  ISETP.GE.AND P0, PT, R40, R19.reuse, PT ;  /* 0x000000132800720c */ /* 0x090fe40003f06270 */
[-C--:B------:R-:W-:Y:S01]  /*3ec0*/  ISETP.GE.AND P2, PT, R0, R19.reuse, PT ;  /* 0x000000130000720c */ /* 0x080fe20003f46270 */
[----:B------:R-:W-:Y:S01]  /*3ed0*/  VIADD R0, R41, 0xe0 ;  /* 0x000000e029007836 */ /* 0x000fe20000000000 */
[-C--:B------:R-:W-:Y:S02]  /*3ee0*/  ISETP.GE.AND P1, PT, R20, R19.reuse, PT ;  /* 0x000000131400720c */ /* 0x080fe40003f26270 */
[-C--:B------:R-:W-:Y:S02]  /*3ef0*/  ISETP.GE.AND P3, PT, R30, R19.reuse, PT ;  /* 0x000000131e00720c */ /* 0x080fe40003f66270 */
        /* <DEDUP_REMOVED lines=14> */
.L_x_63:
[----:B------:R-:W-:Y:S01]  /*3fe0*/  ISETP.NE.AND P0, PT, R37, RZ, PT ;  /* 0x000000ff2500720c */ /* 0x000fe20003f05270 */
[----:B------:R-:W-:Y:S01]  /*3ff0*/  STS.64 [R24], R8 ;  /* 0x0000000818007388 */ /* 0x000fe20000000a00 */
[----:B------:R-:W0:Y:S01]  /*4000*/  LDCU.64 UR8, c[0x0][0x3b0] ;  /* 0x00007600ff0877ac */ /* 0x000e220008000a00 */
[----:B------:R-:W-:Y:S02]  /*4010*/  IMAD.MOV.U32 R41, RZ, RZ, RZ ;  /* 0x000000ffff297224 */ /* 0x000fe400078e00ff */
[----:B------:R-:W-:Y:S04]  /*4020*/  STS.64 [R7+0x8], R10 ;  /* 0x0000080a07007388 */ /* 0x000fe80000000a00 */
[----:B------:R-:W-:Y:S04]  /*4030*/  STS.64 [R6+0x10], R12 ;  /* 0x0000100c06007388 */ /* 0x000fe80000000a00 */
[----:B------:R-:W-:Y:S04]  /*4040*/  STS.64 [R5+0x18], R14 ;  /* 0x0000180e05007388 */ /* 0x000fe80000000a00 */
[----:B------:R-:W-:Y:S04]  /*4050*/  STS.64 [R4+0x20], R16 ;  /* 0x0000201004007388 */ /* 0x000fe80000000a00 */
[----:B------:R1:W-:Y:S04]  /*4060*/  STS.64 [R3+0x28], R18 ;  /* 0x0000281203007388 */ /* 0x0003e80000000a00 */
        /* <DEDUP_REMOVED lines=13> */
[----:B------:R-:W2:Y:S01]  /*4140*/  S2R R39, SR_TID.X ;  /* 0x0000000000277919 */ /* 0x000ea20000002100 */
[----:B------:R-:W3:Y:S01]  /*4150*/  S2R R37, SR_TID.X ;  /* 0x0000000000257919 */ /* 0x000ee20000002100 */
[----:B-1----:R-:W1:Y:S01]  /*4160*/  S2R R3, SR_CTAID.X ;  /* 0x0000000000037919 */ /* 0x002e620000002500 */
[----:B------:R-:W4:Y:S01]  /*4170*/  LDS R19, [UR4+0x4200] ;  /* 0x00420004ff137984 */ /* 0x000f220008000800 */
[----:B--2---:R-:W-:-:S02]  /*4180*/  IMAD.SHL.U32 R0, R39, 0x8, RZ ;  /* 0x0000000827007824 */ /* 0x004fc400078e00ff */
[----:B---3--:R-:W-:-:S03]  /*4190*/  IMAD.SHL.U32 R2, R37, 0x8, RZ ;  /* 0x0000000825027824 */ /* 0x008fc600078e00ff */
[----:B------:R-:W-:Y:S02]  /*41a0*/  LOP3.LUT R0, R0, 0x1f00, RZ, 0xc0, !PT ;  /* 0x00001f0000007812 */ /* 0x000fe400078ec0ff */
[----:B------:R-:W-:Y:S01]  /*41b0*/  LOP3.LUT R16, R2, 0x1f00, RZ, 0xc0, !PT ;  /* 0x00001f0002107812 */ /* 0x000fe200078ec0ff */
[----:B-1----:R-:W-:Y:S01]  /*41c0*/  IMAD.WIDE.U32 R2, R3, 0x800, R40 ;  /* 0x0000080003027825 */ /* 0x002fe200078e0028 */
[----:B------:R-:W-:Y:S02]  /*41d0*/  LOP3.LUT R0, R0, 0x1f, R39, 0xf8, !PT ;  /* 0x0000001f00007812 */ /* 0x000fe400078ef827 */
[----:B------:R-:W-:Y:S02]  /*41e0*/  LOP3.LUT R37, R16, 0x1f, R37, 0xf8, !PT ;  /* 0x0000001f10257812 */ /* 0x000fe400078ef825 */
[----:B0-----:R-:W-:Y:S02]  /*41f0*/  LEA R16, P0, R2, UR8, 0x3 ;  /* 0x0000000802107c11 */ /* 0x001fe4000f8018ff */
[----:B------:R-:W-:Y:S01]  /*4200*/  LOP3.LUT R0, R0, 0x40, RZ, 0xfc, !PT ;  /* 0x0000004000007812 */ /* 0x000fe200078efcff */
[----:B------:R-:W-:Y:S01]  /*4210*/  VIADD R18, R37, 0x20 ;  /* 0x0000002025127836 */ /* 0x000fe20000000000 */
[----:B------:R-:W-:-:S02]  /*4220*/  LEA.HI.X R17, R2, UR9, R3, 0x3, P0 ;  /* 0x0000000902117c11 */ /* 0x000fc400080f1c03 */
[-C--:B----4-:R-:W-:Y:S02]  /*4230*/  ISETP.GE.AND P6, PT, R40, R19.reuse, PT ;  /* 0x000000132800720c */ /* 0x090fe40003fc6270 */
[-C--:B------:R-:W-:Y:S01]  /*4240*/  ISETP.GE.AND P4, PT, R0, R19.reuse, PT ;  /* 0x000000130000720c */ /* 0x080fe20003f86270 */
[----:B------:R-:W-:Y:S01]  /*4250*/  VIADD R0, R37, 0xe0 ;  /* 0x000000e025007836 */ /* 0x000fe20000000000 */
[-C--:B------:R-:W-:Y:S02]  /*4260*/  ISETP.GE.AND P5, PT, R18, R19.reuse, PT ;  /* 0x000000131200720c */ /* 0x080fe40003fa6270 */
[-C--:B------:R-:W-:Y:S02]  /*4270*/  ISETP.GE.AND P3, PT, R30, R19.reuse, PT ;  /* 0x000000131e00720c */ /* 0x080fe40003f66270 */
[-C--:B------:R-:W-:Y:S02]  /*4280*/  ISETP.GE.AND P2, PT, R31, R19.reuse, PT ;  /* 0x000000131f00720c */ /* 0x080fe40003f46270 */
[----:B------:R-:W-:-:S02]  /*4290*/  ISETP.GE.AND P1, PT, R32, R19, PT ;  /* 0x000000132000720c */ /* 0x000fc40003f26270 */
        /* <DEDUP_REMOVED lines=12> */
.L_x_64:
        /* <DEDUP_REMOVED lines=10> */
.L_x_454:


//--------------------- .text._ZN3cub18CUB_300001_SM_10006detail10merge_sort26DeviceMergeSortMergeKernelINS2_10policy_hubIN6thrust24THRUST_300001_SM_1000_NS6detail15normal_iteratorINS6_10device_ptrI12BisectionKeyEEEEE9Policy600ESC_PNS0_8NullTypeESC_SG_j19BisectionKeyCompareSA_SF_EEvbT2_T3_T4_PT6_PT7_T5_PSK_SK_NS1_7vsmem_tE --------------------------
	.section	.text._ZN3cub18CUB_300001_SM_10006detail10merge_sort26DeviceMergeSortMergeKernelINS2_10policy_hubIN6thrust24THRUST_300001_SM_1000_NS6detail15normal_iteratorINS6_10device_ptrI12BisectionKeyEEEEE9Policy600ESC_PNS0_8NullTypeESC_SG_j19BisectionKeyCompareSA_SF_EEvbT2_T3_T4_PT6_PT7_T5_PSK_SK_NS1_7vsmem_tE,"ax",@progbits
	.align	128
        .global         _ZN3cub18CUB_300001_SM_10006detail10merge_sort26DeviceMergeSortMergeKernelINS2_10policy_hubIN6thrust24THRUST_300001_SM_1000_NS6detail15normal_iteratorINS6_10device_ptrI12BisectionKeyEEEEE9Policy600ESC_PNS0_8NullTypeESC_SG_j19BisectionKeyCompareSA_SF_EEvbT2_T3_T4_PT6_PT7_T5_PSK_SK_NS1_7vsmem_tE
        .type           _ZN3cub18CUB_300001_SM_10006detail10merge_sort26DeviceMergeSortMergeKernelINS2_10policy_hubIN6thrust24THRUST_300001_SM_1000_NS6detail15normal_iteratorINS6_10device_ptrI12BisectionKeyEEEEE9Policy600ESC_PNS0_8NullTypeESC_SG_j19BisectionKeyCompareSA_SF_EEvbT2_T3_T4_PT6_PT7_T5_PSK_SK_NS1_7vsmem_tE,@function
        .size           _ZN3cub18CUB_300001_SM_10006detail10merge_sort26DeviceMergeSortMergeKernelINS2_10policy_hubIN6thrust24THRUST_300001_SM_1000_NS6detail15normal_iteratorINS6_10device_ptrI12BisectionKeyEEEEE9Policy600ESC_PNS0_8NullTypeESC_SG_j19BisectionKeyCompareSA_SF_EEvbT2_T3_T4_PT6_PT7_T5_PSK_SK_NS1_7vsmem_tE,(.L_x_455 - _ZN3cub18CUB_300001_SM_10006detail10merge_sort26DeviceMergeSortMergeKernelINS2_10policy_hubIN6thrust24THRUST_300001_SM_1000_NS6detail15normal_iteratorINS6_10device_ptrI12BisectionKeyEEEEE9Policy600ESC_PNS0_8NullTypeESC_SG_j19BisectionKeyCompareSA_SF_EEvbT2_T3_T4_PT6_PT7_T5_PSK_SK_NS1_7vsmem_tE)
        .other          _ZN3cub18CUB_300001_SM_10006detail10merge_sort26DeviceMergeSortMergeKernelINS2_10policy_hubIN6thrust24THRUST_300001_SM_1000_NS6detail15normal_iteratorINS6_10device_ptrI12BisectionKeyEEEEE9Policy600ESC_PNS0_8NullTypeESC_SG_j19BisectionKeyCompareSA_SF_EEvbT2_T3_T4_PT6_PT7_T5_PSK_SK_NS1_7vsmem_tE,@"STO_CUDA_ENTRY STV_DEFAULT"
_ZN3cub18CUB_300001_SM_10006detail10merge_sort26DeviceMergeSortMergeKernelINS2_10policy_hubIN6thrust24THRUST_300001_SM_1000_NS6detail15normal_iteratorINS6_10device_ptrI12BisectionKeyEEEEE9Policy600ESC_PNS0_8NullTypeESC_SG_j19BisectionKeyCompareSA_SF_EEvbT2_T3_T4_PT6_PT7_T5_PSK_SK_NS1_7vsmem_tE:
.text._ZN3cub18CUB_300001_SM_10006detail10merge_sort26DeviceMergeSortMergeKernelINS2_10policy_hubIN6thrust24THRUST_300001_SM_1000_NS6detail15normal_iteratorINS6_10device_ptrI12BisectionKeyEEEEE9Policy600ESC_PNS0_8NullTypeESC_SG_j19BisectionKeyCompareSA_SF_EEvbT2_T3_T4_PT6_PT7_T5_PSK_SK_NS1_7vsmem_tE:
[----:B------:R-:W-:Y:S01]  /*0000*/  LDC R1, c[0x0][0x37c] ;  /* 0x0000df00ff017b82 */ /* 0x000fe20000000800 */
[----:B------:R-:W0:Y:S01]  /*0010*/  S2R R11, SR_CTAID.X ;  /* 0x00000000000b7919 */ /* 0x000e220000002500 */
[----:B------:R-:W1:Y:S06]  /*0020*/  LDCU UR4, c[0x0][0x370] ;  /* 0x00006e00ff0477ac */ /* 0x000e6c0008000800 */
[----:B------:R-:W2:Y:S01]  /*0030*/  LDC R9, c[0x0][0x3c0] ;  /* 0x0000f000ff097b82 */ /* 0x000ea20000000800 */
[----:B------:R-:W3:Y:S01]  /*0040*/  S2R R2, SR_TID.X ;  /* 0x0000000000027919 */ /* 0x000ee20000002100 */
[----:B------:R-:W4:Y:S01]  /*0050*/  LDCU.64 UR6, c[0x0][0x358] ;  /* 0x00006b00ff0677ac */ /* 0x000f220008000a00 */
[----:B-1----:R-:W-:Y:S01]  /*0060*/  UIADD3 UR4, UPT, UPT, UR4, -0x1, URZ ;  /* 0xffffffff04047890 */ /* 0x002fe2000fffe0ff */
[----:B--2---:R-:W-:-:S05]  /*0070*/  IMAD.SHL.U32 R3, R9, 0x400, RZ ;  /* 0x0000040009037824 */ /* 0x004fca00078e00ff */
[C---:B0-----:R-:W-:Y:S01]  /*0080*/  ISETP.GE.U32.AND P0, PT, R11.reuse, UR4, PT ;  /* 0x000000040b007c0c */ /* 0x041fe2000bf06070 */
[----:B------:R-:W-:-:S12]  /*0090*/  IMAD.SHL.U32 R0, R11, 0x800, RZ ;  /* 0x000008000b007824 */ /* 0x000fd800078e00ff */
[----:B---34-:R-:W-:Y:S05]  /*00a0*/  @P0 BRA `(.L_x_65) ;  /* 0x0000001800200947 */ /* 0x018fea0003800000 */
[----:B------:R-:W0:Y:S01]  /*00b0*/  LDC.64 R4, c[0x0][0x3b8] ;  /* 0x0000ee00ff047b82 */ /* 0x000e220000000a00 */
[----:B------:R-:W-:Y:S01]  /*00c0*/  IMAD.MOV R10, RZ, RZ, -R9 ;  /* 0x000000ffff0a7224 */ /* 0x000fe200078e0a09 */
[----:B------:R-:W1:Y:S06]  /*00d0*/  LDCU.U8 UR4, c[0x0][0x380] ;  /* 0x00007000ff0477ac */ /* 0x000e6c0008000000 */
[----:B------:R-:W2:Y:S01]  /*00e0*/  LDC R12, c[0x0][0x398] ;  /* 0x0000e600ff0c7b82 */ /* 0x000ea20000000800 */
[----:B0-----:R-:W-:-:S05]  /*00f0*/  IMAD.WIDE.U32 R4, R11, 0x4, R4 ;  /* 0x000000040b047825 */ /* 0x001fca00078e0004 */
[----:B------:R-:W3:Y:S04]  /*0100*/  LDG.E R8, desc[UR6][R4.64+0x4] ;  /* 0x0000040604087981 */ /* 0x000ee8000c1e1900 */
[----:B------:R2:W4:Y:S01]  /*0110*/  LDG.E R6, desc[UR6][R4.64] ;  /* 0x0000000604067981 */ /* 0x000522000c1e1900 */
[----:B------:R-:W-:Y:S01]  /*0120*/  LOP3.LUT R7, R11, R10, RZ, 0xc0, !PT ;  /* 0x0000000a0b077212 */ /* 0x000fe200078ec0ff */
[----:B-1----:R-:W-:Y:S01]  /*0130*/  UPRMT UR4, UR4, 0x8880, URZ ;  /* 0x0000888004047896 */ /* 0x002fe200080000ff */
[----:B------:R-:W-:-:S03]  /*0140*/  ACQBULK ;  /* 0x000000000000782e */ /* 0x000fc60000000000 */
[----:B------:R-:W-:Y:S01]  /*0150*/  IMAD.IADD R9, R11, 0x1, -R7 ;  /* 0x000000010b097824 */ /* 0x000fe200078e0a07 */
[----:B------:R-:W-:Y:S01]  /*0160*/  UISETP.NE.AND UP0, UPT, UR4, URZ, UPT ;  /* 0x000000ff0400728c */ /* 0x000fe2000bf05270 */
[----:B------:R-:W-:Y:S02]  /*0170*/  IMAD.SHL.U32 R7, R7, 0x800, RZ ;  /* 0x0000080007077824 */ /* 0x000fe400078e00ff */
[----:B------:R-:W-:Y:S01]  /*0180*/  IMAD.SHL.U32 R22, R9, 0x800, RZ ;  /* 0x0000080009167824 */ /* 0x000fe200078e00ff */
[----:B------:R-:W-:Y:S01]  /*0190*/  LOP3.LUT R9, R11, R10, RZ, 0xfc, !PT ;  /* 0x0000000a0b097212 */ /* 0x000fe200078efcff */
[----:B--2---:R-:W-:-:S03]  /*01a0*/  IMAD.IADD R4, R12, 0x1, -R7 ;  /* 0x000000010c047824 */ /* 0x004fc600078e0a07 */
[C---:B------:R-:W-:Y:S02]  /*01b0*/  ISETP.NE.AND P0, PT, R22.reuse, -0x800, PT ;  /* 0xfffff8001600780c */ /* 0x040fe40003f05270 */
[----:B------:R-:W-:Y:S02]  /*01c0*/  ISETP.NE.AND P1, PT, R9, -0x1, PT ;  /* 0xffffffff0900780c */ /* 0x000fe40003f25270 */
[----:B------:R-:W-:Y:S01]  /*01d0*/  LOP3.LUT R9, R3, 0xfffff800, RZ, 0xc0, !PT ;  /* 0xfffff80003097812 */ /* 0x000fe200078ec0ff */
[----:B------:R-:W-:-:S03]  /*01e0*/  VIADD R3, R22, 0x7ff ;  /* 0x000007ff16037836 */ /* 0x000fc60000000000 */
[----:B------:R-:W-:-:S05]  /*01f0*/  VIMNMX.U32 R10, PT, PT, R9, R4, !PT ;  /* 0x00000004090a7248 */ /* 0x000fca0007fe0000 */
[----:B------:R-:W-:Y:S02]  /*0200*/  @P0 VIADD R3, R22, 0x800 ;  /* 0x0000080016030836 */ /* 0x000fe40000000000 */
[----:B------:R-:W-:Y:S02]  /*0210*/  IMAD.IADD R10, R10, 0x1, -R9 ;  /* 0x000000010a0a7824 */ /* 0x000fe400078e0a09 */
[----:B---3--:R-:W-:-:S04]  /*0220*/  IMAD.IADD R8, R8, 0x1, -R7 ;  /* 0x0000000108087824 */ /* 0x008fc800078e0a07 */
[----:B------:R-:W-:Y:S01]  /*0230*/  IMAD.IADD R12, R3, 0x1, -R8 ;  /* 0x00000001030c7824 */ /* 0x000fe200078e0a08 */
[----:B------:R-:W-:Y:S01]  /*0240*/  @!P1 VIMNMX.U32 R8, PT, PT, R9, R4, PT ;  /* 0x0000000409089248 */ /* 0x000fe20003fe0000 */
[----:B----4-:R-:W-:-:S03]  /*0250*/  IMAD.IADD R5, R6, 0x1, -R7 ;  /* 0x0000000106057824 */ /* 0x010fc600078e0a07 */
[----:B------:R-:W-:Y:S01]  /*0260*/  SEL R23, R9, R12, !P1 ;  /* 0x0000000c09177207 */ /* 0x000fe20004800000 */
[----:B------:R-:W-:Y:S01]  /*0270*/  IMAD.IADD R3, R8, 0x1, -R5 ;  /* 0x0000000108037824 */ /* 0x000fe200078e0a05 */
[----:B------:R-:W-:Y:S02]  /*0280*/  VIADDMNMX.U32 R22, R22, -R5, R10, PT ;  /* 0x8000000516167246 */ /* 0x000fe4000380000a */
[----:B------:R-:W-:Y:S01]  /*0290*/  VIMNMX.U32 R23, PT, PT, R10, R23, PT ;  /* 0x000000170a177248 */ /* 0x000fe20003fe0000 */
[----:B------:R-:W-:Y:S06]  /*02a0*/  BRA.U !UP0, `(.L_x_66) ;  /* 0x0000000108b07547 */ /* 0x000fec000b800000 */
[----:B------:R-:W0:Y:S01]  /*02b0*/  LDCU.64 UR4, c[0x0][0x388] ;  /* 0x00007100ff0477ac */ /* 0x000e220008000a00 */
[C---:B------:R-:W-:Y:S02]  /*02c0*/  IADD3 R5, P0, P1, R2.reuse, R5, R7 ;  /* 0x0000000502057210 */ /* 0x040fe4000791e007 */
[----:B------:R-:W-:Y:S02]  /*02d0*/  ISETP.GE.AND P6, PT, R2, R3, PT ;  /* 0x000000030200720c */ /* 0x000fe40003fc6270 */
[----:B------:R-:W-:Y:S02]  /*02e0*/  IADD3.X R4, PT, PT, RZ, RZ, RZ, P0, P1 ;  /* 0x000000ffff047210 */ /* 0x000fe400007e24ff */
[----:B0-----:R-:W-:-:S04]  /*02f0*/  LEA R20, P0, R5, UR4, 0x3 ;  /* 0x0000000405147c11 */ /* 0x001fc8000f8018ff */
[----:B------:R-:W-:-:S05]  /*0300*/  LEA.HI.X R21, R5, UR5, R4, 0x3, P0 ;  /* 0x0000000505157c11 */ /* 0x000fca00080f1c04 */
[----:B------:R0:W5:Y:S01]  /*0310*/  @!P6 LDG.E.64 R4, desc[UR6][R20.64] ;  /* 0x000000061404e981 */ /* 0x000162000c1e1b00 */
[----:B------:R-:W-:Y:S01]  /*0320*/  IMAD.IADD R6, R2, 0x1, -R3 ;  /* 0x0000000102067824 */ /* 0x000fe200078e0a03 */
[----:B------:R-:W-:Y:S01]  /*0330*/  IADD3 R7, P0, P1, R22, R7, R9 ;  /* 0x0000000716077210 */ /* 0x000fe2000791e009 */
[C---:B------:R-:W-:Y:S02]  /*0340*/  VIADD R8, R2.reuse, 0x100 ;  /* 0x0000010002087836 */ /* 0x040fe40000000000 */
[----:B------:R-:W-:Y:S01]  /*0350*/  VIADD R10, R2, 0x200 ;  /* 0x00000200020a7836 */ /* 0x000fe20000000000 */
[----:B------:R-:W-:Y:S02]  /*0360*/  IADD3 R7, P2, PT, R6, R7, RZ ;  /* 0x0000000706077210 */ /* 0x000fe40007f5e0ff */
[----:B------:R-:W-:Y:S02]  /*0370*/  IADD3.X R9, PT, PT, RZ, RZ, RZ, P0, P1 ;  /* 0x000000ffff097210 */ /* 0x000fe400007e24ff */
[-C--:B------:R-:W-:Y:S01]  /*0380*/  ISETP.GE.AND P5, PT, R8, R3.reuse, PT ;  /* 0x000000030800720c */ /* 0x080fe20003fa6270 */
[----:B------:R-:W-:Y:S01]  /*0390*/  VIADD R8, R2, 0x300 ;  /* 0x0000030002087836 */ /* 0x000fe20000000000 */
[----:B------:R-:W-:-:S02]  /*03a0*/  ISETP.GE.AND P4, PT, R10, R3, PT ;  /* 0x000000030a00720c */ /* 0x000fc40003f86270 */
[----:B------:R-:W-:Y:S02]  /*03b0*/  LEA.HI.X.SX32 R10, R6, R9, 0x1, P2 ;  /* 0x00000009060a7211 */ /* 0x000fe400010f0eff */
[C---:B------:R-:W-:Y:S02]  /*03c0*/  LEA R24, P0, R7.reuse, UR4, 0x3 ;  /* 0x0000000407187c11 */ /* 0x040fe4000f8018ff */
[----:B------:R-:W-:Y:S02]  /*03d0*/  LOP3.LUT R6, R2, 0x400, RZ, 0xfc, !PT ;  /* 0x0000040002067812 */ /* 0x000fe400078efcff */
[-C--:B------:R-:W-:Y:S01]  /*03e0*/  ISETP.GE.AND P3, PT, R8, R3.reuse, PT ;  /* 0x000000030800720c */ /* 0x080fe20003f66270 */
[C---:B------:R-:W-:Y:S01]  /*03f0*/  VIADD R8, R2.reuse, 0x500 ;  /* 0x0000050002087836 */ /* 0x040fe20000000000 */
[----:B------:R-:W-:Y:S01]  /*0400*/  LEA.HI.X R25, R7, UR5, R10, 0x3, P0 ;  /* 0x0000000507197c11 */ /* 0x000fe200080f1c0a */
[----:B------:R-:W-:Y:S01]  /*0410*/  VIADD R10, R2, 0x600 ;  /* 0x00000600020a7836 */ /* 0x000fe20000000000 */
[-C--:B------:R-:W-:Y:S01]  /*0420*/  ISETP.GE.AND P2, PT, R6, R3.reuse, PT ;  /* 0x000000030600720c */ /* 0x080fe20003f46270 */
[----:B------:R-:W-:Y:S01]  /*0430*/  VIADD R6, R2, 0x700 ;  /* 0x0000070002067836 */ /* 0x000fe20000000000 */
[----:B------:R-:W-:-:S02]  /*0440*/  ISETP.GE.AND P1, PT, R8, R3, PT ;  /* 0x000000030800720c */ /* 0x000fc40003f26270 */
[-C--:B------:R-:W-:Y:S01]  /*0450*/  ISETP.GE.AND P0, PT, R10, R3.reuse, PT ;  /* 0x000000030a00720c */ /* 0x080fe20003f06270 */
[----:B------:R0:W5:Y:S04]  /*0460*/  @P4 LDG.E.64 R8, desc[UR6][R24.64+0x1000] ;  /* 0x0010000618084981 */ /* 0x000168000c1e1b00 */
        /* <DEDUP_REMOVED lines=16> */
.L_x_66:
        /* <DEDUP_REMOVED lines=13> */
[----:B------:R-:W-:Y:S01]  /*0640*/  ISETP.GE.AND P1, PT, R10, R3, PT ;  /* 0x000000030a00720c */ /* 0x000fe20003f26270 */
[----:B------:R-:W-:Y:S01]  /*0650*/  VIADD R10, R2, 0x300 ;  /* 0x00000300020a7836 */ /* 0x000fe20000000000 */
[----:B------:R-:W-:-:S02]  /*0660*/  LEA.HI.X.SX32 R6, R8, R6, 0x1, P3 ;  /* 0x0000000608067211 */ /* 0x000fc400018f0eff */
        /* <DEDUP_REMOVED lines=9> */
[-C--:B------:R-:W-:Y:S02]  /*0700*/  ISETP.GE.AND P5, PT, R10, R3.reuse, PT ;  /* 0x000000030a00720c */ /* 0x080fe40003fa6270 */
[-C--:B------:R-:W-:Y:S02]  /*0710*/  ISETP.GE.AND P4, PT, R6, R3.reuse, PT ;  /* 0x000000030600720c */ /* 0x080fe40003f86270 */
        /* <DEDUP_REMOVED lines=16> */
.L_x_67:
[----:B------:R-:W2:Y:S01]  /*0820*/  S2UR UR5, SR_CgaCtaId ;  /* 0x00000000000579c3 */ /* 0x000ea20000008800 */
[----:B------:R-:W-:Y:S01]  /*0830*/  UMOV UR4, 0x400 ;  /* 0x0000040000047882 */ /* 0x000fe20000000000 */
[----:B01----:R-:W-:Y:S02]  /*0840*/  IMAD.SHL.U32 R21, R2, 0x8, RZ ;  /* 0x0000000802157824 */ /* 0x003fe400078e00ff */
[----:B------:R-:W-:Y:S01]  /*0850*/  IMAD.IADD R22, R23, 0x1, -R22 ;  /* 0x0000000117167824 */ /* 0x000fe200078e0a16 */
[----:B--2---:R-:W-:-:S09]  /*0860*/  ULEA UR4, UR5, UR4, 0x18 ;  /* 0x0000000405047291 */ /* 0x004fd2000f8ec0ff */
        /* <DEDUP_REMOVED lines=9> */
[----:B0-----:R-:W-:-:S07]  /*0900*/  IMAD.IADD R18, R3, 0x1, R22 ;  /* 0x0000000103127824 */ /* 0x001fce00078e0216 */
[----:B------:R-:W-:Y:S01]  /*0910*/  PREEXIT ;  /* 0x000000000000782d */ /* 0x000fe20000000000 */
[----:B------:R-:W-:Y:S01]  /*0920*/  BSSY.RECONVERGENT B0, `(.L_x_68) ;  /* 0x0000017000007945 */ /* 0x000fe20003800200 */
[----:B------:R-:W-:-:S04]  /*0930*/  VIMNMX R21, PT, PT, R21, R18, PT ;  /* 0x0000001215157248 */ /* 0x000fc80003fe0100 */
[C---:B------:R-:W-:Y:S01]  /*0940*/  ISETP.GE.AND P0, PT, R21.reuse, R22, PT ;  /* 0x000000161500720c */ /* 0x040fe20003f06270 */
[----:B------:R-:W-:Y:S01]  /*0950*/  IMAD.IADD R4, R21, 0x1, -R22 ;  /* 0x0000000115047824 */ /* 0x000fe200078e0a16 */
[----:B------:R-:W-:-:S04]  /*0960*/  VIMNMX R5, PT, PT, R3, R21, PT ;  /* 0x0000001503057248 */ /* 0x000fc80003fe0100 */
[----:B------:R-:W-:-:S04]  /*0970*/  SEL R6, R4, RZ, P0 ;  /* 0x000000ff04067207 */ /* 0x000fc80000000000 */
[----:B------:R-:W-:-:S13]  /*0980*/  ISETP.GE.AND P0, PT, R6, R5, PT ;  /* 0x000000050600720c */ /* 0x000fda0003f06270 */
[----:B------:R-:W-:Y:S05]  /*0990*/  @P0 BRA `(.L_x_69) ;  /* 0x00000000003c0947 */ /* 0x000fea0003800000 */
[----:B------:R-:W-:-:S07]  /*09a0*/  IMAD.IADD R10, R3, 0x1, R21 ;  /* 0x00000001030a7824 */ /* 0x000fce00078e0215 */
.L_x_70:
[----:B------:R-:W-:-:S05]  /*09b0*/  IMAD.IADD R4, R5, 0x1, -R6 ;  /* 0x0000000105047824 */ /* 0x000fca00078e0a06 */
[----:B------:R-:W-:-:S04]  /*09c0*/  LEA.HI R7, R4, R4, RZ, 0x1 ;  /* 0x0000000404077211 */ /* 0x000fc800078f08ff */
[----:B------:R-:W-:-:S04]  /*09d0*/  LEA.HI.SX32 R4, R7, R6, 0x1f ;  /* 0x0000000607047211 */ /* 0x000fc800078ffaff */
[----:B------:R-:W-:-:S05]  /*09e0*/  LOP3.LUT R7, RZ, R4, RZ, 0x33, !PT ;  /* 0x00000004ff077212 */ /* 0x000fca00078e33ff */
        /* <DEDUP_REMOVED lines=10> */
.L_x_69:
[----:B------:R-:W-:Y:S05]  /*0a90*/  BSYNC.RECONVERGENT B0 ;  /* 0x0000000000007941 */ /* 0x000fea0003800200 */
.L_x_68:
[----:B------:R-:W-:Y:S01]  /*0aa0*/  IADD3 R9, PT, PT, R3, R21, -R6 ;  /* 0x0000001503097210 */ /* 0x000fe20007ffe806 */
[C---:B------:R-:W-:Y:S01]  /*0ab0*/  VIADD R8, R6.reuse, 0x1 ;  /* 0x0000000106087836 */ /* 0x040fe20000000000 */
[----:B------:R-:W-:Y:S02]  /*0ac0*/  LEA R12, R6, UR4, 0x3 ;  /* 0x00000004060c7c11 */ /* 0x000fe4000f8e18ff */
[C---:B------:R-:W-:Y:S01]  /*0ad0*/  LEA R11, R9.reuse, UR4, 0x3 ;  /* 0x00000004090b7c11 */ /* 0x040fe2000f8e18ff */
[C---:B------:R-:W-:Y:S01]  /*0ae0*/  VIADD R7, R9.reuse, 0x1 ;  /* 0x0000000109077836 */ /* 0x040fe20000000000 */
[----:B------:R-:W-:Y:S01]  /*0af0*/  ISETP.GE.AND P1, PT, R9, R18, PT ;  /* 0x000000120900720c */ /* 0x000fe20003f26270 */
[----:B------:R-:W-:Y:S01]  /*0b00*/  LDS.64 R20, [R12] ;  /* 0x000000000c147984 */ /* 0x000fe20000000a00 */
[----:B------:R-:W-:-:S03]  /*0b10*/  PLOP3.LUT P0, PT, PT, PT, PT, 0x8, 0x80 ;  /* 0x000000000080781c */ /* 0x000fc60003f0e170 */
[----:B------:R-:W0:Y:S08]  /*0b20*/  LDS.64 R22, [R11] ;  /* 0x000000000b167984 */ /* 0x000e300000000a00 */
[----:B0-----:R-:W-:-:S04]  /*0b30*/  @!P1 ISETP.GE.U32.AND P2, PT, R22, R20, PT ;  /* 0x000000141600920c */ /* 0x001fc80003f46070 */
[----:B------:R-:W-:-:S04]  /*0b40*/  @!P1 ISETP.GE.OR P0, PT, R6, R3, !P2 ;  /* 0x000000030600920c */ /* 0x000fc80005706670 */
[----:B------:R-:W-:Y:S02]  /*0b50*/  SEL R5, R23, R21, P0 ;  /* 0x0000001517057207 */ /* 0x000fe40000000000 */
[----:B------:R-:W-:-:S07]  /*0b60*/  SEL R4, R22, R20, P0 ;  /* 0x0000001416047207 */ /* 0x000fce0000000000 */
[----:B------:R-:W-:Y:S01]  /*0b70*/  @P0 LDS.64 R22, [R11+0x8] ;  /* 0x000008000b160984 */ /* 0x000fe20000000a00 */
[----:B------:R-:W-:Y:S02]  /*0b80*/  @!P0 IMAD.MOV R7, RZ, RZ, R9 ;  /* 0x000000ffff078224 */ /* 0x000fe400078e0209 */
[----:B------:R-:W-:Y:S01]  /*0b90*/  @P0 IMAD.MOV R8, RZ, RZ, R6 ;  /* 0x000000ffff080224 */ /* 0x000fe200078e0206 */
[----:B------:R-:W0:Y:S01]  /*0ba0*/  @!P0 LDS.64 R20, [R12+0x8] ;  /* 0x000008000c148984 */ /* 0x000e220000000a00 */
[----:B------:R-:W-:Y:S01]  /*0bb0*/  PLOP3.LUT P0, PT, PT, PT, PT, 0x8, 0x80 ;  /* 0x000000000080781c */ /* 0x000fe20003f0e170 */
[C---:B------:R-:W-:Y:S01]  /*0bc0*/  VIADD R9, R7.reuse, 0x1 ;  /* 0x0000000107097836 */ /* 0x040fe20000000000 */
[----:B------:R-:W-:Y:S01]  /*0bd0*/  ISETP.GE.AND P1, PT, R7, R18, PT ;  /* 0x000000120700720c */ /* 0x000fe20003f26270 */
[----:B------:R-:W-:-:S12]  /*0be0*/  VIADD R10, R8, 0x1 ;  /* 0x00000001080a7836 */ /* 0x000fd80000000000 */
        /* <DEDUP_REMOVED lines=84> */
[----:B------:R-:W-:Y:S01]  /*1130*/  @!P1 ISETP.GE.OR P0, PT, R26, R3, !P2 ;  /* 0x000000031a00920c */ /* 0x000fe20005706670 */
[----:B------:R-:W-:-:S03]  /*1140*/  IMAD.SHL.U32 R3, R2, 0x8, RZ ;  /* 0x0000000802037824 */ /* 0x000fc600078e00ff */
[----:B------:R-:W-:Y:S02]  /*1150*/  SEL R21, R23, R21, P0 ;  /* 0x0000001517157207 */ /* 0x000fe40000000000 */
[----:B------:R-:W-:Y:S01]  /*1160*/  SEL R20, R22, R20, P0 ;  /* 0x0000001416147207 */ /* 0x000fe20000000000 */
[----:B------:R-:W-:Y:S06]  /*1170*/  BRA.U !UP0, `(.L_x_71) ;  /* 0x0000000108f47547 */ /* 0x000fec000b800000 */
[----:B------:R-:W0:Y:S01]  /*1180*/  S2R R22, SR_LANEID ;  /* 0x0000000000167919 */ /* 0x000e220000000000 */
[----:B------:R-:W-:Y:S01]  /*1190*/  LOP3.LUT R3, R3, 0x1f00, RZ, 0xc0, !PT ;  /* 0x00001f0003037812 */ /* 0x000fe200078ec0ff */
[----:B------:R-:W1:Y:S04]  /*11a0*/  LDCU.64 UR8, c[0x0][0x3a0] ;  /* 0x00007400ff0877ac */ /* 0x000e680008000a00 */
[----:B0-----:R-:W-:Y:S01]  /*11b0*/  IMAD R18, R22, 0x8, R3 ;  /* 0x0000000816127824 */ /* 0x001fe200078e0203 */
[----:B------:R-:W-:-:S04]  /*11c0*/  LOP3.LUT R3, R3, 0x1f, R2, 0xf8, !PT ;  /* 0x0000001f03037812 */ /* 0x000fc800078ef802 */
[----:B------:R-:W-:Y:S01]  /*11d0*/  LEA.HI.SX32 R19, R18, R18, 0x1b ;  /* 0x0000001212137211 */ /* 0x000fe200078fdaff */
[----:B------:R-:W-:Y:S01]  /*11e0*/  IMAD R18, R22, -0x7, R18 ;  /* 0xfffffff916127824 */ /* 0x000fe200078e0212 */
[----:B------:R-:W-:Y:S02]  /*11f0*/  IADD3 R3, P0, PT, R0, R3, RZ ;  /* 0x0000000300037210 */ /* 0x000fe40007f1e0ff */
[----:B------:R-:W-:Y:S01]  /*1200*/  LEA R19, R19, UR4, 0x3 ;  /* 0x0000000413137c11 */ /* 0x000fe2000f8e18ff */
[C---:B------:R-:W-:Y:S01]  /*1210*/  VIADD R23, R18.reuse, 0x20 ;  /* 0x0000002012177836 */ /* 0x040fe20000000000 */
[CC--:B------:R-:W-:Y:S01]  /*1220*/  LEA.HI.SX32 R22, R18.reuse, R18.reuse, 0x1b ;  /* 0x0000001212167211 */ /* 0x0c0fe200078fdaff */
[----:B------:R-:W-:Y:S02]  /*1230*/  VIADD R25, R18, 0x40 ;  /* 0x0000004012197836 */ /* 0x000fe40000000000 */
[----:B------:R0:W-:Y:S01]  /*1240*/  STS.64 [R19], R4 ;  /* 0x0000000413007388 */ /* 0x0001e20000000a00 */
[-C--:B------:R-:W-:Y:S01]  /*1250*/  LEA.HI.SX32 R23, R23, R18.reuse, 0x1b ;  /* 0x0000001217177211 */ /* 0x080fe200078fdaff */
[----:B------:R-:W-:Y:S01]  /*1260*/  IMAD.X R0, RZ, RZ, RZ, P0 ;  /* 0x000000ffff007224 */ /* 0x000fe200000e06ff */
[----:B------:R-:W-:Y:S01]  /*1270*/  LEA.HI.SX32 R25, R25, R18, 0x1b ;  /* 0x0000001219197211 */ /* 0x000fe200078fdaff */
[----:B------:R2:W-:Y:S01]  /*1280*/  STS.64 [R19+0x8], R6 ;  /* 0x0000080613007388 */ /* 0x0005e20000000a00 */
[----:B-1----:R-:W-:-:S03]  /*1290*/  LEA R2, P0, R3, UR8, 0x3 ;  /* 0x0000000803027c11 */ /* 0x002fc6000f8018ff */
[----:B------:R1:W-:Y:S01]  /*12a0*/  STS.64 [R19+0x10], R8 ;  /* 0x0000100813007388 */ /* 0x0003e20000000a00 */
[----:B------:R-:W-:-:S03]  /*12b0*/  LEA.HI.X R3, R3, UR9, R0, 0x3, P0 ;  /* 0x0000000903037c11 */ /* 0x000fc600080f1c00 */
[----:B------:R3:W-:Y:S01]  /*12c0*/  STS.64 [R19+0x18], R10 ;  /* 0x0000180a13007388 */ /* 0x0007e20000000a00 */
[----:B0-----:R-:W-:Y:S01]  /*12d0*/  VIADD R5, R18, 0x60 ;  /* 0x0000006012057836 */ /* 0x001fe20000000000 */
[----:B------:R-:W-:Y:S02]  /*12e0*/  LEA R4, R22, UR4, 0x3 ;  /* 0x0000000416047c11 */ /* 0x000fe4000f8e18ff */
[----:B------:R0:W-:Y:S01]  /*12f0*/  STS.64 [R19+0x20], R12 ;  /* 0x0000200c13007388 */ /* 0x0001e20000000a00 */
[C---:B--2---:R-:W-:Y:S01]  /*1300*/  VIADD R7, R18.reuse, 0x80 ;  /* 0x0000008012077836 */ /* 0x044fe20000000000 */
[-C--:B------:R-:W-:Y:S01]  /*1310*/  LEA.HI.SX32 R5, R5, R18.reuse, 0x1b ;  /* 0x0000001205057211 */ /* 0x080fe200078fdaff */
[C---:B-1----:R-:W-:Y:S01]  /*1320*/  VIADD R9, R18.reuse, 0xa0 ;  /* 0x000000a012097836 */ /* 0x042fe20000000000 */
[----:B------:R1:W-:Y:S02]  /*1330*/  STS.64 [R19+0x28], R14 ;  /* 0x0000280e13007388 */ /* 0x0003e40000000a00 */
[-C--:B------:R-:W-:Y:S01]  /*1340*/  LEA.HI.SX32 R7, R7, R18.reuse, 0x1b ;  /* 0x0000001207077211 */ /* 0x080fe200078fdaff */
[C---:B---3--:R-:W-:Y:S01]  /*1350*/  VIADD R11, R18.reuse, 0xc0 ;  /* 0x000000c0120b7836 */ /* 0x048fe20000000000 */
[-C--:B------:R-:W-:Y:S01]  /*1360*/  LEA.HI.SX32 R9, R9, R18.reuse, 0x1b ;  /* 0x0000001209097211 */ /* 0x080fe200078fdaff */
[----:B------:R2:W-:Y:S01]  /*1370*/  STS.64 [R19+0x30], R16 ;  /* 0x0000301013007388 */ /* 0x0005e20000000a00 */
[----:B------:R-:W-:Y:S01]  /*1380*/  LEA R6, R23, UR4, 0x3 ;  /* 0x0000000417067c11 */ /* 0x000fe2000f8e18ff */
[----:B0-----:R-:W-:Y:S01]  /*1390*/  VIADD R13, R18, 0xe0 ;  /* 0x000000e0120d7836 */ /* 0x001fe20000000000 */
[----:B------:R-:W-:Y:S01]  /*13a0*/  LEA.HI.SX32 R11, R11, R18, 0x1b ;  /* 0x000000120b0b7211 */ /* 0x000fe200078fdaff */
[----:B------:R-:W-:Y:S01]  /*13b0*/  STS.64 [R19+0x38], R20 ;  /* 0x0000381413007388 */ /* 0x000fe20000000a00 */
[----:B------:R-:W-:-:S02]  /*13c0*/  LEA R8, R25, UR4, 0x3 ;  /* 0x0000000419087c11 */ /* 0x000fc4000f8e18ff */
[----:B------:R-:W-:Y:S02]  /*13d0*/  LEA.HI.SX32 R13, R13, R18, 0x1b ;  /* 0x000000120d0d7211 */ /* 0x000fe400078fdaff */
[----:B------:R-:W-:Y:S01]  /*13e0*/  LEA R10, R5, UR4, 0x3 ;  /* 0x00000004050a7c11 */ /* 0x000fe2000f8e18ff */
[----:B------:R-:W-:Y:S01]  /*13f0*/  NOP ;  /* 0x0000000000007918 */ /* 0x000fe20000000000 */
[----:B------:R-:W-:Y:S01]  /*1400*/  LEA R12, R7, UR4, 0x3 ;  /* 0x00000004070c7c11 */ /* 0x000fe2000f8e18ff */
[----:B------:R-:W0:Y:S01]  /*1410*/  LDS.64 R4, [R4] ;  /* 0x0000000004047984 */ /* 0x000e220000000a00 */
[----:B-1----:R-:W-:Y:S02]  /*1420*/  LEA R14, R9, UR4, 0x3 ;  /* 0x00000004090e7c11 */ /* 0x002fe4000f8e18ff */
[----:B--2---:R-:W-:Y:S01]  /*1430*/  LEA R16, R11, UR4, 0x3 ;  /* 0x000000040b107c11 */ /* 0x004fe2000f8e18ff */
[----:B------:R-:W1:Y:S01]  /*1440*/  LDS.64 R6, [R6+0x100] ;  /* 0x0001000006067984 */ /* 0x000e620000000a00 */
[----:B------:R-:W-:-:S03]  /*1450*/  LEA R18, R13, UR4, 0x3 ;  /* 0x000000040d127c11 */ /* 0x000fc6000f8e18ff */
[----:B------:R-:W2:Y:S04]  /*1460*/  LDS.64 R8, [R8+0x200] ;  /* 0x0002000008087984 */ /* 0x000ea80000000a00 */
[----:B------:R-:W3:Y:S04]  /*1470*/  LDS.64 R10, [R10+0x300] ;  /* 0x000300000a0a7984 */ /* 0x000ee80000000a00 */
[----:B------:R-:W4:Y:S04]  /*1480*/  LDS.64 R12, [R12+0x400] ;  /* 0x000400000c0c7984 */ /* 0x000f280000000a00 */
[----:B------:R-:W5:Y:S04]  /*1490*/  LDS.64 R14, [R14+0x500] ;  /* 0x000500000e0e7984 */ /* 0x000f680000000a00 */
[----:B------:R-:W5:Y:S04]  /*14a0*/  LDS.64 R16, [R16+0x600] ;  /* 0x0006000010107984 */ /* 0x000f680000000a00 */
[----:B------:R-:W5:Y:S04]  /*14b0*/  LDS.64 R18, [R18+0x700] ;  /* 0x0007000012127984 */ /* 0x000f680000000a00 */
[----:B0-----:R-:W-:Y:S04]  /*14c0*/  STG.E.64 desc[UR6][R2.64], R4 ;  /* 0x0000000402007986 */ /* 0x001fe8000c101b06 */
[----:B-1----:R-:W-:Y:S04]  /*14d0*/  STG.E.64 desc[UR6][R2.64+0x100], R6 ;  /* 0x0001000602007986 */ /* 0x002fe8000c101b06 */
[----:B--2---:R-:W-:Y:S04]  /*14e0*/  STG.E.64 desc[UR6][R2.64+0x200], R8 ;  /* 0x0002000802007986 */ /* 0x004fe8000c101b06 */
[----:B---3--:R-:W-:Y:S04]  /*14f0*/  STG.E.64 desc[UR6][R2.64+0x300], R10 ;  /* 0x0003000a02007986 */ /* 0x008fe8000c101b06 */
[----:B----4-:R-:W-:Y:S04]  /*1500*/  STG.E.64 desc[UR6][R2.64+0x400], R12 ;  /* 0x0004000c02007986 */ /* 0x010fe8000c101b06 */
[----:B-----5:R-:W-:Y:S04]  /*1510*/  STG.E.64 desc[UR6][R2.64+0x500], R14 ;  /* 0x0005000e02007986 */ /* 0x020fe8000c101b06 */
[----:B------:R-:W-:Y:S04]  /*1520*/  STG.E.64 desc[UR6][R2.64+0x600], R16 ;  /* 0x0006001002007986 */ /* 0x000fe8000c101b06 */
[----:B------:R-:W-:Y:S01]  /*1530*/  STG.E.64 desc[UR6][R2.64+0x700], R18 ;  /* 0x0007001202007986 */ /* 0x000fe2000c101b06 */
[----:B------:R-:W-:Y:S05]  /*1540*/  EXIT ;  /* 0x000000000000794d */ /* 0x000fea0003800000 */
.L_x_71:
[----:B------:R-:W0:Y:S01]  /*1550*/  S2R R18, SR_LANEID ;  /* 0x0000000000127919 */ /* 0x000e220000000000 */
[----:B------:R-:W-:Y:S01]  /*1560*/  LOP3.LUT R3, R3, 0x1f00, RZ, 0xc0, !PT ;  /* 0x00001f0003037812 */ /* 0x000fe200078ec0ff */
[----:B------:R-:W1:Y:S04]  /*1570*/  LDCU.64 UR8, c[0x0][0x388] ;  /* 0x00007100ff0877ac */ /* 0x000e680008000a00 */
[----:B0-----:R-:W-:-:S04]  /*1580*/  IMAD R19, R18, 0x8, R3 ;  /* 0x0000000812137824 */ /* 0x001fc800078e0203 */
[----:B------:R-:W-:Y:S01]  /*1590*/  IMAD R18, R18, -0x7, R19 ;  /* 0xfffffff912127824 */ /* 0x000fe200078e0213 */
[----:B------:R-:W-:-:S03]  /*15a0*/  LEA.HI.SX32 R22, R19, R19, 0x1b ;  /* 0x0000001313167211 */ /* 0x000fc600078fdaff */
[----:B------:R-:W-:Y:S01]  /*15b0*/  VIADD R23, R18, 0x20 ;  /* 0x0000002012177836 */ /* 0x000fe20000000000 */
[----:B------:R-:W-:Y:S01]  /*15c0*/  LEA R22, R22, UR4, 0x3 ;  /* 0x0000000416167c11 */ /* 0x000fe2000f8e18ff */
[C---:B------:R-:W-:Y:S01]  /*15d0*/  VIADD R25, R18.reuse, 0x40 ;  /* 0x0000004012197836 */ /* 0x040fe20000000000 */
[CC--:B------:R-:W-:Y:S02]  /*15e0*/  LEA.HI.SX32 R19, R18.reuse, R18.reuse, 0x1b ;  /* 0x0000001212137211 */ /* 0x0c0fe400078fdaff */
[-C--:B------:R-:W-:Y:S01]  /*15f0*/  LEA.HI.SX32 R23, R23, R18.reuse, 0x1b ;  /* 0x0000001217177211 */ /* 0x080fe200078fdaff */
[----:B------:R0:W-:Y:S01]  /*1600*/  STS.64 [R22], R4 ;  /* 0x0000000416007388 */ /* 0x0001e20000000a00 */
[----:B------:R-:W-:Y:S02]  /*1610*/  LEA.HI.SX32 R25, R25, R18, 0x1b ;  /* 0x0000001219197211 */ /* 0x000fe400078fdaff */
[----:B------:R-:W-:Y:S01]  /*1620*/  LEA R19, R19, UR4, 0x3 ;  /* 0x0000000413137c11 */ /* 0x000fe2000f8e18ff */
        /* <DEDUP_REMOVED lines=18> */
[----:B------:R-:W-:Y:S01]  /*1750*/  LEA.HI.SX32 R13, R13, R18, 0x1b ;  /* 0x000000120d0d7211 */ /* 0x000fe200078fdaff */
[----:B------:R-:W-:Y:S01]  /*1760*/  NOP ;  /* 0x0000000000007918 */ /* 0x000fe20000000000 */
[----:B--2---:R-:W-:Y:S01]  /*1770*/  LEA R16, R23, UR4, 0x3 ;  /* 0x0000000417107c11 */ /* 0x004fe2000f8e18ff */
[----:B------:R-:W2:Y:S01]  /*1780*/  LDS.64 R18, [R19] ;  /* 0x0000000013127984 */ /* 0x000ea20000000a00 */
[----:B------:R-:W-:Y:S02]  /*1790*/  LEA R14, R25, UR4, 0x3 ;  /* 0x00000004190e7c11 */ /* 0x000fe4000f8e18ff */
[----:B------:R-:W-:Y:S02]  /*17a0*/  LEA R9, R9, UR4, 0x3 ;  /* 0x0000000409097c11 */ /* 0x000fe4000f8e18ff */
[----:B------:R-:W-:Y:S01]  /*17b0*/  LEA R6, R11, UR4, 0x3 ;  /* 0x000000040b067c11 */ /* 0x000fe2000f8e18ff */
[----:B------:R-:W3:Y:S01]  /*17c0*/  LDS.64 R16, [R16+0x100] ;  /* 0x0001000010107984 */ /* 0x000ee20000000a00 */
[----:B------:R-:W-:-:S02]  /*17d0*/  LEA R4, R13, UR4, 0x3 ;  /* 0x000000040d047c11 */ /* 0x000fc4000f8e18ff */
[----:B0-----:R-:W-:Y:S01]  /*17e0*/  LOP3.LUT R21, R2, 0x1f, RZ, 0xc0, !PT ;  /* 0x0000001f02157812 */ /* 0x001fe200078ec0ff */
[----:B------:R-:W0:Y:S04]  /*17f0*/  LDS.64 R14, [R14+0x200] ;  /* 0x000200000e0e7984 */ /* 0x000e280000000a00 */
[----:B------:R-:W4:Y:S01]  /*1800*/  LDS.64 R12, [R12+0x300] ;  /* 0x000300000c0c7984 */ /* 0x000f220000000a00 */
[----:B------:R-:W-:-:S03]  /*1810*/  IMAD.IADD R0, R0, 0x1, R21 ;  /* 0x0000000100007824 */ /* 0x000fc600078e0215 */
[----:B------:R-:W5:Y:S02]  /*1820*/  LDS.64 R10, [R10+0x400] ;  /* 0x000400000a0a7984 */ /* 0x000f640000000a00 */
[----:B------:R-:W-:Y:S02]  /*1830*/  IADD3 R0, P0, PT, R3, R0, RZ ;  /* 0x0000000003007210 */ /* 0x000fe40007f1e0ff */
[----:B------:R-:W5:Y:S03]  /*1840*/  LDS.64 R8, [R9+0x500] ;  /* 0x0005000009087984 */ /* 0x000f660000000a00 */
[----:B------:R-:W-:Y:S01]  /*1850*/  IMAD.X R3, RZ, RZ, RZ, P0 ;  /* 0x000000ffff037224 */ /* 0x000fe200000e06ff */
[----:B------:R-:W5:Y:S01]  /*1860*/  LDS.64 R6, [R6+0x600] ;  /* 0x0006000006067984 */ /* 0x000f620000000a00 */
[----:B-1----:R-:W-:-:S03]  /*1870*/  LEA R2, P0, R0, UR8, 0x3 ;  /* 0x0000000800027c11 */ /* 0x002fc6000f8018ff */
[----:B------:R-:W1:Y:S01]  /*1880*/  LDS.64 R4, [R4+0x700] ;  /* 0x0007000004047984 */ /* 0x000e620000000a00 */
[----:B------:R-:W-:-:S05]  /*1890*/  LEA.HI.X R3, R0, UR9, R3, 0x3, P0 ;  /* 0x0000000900037c11 */ /* 0x000fca00080f1c03 */
[----:B--2---:R-:W-:Y:S04]  /*18a0*/  STG.E.64 desc[UR6][R2.64], R18 ;  /* 0x0000001202007986 */ /* 0x004fe8000c101b06 */
[----:B---3--:R-:W-:Y:S04]  /*18b0*/  STG.E.64 desc[UR6][R2.64+0x100], R16 ;  /* 0x0001001002007986 */ /* 0x008fe8000c101b06 */
[----:B0-----:R-:W-:Y:S04]  /*18c0*/  STG.E.64 desc[UR6][R2.64+0x200], R14 ;  /* 0x0002000e02007986 */ /* 0x001fe8000c101b06 */
[----:B----4-:R-:W-:Y:S04]  /*18d0*/  STG.E.64 desc[UR6][R2.64+0x300], R12 ;  /* 0x0003000c02007986 */ /* 0x010fe8000c101b06 */
[----:B-----5:R-:W-:Y:S04]  /*18e0*/  STG.E.64 desc[UR6][R2.64+0x400], R10 ;  /* 0x0004000a02007986 */ /* 0x020fe8000c101b06 */
[----:B------:R-:W-:Y:S04]  /*18f0*/  STG.E.64 desc[UR6][R2.64+0x500], R8 ;  /* 0x0005000802007986 */ /* 0x000fe8000c101b06 */
[----:B------:R-:W-:Y:S04]  /*1900*/  STG.E.64 desc[UR6][R2.64+0x600], R6 ;  /* 0x0006000602007986 */ /* 0x000fe8000c101b06 */
[----:B-1----:R-:W-:Y:S01]  /*1910*/  STG.E.64 desc[UR6][R2.64+0x700], R4 ;  /* 0x0007000402007986 */ /* 0x002fe2000c101b06 */
[----:B------:R-:W-:Y:S05]  /*1920*/  EXIT ;  /* 0x000000000000794d */ /* 0x000fea0003800000 */
.L_x_65:
[----:B------:R-:W0:Y:S01]  /*1930*/  LDC.64 R4, c[0x0][0x3b8] ;  /* 0x0000ee00ff047b82 */ /* 0x000e220000000a00 */
[----:B------:R-:W-:Y:S01]  /*1940*/  IMAD.MOV R8, RZ, RZ, -R9 ;  /* 0x000000ffff087224 */ /* 0x000fe200078e0a09 */
[----:B------:R-:W1:Y:S06]  /*1950*/  LDCU.U8 UR4, c[0x0][0x380] ;  /* 0x00007000ff0477ac */ /* 0x000e6c0008000000 */
[----:B------:R-:W2:Y:S01]  /*1960*/  LDC R13, c[0x0][0x398] ;  /* 0x0000e600ff0d7b82 */ /* 0x000ea20000000800 */
[----:B0-----:R-:W-:-:S05]  /*1970*/  IMAD.WIDE.U32 R4, R11, 0x4, R4 ;  /* 0x000000040b047825 */ /* 0x001fca00078e0004 */
[----:B------:R-:W3:Y:S04]  /*1980*/  LDG.E R7, desc[UR6][R4.64+0x4] ;  /* 0x0000040604077981 */ /* 0x000ee8000c1e1900 */
[----:B------:R0:W4:Y:S01]  /*1990*/  LDG.E R6, desc[UR6][R4.64] ;  /* 0x0000000604067981 */ /* 0x000122000c1e1900 */
[CC--:B------:R-:W-:Y:S01]  /*19a0*/  LOP3.LUT R10, R11.reuse, R8.reuse, RZ, 0xc0, !PT ;  /* 0x000000080b0a7212 */ /* 0x0c0fe200078ec0ff */
[----:B-1----:R-:W-:Y:S01]  /*19b0*/  UPRMT UR4, UR4, 0x8880, URZ ;  /* 0x0000888004047896 */ /* 0x002fe200080000ff */
[C---:B------:R-:W-:Y:S01]  /*19c0*/  LOP3.LUT R8, R11.reuse, R8, RZ, 0xfc, !PT ;  /* 0x000000080b087212 */ /* 0x040fe200078efcff */
[----:B------:R-:W-:Y:S01]  /*19d0*/  BSSY.RECONVERGENT B0, `(.L_x_72) ;  /* 0x00000bd000007945 */ /* 0x000fe20003800200 */
[----:B------:R-:W-:Y:S01]  /*19e0*/  ACQBULK ;  /* 0x000000000000782e */ /* 0x000fe20000000000 */
[----:B------:R-:W-:Y:S01]  /*19f0*/  IMAD.IADD R9, R11, 0x1, -R10 ;  /* 0x000000010b097824 */ /* 0x000fe200078e0a0a */
[----:B------:R-:W-:Y:S01]  /*1a00*/  ISETP.NE.AND P1, PT, R8, -0x1, PT ;  /* 0xffffffff0800780c */ /* 0x000fe20003f25270 */
[----:B------:R-:W-:Y:S01]  /*1a10*/  IMAD.SHL.U32 R10, R10, 0x800, RZ ;  /* 0x000008000a0a7824 */ /* 0x000fe200078e00ff */
[----:B------:R-:W-:Y:S01]  /*1a20*/  LOP3.LUT R8, R3, 0xfffff800, RZ, 0xc0, !PT ;  /* 0xfffff80003087812 */ /* 0x000fe200078ec0ff */
[----:B------:R-:W-:Y:S01]  /*1a30*/  IMAD.SHL.U32 R12, R9, 0x800, RZ ;  /* 0x00000800090c7824 */ /* 0x000fe200078e00ff */
[----:B------:R-:W-:Y:S01]  /*1a40*/  UISETP.NE.AND UP0, UPT, UR4, URZ, UPT ;  /* 0x000000ff0400728c */ /* 0x000fe2000bf05270 */
[----:B--2---:R-:W-:-:S02]  /*1a50*/  IMAD.IADD R13, R13, 0x1, -R10 ;  /* 0x000000010d0d7824 */ /* 0x004fc400078e0a0a */
[C---:B0-----:R-:W-:Y:S01]  /*1a60*/  VIADD R5, R12.reuse, 0x7ff ;  /* 0x000007ff0c057836 */ /* 0x041fe20000000000 */
[----:B------:R-:W-:-:S13]  /*1a70*/  ISETP.NE.AND P0, PT, R12, -0x800, PT ;  /* 0xfffff8000c00780c */ /* 0x000fda0003f05270 */
[----:B------:R-:W-:Y:S02]  /*1a80*/  @P0 VIADD R5, R12, 0x800 ;  /* 0x000008000c050836 */ /* 0x000fe40000000000 */
[----:B---3--:R-:W-:Y:S01]  /*1a90*/  IMAD.IADD R4, R7, 0x1, -R10 ;  /* 0x0000000107047824 */ /* 0x008fe200078e0a0a */
[----:B------:R-:W-:-:S03]  /*1aa0*/  VIMNMX.U32 R7, PT, PT, R8, R13, !PT ;  /* 0x0000000d08077248 */ /* 0x000fc60007fe0000 */
[----:B------:R-:W-:Y:S01]  /*1ab0*/  IMAD.IADD R5, R5, 0x1, -R4 ;  /* 0x0000000105057824 */ /* 0x000fe200078e0a04 */
[----:B------:R-:W-:Y:S01]  /*1ac0*/  @!P1 VIMNMX.U32 R4, PT, PT, R8, R13, PT ;  /* 0x0000000d08049248 */ /* 0x000fe20003fe0000 */
[----:B----4-:R-:W-:Y:S02]  /*1ad0*/  IMAD.IADD R3, R6, 0x1, -R10 ;  /* 0x0000000106037824 */ /* 0x010fe400078e0a0a */
[----:B------:R-:W-:Y:S01]  /*1ae0*/  IMAD.IADD R7, R7, 0x1, -R8 ;  /* 0x0000000107077824 */ /* 0x000fe200078e0a08 */
[----:B------:R-:W-:Y:S01]  /*1af0*/  SEL R6, R8, R5, !P1 ;  /* 0x0000000508067207 */ /* 0x000fe20004800000 */
[----:B------:R-:W-:-:S03]  /*1b00*/  IMAD.IADD R21, R4, 0x1, -R3 ;  /* 0x0000000104157824 */ /* 0x000fc600078e0a03 */
[----:B------:R-:W-:Y:S02]  /*1b10*/  VIADDMNMX.U32 R5, R12, -R3, R7, PT ;  /* 0x800000030c057246 */ /* 0x000fe40003800007 */
[----:B------:R-:W-:-:S05]  /*1b20*/  VIMNMX.U32 R6, PT, PT, R7, R6, PT ;  /* 0x0000000607067248 */ /* 0x000fca0003fe0000 */
[----:B------:R-:W-:Y:S01]  /*1b30*/  IMAD.IADD R20, R6, 0x1, -R5 ;  /* 0x0000000106147824 */ /* 0x000fe200078e0a05 */
[----:B------:R-:W-:Y:S06]  /*1b40*/  BRA.U !UP0, `(.L_x_73) ;  /* 0x00000005084c7547 */ /* 0x000fec000b800000 */
[----:B------:R-:W0:Y:S01]  /*1b50*/  LDCU.64 UR4, c[0x0][0x388] ;  /* 0x00007100ff0477ac */ /* 0x000e220008000a00 */
[----:B------:R-:W-:Y:S01]  /*1b60*/  IADD3 R5, P0, P1, R5, R10, R8 ;  /* 0x0000000a05057210 */ /* 0x000fe2000791e008 */
[C---:B------:R-:W-:Y:S01]  /*1b70*/  IMAD.IADD R4, R2.reuse, 0x1, -R21 ;  /* 0x0000000102047824 */ /* 0x040fe200078e0a15 */
[C---:B------:R-:W-:Y:S01]  /*1b80*/  IADD3 R3, P2, P3, R2.reuse, R3, R10 ;  /* 0x0000000302037210 */ /* 0x040fe20007b5e00a */
[C---:B------:R-:W-:Y:S01]  /*1b90*/  VIADD R8, R2.reuse, 0x300 ;  /* 0x0000030002087836 */ /* 0x040fe20000000000 */
[----:B------:R-:W-:Y:S01]  /*1ba0*/  IADD3.X R7, PT, PT, RZ, RZ, RZ, P0, P1 ;  /* 0x000000ffff077210 */ /* 0x000fe200007e24ff */
[----:B------:R-:W-:Y:S01]  /*1bb0*/  VIADD R28, R2, 0x500 ;  /* 0x00000500021c7836 */ /* 0x000fe20000000000 */
[----:B------:R-:W-:Y:S01]  /*1bc0*/  IADD3.X R6, PT, PT, RZ, RZ, RZ, P2, P3 ;  /* 0x000000ffff067210 */ /* 0x000fe200017e64ff */
[----:B------:R-:W-:Y:S01]  /*1bd0*/  BSSY.RECONVERGENT B1, `(.L_x_74) ;  /* 0x0000019000017945 */ /* 0x000fe20003800200 */
[----:B------:R-:W-:Y:S02]  /*1be0*/  IADD3 R5, P4, PT, R4, R5, RZ ;  /* 0x0000000504057210 */ /* 0x000fe40007f9e0ff */
[----:B------:R-:W-:-:S02]  /*1bf0*/  CS2R R18, SRZ ;  /* 0x0000000000127805 */ /* 0x000fc4000001ff00 */
[----:B------:R-:W-:Y:S02]  /*1c00*/  LOP3.LUT R26, R2, 0x400, RZ, 0xfc, !PT ;  /* 0x00000400021a7812 */ /* 0x000fe400078efcff */
[----:B------:R-:W-:Y:S02]  /*1c10*/  CS2R R16, SRZ ;  /* 0x0000000000107805 */ /* 0x000fe4000001ff00 */
[----:B------:R-:W-:Y:S02]  /*1c20*/  LEA.HI.X.SX32 R4, R4, R7, 0x1, P4 ;  /* 0x0000000704047211 */ /* 0x000fe400020f0eff */
[----:B0-----:R-:W-:Y:S02]  /*1c30*/  LEA R22, P0, R3, UR4, 0x3 ;  /* 0x0000000403167c11 */ /* 0x001fe4000f8018ff */
[----:B------:R-:W-:Y:S02]  /*1c40*/  LEA R24, P1, R5, UR4, 0x3 ;  /* 0x0000000405187c11 */ /* 0x000fe4000f8218ff */
[----:B------:R-:W-:Y:S01]  /*1c50*/  LEA.HI.X R23, R3, UR5, R6, 0x3, P0 ;  /* 0x0000000503177c11 */ /* 0x000fe200080f1c06 */
[----:B------:R-:W-:Y:S01]  /*1c60*/  IMAD.IADD R3, R21, 0x1, R20 ;  /* 0x0000000115037824 */ /* 0x000fe200078e0214 */
[----:B------:R-:W-:Y:S01]  /*1c70*/  LEA.HI.X R25, R5, UR5, R4, 0x3, P1 ;  /* 0x0000000505197c11 */ /* 0x000fe200088f1c04 */
[----:B------:R-:W-:-:S02]  /*1c80*/  VIADD R4, R2, 0x100 ;  /* 0x0000010002047836 */ /* 0x000fc40000000000 */
[C---:B------:R-:W-:Y:S01]  /*1c90*/  VIADD R6, R2.reuse, 0x200 ;  /* 0x0000020002067836 */ /* 0x040fe20000000000 */
[CC--:B------:R-:W-:Y:S01]  /*1ca0*/  ISETP.GE.AND P6, PT, R2.reuse, R3.reuse, PT ;  /* 0x000000030200720c */ /* 0x0c0fe20003fc6270 */
[----:B------:R-:W-:Y:S01]  /*1cb0*/  VIADD R5, R2, 0x600 ;  /* 0x0000060002057836 */ /* 0x000fe20000000000 */
[-C--:B------:R-:W-:Y:S02]  /*1cc0*/  ISETP.GE.AND P0, PT, R4, R3.reuse, PT ;  /* 0x000000030400720c */ /* 0x080fe40003f06270 */
[-C--:B------:R-:W-:Y:S02]  /*1cd0*/  ISETP.GE.AND P1, PT, R6, R3.reuse, PT ;  /* 0x000000030600720c */ /* 0x080fe40003f26270 */
[-C--:B------:R-:W-:Y:S02]  /*1ce0*/  ISETP.GE.AND P2, PT, R8, R3.reuse, PT ;  /* 0x000000030800720c */ /* 0x080fe40003f46270 */
[-C--:B------:R-:W-:Y:S02]  /*1cf0*/  ISETP.GE.AND P3, PT, R26, R3.reuse, PT ;  /* 0x000000031a00720c */ /* 0x080fe40003f66270 */
[----:B------:R-:W-:-:S02]  /*1d00*/  ISETP.GE.AND P4, PT, R28, R3, PT ;  /* 0x000000031c00720c */ /* 0x000fc40003f86270 */
[----:B------:R-:W-:Y:S01]  /*1d10*/  ISETP.GE.AND P5, PT, R5, R3, PT ;  /* 0x000000030500720c */ /* 0x000fe20003fa6270 */
[----:B------:R-:W-:-:S12]  /*1d20*/  @P6 BRA `(.L_x_75) ;  /* 0x00000000000c6947 */ /* 0x000fd80003800000 */
[----:B------:R-:W-:-:S13]  /*1d30*/  ISETP.GE.AND P6, PT, R2, R21, PT ;  /* 0x000000150200720c */ /* 0x000fda0003fc6270 */
[----:B------:R0:W5:Y:S04]  /*1d40*/  @!P6 LDG.E.64 R18, desc[UR6][R22.64] ;  /* 0x000000061612e981 */ /* 0x000168000c1e1b00 */
[----:B------:R0:W5:Y:S02]  /*1d50*/  @P6 LDG.E.64 R18, desc[UR6][R24.64] ;  /* 0x0000000618126981 */ /* 0x000164000c1e1b00 */
.L_x_75:
[----:B------:R-:W-:Y:S05]  /*1d60*/  BSYNC.RECONVERGENT B1 ;  /* 0x0000000000017941 */ /* 0x000fea0003800200 */
.L_x_74:
[----:B------:R-:W-:Y:S04]  /*1d70*/  BSSY.RECONVERGENT B1, `(.L_x_76) ;  /* 0x0000005000017945 */ /* 0x000fe80003800200 */
[----:B------:R-:W-:Y:S05]  /*1d80*/  @P0 BRA `(.L_x_77) ;  /* 0x00000000000c0947 */ /* 0x000fea0003800000 */
[----:B------:R-:W-:-:S13]  /*1d90*/  ISETP.GE.AND P0, PT, R4, R21, PT ;  /* 0x000000150400720c */ /* 0x000fda0003f06270 */
[----:B------:R1:W5:Y:S04]  /*1da0*/  @P0 LDG.E.64 R16, desc[UR6][R24.64+0x800] ;  /* 0x0008000618100981 */ /* 0x000368000c1e1b00 */
[----:B------:R1:W5:Y:S02]  /*1db0*/  @!P0 LDG.E.64 R16, desc[UR6][R22.64+0x800] ;  /* 0x0008000616108981 */ /* 0x000364000c1e1b00 */
.L_x_77:
[----:B------:R-:W-:Y:S05]  /*1dc0*/  BSYNC.RECONVERGENT B1 ;  /* 0x0000000000017941 */ /* 0x000fea0003800200 */
.L_x_76:
[----:B------:R-:W-:Y:S01]  /*1dd0*/  BSSY.RECONVERGENT B1, `(.L_x_78) ;  /* 0x0000006000017945 */ /* 0x000fe20003800200 */
[----:B------:R-:W-:-:S03]  /*1de0*/  CS2R R14, SRZ ;  /* 0x00000000000e7805 */ /* 0x000fc6000001ff00 */
[----:B------:R-:W-:Y:S05]  /*1df0*/  @P1 BRA `(.L_x_79) ;  /* 0x00000000000c1947 */ /* 0x000fea0003800000 */
[----:B------:R-:W-:-:S13]  /*1e00*/  ISETP.GE.AND P0, PT, R6, R21, PT ;  /* 0x000000150600720c */ /* 0x000fda0003f06270 */
[----:B------:R2:W5:Y:S04]  /*1e10*/  @P0 LDG.E.64 R14, desc[UR6][R24.64+0x1000] ;  /* 0x00100006180e0981 */ /* 0x000568000c1e1b00 */
[----:B------:R2:W5:Y:S02]  /*1e20*/  @!P0 LDG.E.64 R14, desc[UR6][R22.64+0x1000] ;  /* 0x00100006160e8981 */ /* 0x000564000c1e1b00 */
.L_x_79:
[----:B------:R-:W-:Y:S05]  /*1e30*/  BSYNC.RECONVERGENT B1 ;  /* 0x0000000000017941 */ /* 0x000fea0003800200 */
.L_x_78:
[----:B------:R-:W-:Y:S01]  /*1e40*/  BSSY.RECONVERGENT B1, `(.L_x_80) ;  /* 0x0000006000017945 */ /* 0x000fe20003800200 */
[----:B------:R-:W-:-:S03]  /*1e50*/  CS2R R12, SRZ ;  /* 0x00000000000c7805 */ /* 0x000fc6000001ff00 */
[----:B------:R-:W-:Y:S05]  /*1e60*/  @P2 BRA `(.L_x_81) ;  /* 0x00000000000c2947 */ /* 0x000fea0003800000 */
[----:B------:R-:W-:-:S13]  /*1e70*/  ISETP.GE.AND P0, PT, R8, R21, PT ;  /* 0x000000150800720c */ /* 0x000fda0003f06270 */
[----:B------:R3:W5:Y:S04]  /*1e80*/  @P0 LDG.E.64 R12, desc[UR6][R24.64+0x1800] ;  /* 0x00180006180c0981 */ /* 0x000768000c1e1b00 */
[----:B------:R3:W5:Y:S02]  /*1e90*/  @!P0 LDG.E.64 R12, desc[UR6][R22.64+0x1800] ;  /* 0x00180006160c8981 */ /* 0x000764000c1e1b00 */
.L_x_81:
[----:B------:R-:W-:Y:S05]  /*1ea0*/  BSYNC.RECONVERGENT B1 ;  /* 0x0000000000017941 */ /* 0x000fea0003800200 */
.L_x_80:
[----:B------:R-:W-:Y:S01]  /*1eb0*/  BSSY.RECONVERGENT B1, `(.L_x_82) ;  /* 0x0000006000017945 */ /* 0x000fe20003800200 */
[----:B------:R-:W-:-:S03]  /*1ec0*/  CS2R R10, SRZ ;  /* 0x00000000000a7805 */ /* 0x000fc6000001ff00 */
[----:B------:R-:W-:Y:S05]  /*1ed0*/  @P3 BRA `(.L_x_83) ;  /* 0x00000000000c3947 */ /* 0x000fea0003800000 */
[----:B------:R-:W-:-:S13]  /*1ee0*/  ISETP.GE.AND P0, PT, R26, R21, PT ;  /* 0x000000151a00720c */ /* 0x000fda0003f06270 */
[----:B------:R4:W5:Y:S04]  /*1ef0*/  @P0 LDG.E.64 R10, desc[UR6][R24.64+0x2000] ;  /* 0x00200006180a0981 */ /* 0x000968000c1e1b00 */
[----:B------:R4:W5:Y:S02]  /*1f00*/  @!P0 LDG.E.64 R10, desc[UR6][R22.64+0x2000] ;  /* 0x00200006160a8981 */ /* 0x000964000c1e1b00 */
.L_x_83:
[----:B------:R-:W-:Y:S05]  /*1f10*/  BSYNC.RECONVERGENT B1 ;  /* 0x0000000000017941 */ /* 0x000fea0003800200 */
.L_x_82:
[----:B------:R-:W-:Y:S01]  /*1f20*/  BSSY.RECONVERGENT B1, `(.L_x_84) ;  /* 0x0000006000017945 */ /* 0x000fe20003800200 */
[----:B------:R-:W-:-:S03]  /*1f30*/  CS2R R8, SRZ ;  /* 0x0000000000087805 */ /* 0x000fc6000001ff00 */
[----:B------:R-:W-:Y:S05]  /*1f40*/  @P4 BRA `(.L_x_85) ;  /* 0x00000000000c4947 */ /* 0x000fea0003800000 */
[----:B------:R-:W-:-:S13]  /*1f50*/  ISETP.GE.AND P0, PT, R28, R21, PT ;  /* 0x000000151c00720c */ /* 0x000fda0003f06270 */
[----:B------:R0:W5:Y:S04]  /*1f60*/  @P0 LDG.E.64 R8, desc[UR6][R24.64+0x2800] ;  /* 0x0028000618080981 */ /* 0x000168000c1e1b00 */
[----:B------:R0:W5:Y:S02]  /*1f70*/  @!P0 LDG.E.64 R8, desc[UR6][R22.64+0x2800] ;  /* 0x0028000616088981 */ /* 0x000164000c1e1b00 */
.L_x_85:
[----:B------:R-:W-:Y:S05]  /*1f80*/  BSYNC.RECONVERGENT B1 ;  /* 0x0000000000017941 */ /* 0x000fea0003800200 */
.L_x_84:
[----:B------:R-:W-:Y:S01]  /*1f90*/  BSSY.RECONVERGENT B1, `(.L_x_86) ;  /* 0x0000006000017945 */ /* 0x000fe20003800200 */
[----:B------:R-:W-:-:S03]  /*1fa0*/  CS2R R6, SRZ ;  /* 0x0000000000067805 */ /* 0x000fc6000001ff00 */
[----:B------:R-:W-:Y:S05]  /*1fb0*/  @P5 BRA `(.L_x_87) ;  /* 0x00000000000c5947 */ /* 0x000fea0003800000 */
[----:B------:R-:W-:-:S13]  /*1fc0*/  ISETP.GE.AND P0, PT, R5, R21, PT ;  /* 0x000000150500720c */ /* 0x000fda0003f06270 */
[----:B------:R0:W5:Y:S04]  /*1fd0*/  @P0 LDG.E.64 R6, desc[UR6][R24.64+0x3000] ;  /* 0x0030000618060981 */ /* 0x000168000c1e1b00 */
[----:B------:R0:W5:Y:S02]  /*1fe0*/  @!P0 LDG.E.64 R6, desc[UR6][R22.64+0x3000] ;  /* 0x0030000616068981 */ /* 0x000164000c1e1b00 */
.L_x_87:
[----:B------:R-:W-:Y:S05]  /*1ff0*/  BSYNC.RECONVERGENT B1 ;  /* 0x0000000000017941 */ /* 0x000fea0003800200 */
.L_x_86:
        /* <DEDUP_REMOVED lines=8> */
.L_x_73:
[C---:B------:R-:W-:Y:S01]  /*2080*/  IMAD.IADD R4, R2.reuse, 0x1, -R21 ;  /* 0x0000000102047824 */ /* 0x040fe200078e0a15 */
[----:B------:R-:W-:Y:S01]  /*2090*/  IADD3 R5, P0, P1, R5, R10, R8 ;  /* 0x0000000a05057210 */ /* 0x000fe2000791e008 */
[----:B------:R-:W0:Y:S01]  /*20a0*/  LDCU.64 UR4, c[0x0][0x3a0] ;  /* 0x00007400ff0477ac */ /* 0x000e220008000a00 */
[C---:B------:R-:W-:Y:S01]  /*20b0*/  IADD3 R10, P2, P3, R2.reuse, R3, R10 ;  /* 0x00000003020a7210 */ /* 0x040fe20007b5e00a */
[----:B------:R-:W-:Y:S01]  /*20c0*/  VIADD R8, R2, 0x300 ;  /* 0x0000030002087836 */ /* 0x000fe20000000000 */
[----:B------:R-:W-:Y:S01]  /*20d0*/  IADD3 R6, P4, PT, R4, R5, RZ ;  /* 0x0000000504067210 */ /* 0x000fe20007f9e0ff */
[----:B------:R-:W-:Y:S01]  /*20e0*/  VIADD R28, R2, 0x500 ;  /* 0x00000500021c7836 */ /* 0x000fe20000000000 */
[----:B------:R-:W-:Y:S01]  /*20f0*/  IADD3.X R3, PT, PT, RZ, RZ, RZ, P0, P1 ;  /* 0x000000ffff037210 */ /* 0x000fe200007e24ff */
[----:B------:R-:W-:Y:S01]  /*2100*/  BSSY.RECONVERGENT B1, `(.L_x_89) ;  /* 0x0000019000017945 */ /* 0x000fe20003800200 */
[----:B------:R-:W-:Y:S02]  /*2110*/  IADD3.X R5, PT, PT, RZ, RZ, RZ, P2, P3 ;  /* 0x000000ffff057210 */ /* 0x000fe400017e64ff */
[----:B------:R-:W-:-:S02]  /*2120*/  CS2R R18, SRZ ;  /* 0x0000000000127805 */ /* 0x000fc4000001ff00 */
[----:B------:R-:W-:Y:S01]  /*2130*/  LEA.HI.X.SX32 R7, R4, R3, 0x1, P4 ;  /* 0x0000000304077211 */ /* 0x000fe200020f0eff */
[----:B------:R-:W-:Y:S01]  /*2140*/  IMAD.IADD R3, R21, 0x1, R20 ;  /* 0x0000000115037824 */ /* 0x000fe200078e0214 */
[C---:B------:R-:W-:Y:S01]  /*2150*/  LOP3.LUT R26, R2.reuse, 0x400, RZ, 0xfc, !PT ;  /* 0x00000400021a7812 */ /* 0x040fe200078efcff */
[C---:B------:R-:W-:Y:S01]  /*2160*/  VIADD R4, R2.reuse, 0x100 ;  /* 0x0000010002047836 */ /* 0x040fe20000000000 */
[----:B------:R-:W-:Y:S02]  /*2170*/  CS2R R16, SRZ ;  /* 0x0000000000107805 */ /* 0x000fe4000001ff00 */
[-C--:B------:R-:W-:Y:S02]  /*2180*/  ISETP.GE.AND P6, PT, R2, R3.reuse, PT ;  /* 0x000000030200720c */ /* 0x080fe40003fc6270 */
[----:B------:R-:W-:Y:S02]  /*2190*/  ISETP.GE.AND P2, PT, R8, R3, PT ;  /* 0x000000030800720c */ /* 0x000fe40003f46270 */
[----:B0-----:R-:W-:-:S02]  /*21a0*/  LEA R22, P0, R10, UR4, 0x3 ;  /* 0x000000040a167c11 */ /* 0x001fc4000f8018ff */
[----:B------:R-:W-:Y:S02]  /*21b0*/  LEA R24, P1, R6, UR4, 0x3 ;  /* 0x0000000406187c11 */ /* 0x000fe4000f8218ff */
[----:B------:R-:W-:Y:S01]  /*21c0*/  LEA.HI.X R23, R10, UR5, R5, 0x3, P0 ;  /* 0x000000050a177c11 */ /* 0x000fe200080f1c05 */
[----:B------:R-:W-:Y:S01]  /*21d0*/  VIADD R5, R2, 0x600 ;  /* 0x0000060002057836 */ /* 0x000fe20000000000 */
[----:B------:R-:W-:Y:S01]  /*21e0*/  LEA.HI.X R25, R6, UR5, R7, 0x3, P1 ;  /* 0x0000000506197c11 */ /* 0x000fe200088f1c07 */
[----:B------:R-:W-:Y:S01]  /*21f0*/  VIADD R6, R2, 0x200 ;  /* 0x0000020002067836 */ /* 0x000fe20000000000 */
[-C--:B------:R-:W-:Y:S02]  /*2200*/  ISETP.GE.AND P0, PT, R4, R3.reuse, PT ;  /* 0x000000030400720c */ /* 0x080fe40003f06270 */
[-C--:B------:R-:W-:Y:S02]  /*2210*/  ISETP.GE.AND P3, PT, R26, R3.reuse, PT ;  /* 0x000000031a00720c */ /* 0x080fe40003f66270 */
[----:B------:R-:W-:-:S02]  /*2220*/  ISETP.GE.AND P1, PT, R6, R3, PT ;  /* 0x000000030600720c */ /* 0x000fc40003f26270 */
[-C--:B------:R-:W-:Y:S02]  /*2230*/  ISETP.GE.AND P4, PT, R28, R3.reuse, PT ;  /* 0x000000031c00720c */ /* 0x080fe40003f86270 */
[----:B------:R-:W-:Y:S01]  /*2240*/  ISETP.GE.AND P5, PT, R5, R3, PT ;  /* 0x000000030500720c */ /* 0x000fe20003fa6270 */
[----:B------:R-:W-:-:S12]  /*2250*/  @P6 BRA `(.L_x_90) ;  /* 0x00000000000c6947 */ /* 0x000fd80003800000 */
[----:B------:R-:W-:-:S13]  /*2260*/  ISETP.GE.AND P6, PT, R2, R21, PT ;  /* 0x000000150200720c */ /* 0x000fda0003fc6270 */
[----:B------:R0:W5:Y:S04]  /*2270*/  @!P6 LDG.E.64 R18, desc[UR6][R22.64] ;  /* 0x000000061612e981 */ /* 0x000168000c1e1b00 */
[----:B------:R0:W5:Y:S02]  /*2280*/  @P6 LDG.E.64 R18, desc[UR6][R24.64] ;  /* 0x0000000618126981 */ /* 0x000164000c1e1b00 */
.L_x_90:
[----:B------:R-:W-:Y:S05]  /*2290*/  BSYNC.RECONVERGENT B1 ;  /* 0x0000000000017941 */ /* 0x000fea0003800200 */
.L_x_89:
[----:B------:R-:W-:Y:S04]  /*22a0*/  BSSY.RECONVERGENT B1, `(.L_x_91) ;  /* 0x0000005000017945 */ /* 0x000fe80003800200 */
[----:B------:R-:W-:Y:S05]  /*22b0*/  @P0 BRA `(.L_x_92) ;  /* 0x00000000000c0947 */ /* 0x000fea0003800000 */
[----:B------:R-:W-:-:S13]  /*22c0*/  ISETP.GE.AND P0, PT, R4, R21, PT ;  /* 0x000000150400720c */ /* 0x000fda0003f06270 */
[----:B------:R1:W5:Y:S04]  /*22d0*/  @P0 LDG.E.64 R16, desc[UR6][R24.64+0x800] ;  /* 0x0008000618100981 */ /* 0x000368000c1e1b00 */
[----:B------:R1:W5:Y:S02]  /*22e0*/  @!P0 LDG.E.64 R16, desc[UR6][R22.64+0x800] ;  /* 0x0008000616108981 */ /* 0x000364000c1e1b00 */
.L_x_92:
[----:B------:R-:W-:Y:S05]  /*22f0*/  BSYNC.RECONVERGENT B1 ;  /* 0x0000000000017941 */ /* 0x000fea0003800200 */
.L_x_91:
[----:B------:R-:W-:Y:S01]  /*2300*/  BSSY.RECONVERGENT B1, `(.L_x_93) ;  /* 0x0000006000017945 */ /* 0x000fe20003800200 */
[----:B------:R-:W-:-:S03]  /*2310*/  CS2R R14, SRZ ;  /* 0x00000000000e7805 */ /* 0x000fc6000001ff00 */
[----:B------:R-:W-:Y:S05]  /*2320*/  @P1 BRA `(.L_x_94) ;  /* 0x00000000000c1947 */ /* 0x000fea0003800000 */
[----:B------:R-:W-:-:S13]  /*2330*/  ISETP.GE.AND P0, PT, R6, R21, PT ;  /* 0x000000150600720c */ /* 0x000fda0003f06270 */
[----:B------:R2:W5:Y:S04]  /*2340*/  @P0 LDG.E.64 R14, desc[UR6][R24.64+0x1000] ;  /* 0x00100006180e0981 */ /* 0x000568000c1e1b00 */
[----:B------:R2:W5:Y:S02]  /*2350*/  @!P0 LDG.E.64 R14, desc[UR6][R22.64+0x1000] ;  /* 0x00100006160e8981 */ /* 0x000564000c1e1b00 */
.L_x_94:
[----:B------:R-:W-:Y:S05]  /*2360*/  BSYNC.RECONVERGENT B1 ;  /* 0x0000000000017941 */ /* 0x000fea0003800200 */
.L_x_93:
[----:B------:R-:W-:Y:S01]  /*2370*/  BSSY.RECONVERGENT B1, `(.L_x_95) ;  /* 0x0000006000017945 */ /* 0x000fe20003800200 */
[----:B------:R-:W-:-:S03]  /*2380*/  CS2R R12, SRZ ;  /* 0x00000000000c7805 */ /* 0x000fc6000001ff00 */
[----:B------:R-:W-:Y:S05]  /*2390*/  @P2 BRA `(.L_x_96) ;  /* 0x00000000000c2947 */ /* 0x000fea0003800000 */
[----:B------:R-:W-:-:S13]  /*23a0*/  ISETP.GE.AND P0, PT, R8, R21, PT ;  /* 0x000000150800720c */ /* 0x000fda0003f06270 */
[----:B------:R3:W5:Y:S04]  /*23b0*/  @P0 LDG.E.64 R12, desc[UR6][R24.64+0x1800] ;  /* 0x00180006180c0981 */ /* 0x000768000c1e1b00 */
[----:B------:R3:W5:Y:S02]  /*23c0*/  @!P0 LDG.E.64 R12, desc[UR6][R22.64+0x1800] ;  /* 0x00180006160c8981 */ /* 0x000764000c1e1b00 */
.L_x_96:
[----:B------:R-:W-:Y:S05]  /*23d0*/  BSYNC.RECONVERGENT B1 ;  /* 0x0000000000017941 */ /* 0x000fea0003800200 */
.L_x_95:
[----:B------:R-:W-:Y:S01]  /*23e0*/  BSSY.RECONVERGENT B1, `(.L_x_97) ;  /* 0x0000006000017945 */ /* 0x000fe20003800200 */
[----:B------:R-:W-:-:S03]  /*23f0*/  CS2R R10, SRZ ;  /* 0x00000000000a7805 */ /* 0x000fc6000001ff00 */
[----:B------:R-:W-:Y:S05]  /*2400*/  @P3 BRA `(.L_x_98) ;  /* 0x00000000000c3947 */ /* 0x000fea0003800000 */
[----:B------:R-:W-:-:S13]  /*2410*/  ISETP.GE.AND P0, PT, R26, R21, PT ;  /* 0x000000151a00720c */ /* 0x000fda0003f06270 */
[----:B------:R4:W5:Y:S04]  /*2420*/  @P0 LDG.E.64 R10, desc[UR6][R24.64+0x2000] ;  /* 0x00200006180a0981 */ /* 0x000968000c1e1b00 */
[----:B------:R4:W5:Y:S02]  /*2430*/  @!P0 LDG.E.64 R10, desc[UR6][R22.64+0x2000] ;  /* 0x00200006160a8981 */ /* 0x000964000c1e1b00 */
.L_x_98:
[----:B------:R-:W-:Y:S05]  /*2440*/  BSYNC.RECONVERGENT B1 ;  /* 0x0000000000017941 */ /* 0x000fea0003800200 */
.L_x_97:
[----:B------:R-:W-:Y:S01]  /*2450*/  BSSY.RECONVERGENT B1, `(.L_x_99) ;  /* 0x0000006000017945 */ /* 0x000fe20003800200 */
[----:B------:R-:W-:-:S03]  /*2460*/  CS2R R8, SRZ ;  /* 0x0000000000087805 */ /* 0x000fc6000001ff00 */
[----:B------:R-:W-:Y:S05]  /*2470*/  @P4 BRA `(.L_x_100) ;  /* 0x00000000000c4947 */ /* 0x000fea0003800000 */
[----:B------:R-:W-:-:S13]  /*2480*/  ISETP.GE.AND P0, PT, R28, R21, PT ;  /* 0x000000151c00720c */ /* 0x000fda0003f06270 */
[----:B------:R0:W5:Y:S04]  /*2490*/  @P0 LDG.E.64 R8, desc[UR6][R24.64+0x2800] ;  /* 0x0028000618080981 */ /* 0x000168000c1e1b00 */
[----:B------:R0:W5:Y:S02]  /*24a0*/  @!P0 LDG.E.64 R8, desc[UR6][R22.64+0x2800] ;  /* 0x0028000616088981 */ /* 0x000164000c1e1b00 */
.L_x_100:
[----:B------:R-:W-:Y:S05]  /*24b0*/  BSYNC.RECONVERGENT B1 ;  /* 0x0000000000017941 */ /* 0x000fea0003800200 */
.L_x_99:
[----:B------:R-:W-:Y:S01]  /*24c0*/  BSSY.RECONVERGENT B1, `(.L_x_101) ;  /* 0x0000006000017945 */ /* 0x000fe20003800200 */
[----:B------:R-:W-:-:S03]  /*24d0*/  CS2R R6, SRZ ;  /* 0x0000000000067805 */ /* 0x000fc6000001ff00 */
[----:B------:R-:W-:Y:S05]  /*24e0*/  @P5 BRA `(.L_x_102) ;  /* 0x00000000000c5947 */ /* 0x000fea0003800000 */
[----:B------:R-:W-:-:S13]  /*24f0*/  ISETP.GE.AND P0, PT, R5, R21, PT ;  /* 0x000000150500720c */ /* 0x000fda0003f06270 */
[----:B------:R0:W5:Y:S04]  /*2500*/  @P0 LDG.E.64 R6, desc[UR6][R24.64+0x3000] ;  /* 0x0030000618060981 */ /* 0x000168000c1e1b00 */
[----:B------:R0:W5:Y:S02]  /*2510*/  @!P0 LDG.E.64 R6, desc[UR6][R22.64+0x3000] ;  /* 0x0030000616068981 */ /* 0x000164000c1e1b00 */
.L_x_102:
[----:B------:R-:W-:Y:S05]  /*2520*/  BSYNC.RECONVERGENT B1 ;  /* 0x0000000000017941 */ /* 0x000fea0003800200 */
.L_x_101:
[----:B------:R-:W-:Y:S01]  /*2530*/  VIADD R26, R2, 0x700 ;  /* 0x00000700021a7836 */ /* 0x000fe20000000000 */
[----:B------:R-:W-:-:S04]  /*2540*/  CS2R R4, SRZ ;  /* 0x0000000000047805 */ /* 0x000fc8000001ff00 */
[----:B------:R-:W-:-:S13]  /*2550*/  ISETP.GE.AND P0, PT, R26, R3, PT ;  /* 0x000000031a00720c */ /* 0x000fda0003f06270 */
[----:B------:R-:W-:Y:S05]  /*2560*/  @P0 BRA `(.L_x_88) ;  /* 0x00000000000c0947 */ /* 0x000fea0003800000 */
[----:B------:R-:W-:-:S13]  /*2570*/  ISETP.GE.AND P0, PT, R26, R21, PT ;  /* 0x000000151a00720c */ /* 0x000fda0003f06270 */
[----:B------:R0:W5:Y:S04]  /*2580*/  @P0 LDG.E.64 R4, desc[UR6][R24.64+0x3800] ;  /* 0x0038000618040981 */ /* 0x000168000c1e1b00 */
[----:B------:R0:W5:Y:S02]  /*2590*/  @!P0 LDG.E.64 R4, desc[UR6][R22.64+0x3800] ;  /* 0x0038000616048981 */ /* 0x000164000c1e1b00 */
.L_x_88:
[----:B------:R-:W-:Y:S05]  /*25a0*/  BSYNC.RECONVERGENT B0 ;  /* 0x0000000000007941 */ /* 0x000fea0003800200 */
.L_x_72:
        /* <DEDUP_REMOVED lines=9> */
[----:B------:R0:W-:Y:S04]  /*2640*/  STS.64 [R22+UR4+0x2800], R8 ;  /* 0x0028000816007988 */ /* 0x0001e80008000a04 */
[----:B------:R-:W-:Y:S04]  /*2650*/  STS.64 [R22+UR4+0x3000], R6 ;  /* 0x0030000616007988 */ /* 0x000fe80008000a04 */
[----:B------:R1:W-:Y:S01]  /*2660*/  STS.64 [R22+UR4+0x3800], R4 ;  /* 0x0038000416007988 */ /* 0x0003e20008000a04 */
[----:B------:R-:W-:Y:S01]  /*2670*/  BAR.SYNC.DEFER_BLOCKING 0x0 ;  /* 0x0000000000007b1d */ /* 0x000fe20000010000 */
[----:B0-----:R-:W-:-:S07]  /*2680*/  VIMNMX R8, PT, PT, R22, R3, PT ;  /* 0x0000000316087248 */ /* 0x001fce0003fe0100 */
[----:B------:R-:W-:Y:S01]  /*2690*/  PREEXIT ;  /* 0x000000000000782d */ /* 0x000fe20000000000 */
[----:B------:R-:W-:Y:S01]  /*26a0*/  BSSY.RECONVERGENT B0, `(.L_x_103) ;  /* 0x0000016000007945 */ /* 0x000fe20003800200 */
[C---:B------:R-:W-:Y:S01]  /*26b0*/  ISETP.GE.AND P0, PT, R8.reuse, R20, PT ;  /* 0x000000140800720c */ /* 0x040fe20003f06270 */
[----:B------:R-:W-:Y:S01]  /*26c0*/  IMAD.IADD R20, R8, 0x1, -R20 ;  /* 0x0000000108147824 */ /* 0x000fe200078e0a14 */
[----:B-1----:R-:W-:-:S04]  /*26d0*/  VIMNMX R4, PT, PT, R21, R8, PT ;  /* 0x0000000815047248 */ /* 0x002fc80003fe0100 */
[----:B------:R-:W-:-:S04]  /*26e0*/  SEL R20, R20, RZ, P0 ;  /* 0x000000ff14147207 */ /* 0x000fc80000000000 */
[----:B------:R-:W-:-:S13]  /*26f0*/  ISETP.GE.AND P0, PT, R20, R4, PT ;  /* 0x000000041400720c */ /* 0x000fda0003f06270 */
[----:B------:R-:W-:Y:S05]  /*2700*/  @P0 BRA `(.L_x_104) ;  /* 0x00000000003c0947 */ /* 0x000fea0003800000 */
[----:B------:R-:W-:-:S07]  /*2710*/  IMAD.IADD R9, R21, 0x1, R8 ;  /* 0x0000000115097824 */ /* 0x000fce00078e0208 */
.L_x_105:
        /* <DEDUP_REMOVED lines=14> */
.L_x_104:
[----:B------:R-:W-:Y:S05]  /*2800*/  BSYNC.RECONVERGENT B0 ;  /* 0x0000000000007941 */ /* 0x000fea0003800200 */
.L_x_103:
[----:B------:R-:W-:Y:S02]  /*2810*/  IADD3 R8, PT, PT, R21, R8, -R20 ;  /* 0x0000000815087210 */ /* 0x000fe40007ffe814 */
        /* <DEDUP_REMOVED lines=155> */
[----:B------:R-:W-:-:S03]  /*31d0*/  IMAD.IADD R23, R18, 0x1, R23 ;  /* 0x0000000112177824 */ /* 0x000fc600078e0217 */
[----:B------:R-:W-:Y:S01]  /*31e0*/  LDS.64 R10, [R10+0x400] ;  /* 0x000400000a0a7984 */ /* 0x000fe20000000a00 */
[C---:B------:R-:W-:Y:S02]  /*31f0*/  VIADD R25, R23.reuse, 0x20 ;  /* 0x0000002017197836 */ /* 0x040fe40000000000 */
[C---:B------:R-:W-:Y:S01]  /*3200*/  VIADD R27, R23.reuse, 0x40 ;  /* 0x00000040171b7836 */ /* 0x040fe20000000000 */
[----:B------:R-:W-:Y:S01]  /*3210*/  LDS.64 R6, [R6+0x600] ;  /* 0x0006000006067984 */ /* 0x000fe20000000a00 */
[----:B------:R-:W-:-:S03]  /*3220*/  VIADD R29, R23, 0xc0 ;  /* 0x000000c0171d7836 */ /* 0x000fc60000000000 */
[----:B------:R-:W-:Y:S04]  /*3230*/  LDS.64 R4, [R4+0x700] ;  /* 0x0007000004047984 */ /* 0x000fe80000000a00 */
[----:B------:R0:W-:Y:S01]  /*3240*/  @!P0 STS [UR4+0x4200], R3 ;  /* 0x00420003ff008988 */ /* 0x0001e20008000804 */
[----:B------:R-:W-:Y:S01]  /*3250*/  BAR.SYNC.DEFER_BLOCKING 0x0 ;  /* 0x0000000000007b1d */ /* 0x000fe20000010000 */
[----:B------:R-:W-:Y:S01]  /*3260*/  IADD3 R0, P0, PT, R0, R23, RZ ;  /* 0x0000001700007210 */ /* 0x000fe20007f1e0ff */
[----:B0-----:R-:W-:-:S04]  /*3270*/  VIADD R3, R23, 0x60 ;  /* 0x0000006017037836 */ /* 0x001fc80000000000 */
[----:B------:R-:W-:Y:S01]  /*3280*/  IMAD.X R19, RZ, RZ, RZ, P0 ;  /* 0x000000ffff137224 */ /* 0x000fe200000e06ff */
[----:B-1----:R-:W-:-:S04]  /*3290*/  LEA R18, P0, R0, UR8, 0x3 ;  /* 0x0000000800127c11 */ /* 0x002fc8000f8018ff */
[----:B------:R-:W-:Y:S01]  /*32a0*/  LEA.HI.X R19, R0, UR9, R19, 0x3, P0 ;  /* 0x0000000900137c11 */ /* 0x000fe200080f1c13 */
        /* <DEDUP_REMOVED lines=22> */
.L_x_106:
        /* <DEDUP_REMOVED lines=21> */
[----:B--2---:R-:W-:-:S03]  /*3560*/  VIADD R8, R19, 0xc0 ;  /* 0x000000c013087836 */ /* 0x004fc60000000000 */
[----:B------:R2:W-:Y:S01]  /*3570*/  STS.64 [R23+0x20], R12 ;  /* 0x0000200c17007388 */ /* 0x0005e20000000a00 */
[C---:B---3--:R-:W-:Y:S01]  /*3580*/  VIADD R10, R19.reuse, 0xe0 ;  /* 0x000000e0130a7836 */ /* 0x048fe20000000000 */
[-C--:B------:R-:W-:Y:S02]  /*3590*/  LEA.HI.SX32 R7, R8, R19.reuse, 0x1b ;  /* 0x0000001308077211 */ /* 0x080fe400078fdaff */
[----:B------:R3:W-:Y:S01]  /*35a0*/  STS.64 [R23+0x28], R14 ;  /* 0x0000280e17007388 */ /* 0x0007e20000000a00 */
[----:B------:R-:W-:Y:S02]  /*35b0*/  LEA R8, R24, UR4, 0x3 ;  /* 0x0000000418087c11 */ /* 0x000fe4000f8e18ff */
[-C--:B0-----:R-:W-:Y:S01]  /*35c0*/  LEA.HI.SX32 R4, R19, R19.reuse, 0x1b ;  /* 0x0000001313047211 */ /* 0x081fe200078fdaff */
[----:B------:R0:W-:Y:S01]  /*35d0*/  STS.64 [R23+0x30], R16 ;  /* 0x0000301017007388 */ /* 0x0001e20000000a00 */
[-C--:B------:R-:W-:Y:S02]  /*35e0*/  LEA.HI.SX32 R5, R6, R19.reuse, 0x1b ;  /* 0x0000001306057211 */ /* 0x080fe400078fdaff */
[----:B------:R-:W-:Y:S01]  /*35f0*/  LEA.HI.SX32 R19, R10, R19, 0x1b ;  /* 0x000000130a137211 */ /* 0x000fe200078fdaff */
[----:B------:R4:W-:Y:S01]  /*3600*/  STS.64 [R23+0x38], R20 ;  /* 0x0000381417007388 */ /* 0x0009e20000000a00 */
[----:B------:R-:W-:Y:S01]  /*3610*/  LEA R4, R4, UR4, 0x3 ;  /* 0x0000000404047c11 */ /* 0x000fe2000f8e18ff */
[----:B------:R-:W-:Y:S01]  /*3620*/  NOP ;  /* 0x0000000000007918 */ /* 0x000fe20000000000 */
[----:B------:R-:W-:Y:S01]  /*3630*/  LEA R6, R22, UR4, 0x3 ;  /* 0x0000000416067c11 */ /* 0x000fe2000f8e18ff */
[----:B------:R-:W-:Y:S01]  /*3640*/  LDS.64 R8, [R8+0x200] ;  /* 0x0002000008087984 */ /* 0x000fe20000000a00 */
[----:B------:R-:W-:-:S02]  /*3650*/  LEA R10, R26, UR4, 0x3 ;  /* 0x000000041a0a7c11 */ /* 0x000fc4000f8e18ff */
[----:B--2---:R-:W-:Y:S02]  /*3660*/  LEA R12, R28, UR4, 0x3 ;  /* 0x000000041c0c7c11 */ /* 0x004fe4000f8e18ff */
[----:B---3--:R-:W-:Y:S02]  /*3670*/  LEA R14, R5, UR4, 0x3 ;  /* 0x00000004050e7c11 */ /* 0x008fe4000f8e18ff */
[----:B0-----:R-:W-:Y:S01]  /*3680*/  LEA R16, R7, UR4, 0x3 ;  /* 0x0000000407107c11 */ /* 0x001fe2000f8e18ff */
[----:B------:R-:W-:Y:S01]  /*3690*/  LDS.64 R4, [R4] ;  /* 0x0000000004047984 */ /* 0x000fe20000000a00 */
[----:B----4-:R-:W-:Y:S02]  /*36a0*/  LEA R20, R19, UR4, 0x3 ;  /* 0x0000000413147c11 */ /* 0x010fe4000f8e18ff */
[----:B------:R-:W-:Y:S01]  /*36b0*/  LOP3.LUT R19, R2, 0x1f, RZ, 0xc0, !PT ;  /* 0x0000001f02137812 */ /* 0x000fe200078ec0ff */
[----:B------:R-:W-:Y:S04]  /*36c0*/  LDS.64 R6, [R6+0x100] ;  /* 0x0001000006067984 */ /* 0x000fe80000000a00 */
[----:B------:R-:W-:Y:S01]  /*36d0*/  LDS.64 R10, [R10+0x300] ;  /* 0x000300000a0a7984 */ /* 0x000fe20000000a00 */
[----:B------:R-:W-:-:S03]  /*36e0*/  IMAD.IADD R23, R0, 0x1, R19 ;  /* 0x0000000100177824 */ /* 0x000fc600078e0213 */
[----:B------:R-:W-:Y:S04]  /*36f0*/  LDS.64 R12, [R12+0x400] ;  /* 0x000400000c0c7984 */ /* 0x000fe80000000a00 */
[----:B------:R-:W-:Y:S04]  /*3700*/  LDS.64 R14, [R14+0x500] ;  /* 0x000500000e0e7984 */ /* 0x000fe80000000a00 */
[----:B------:R-:W-:Y:S04]  /*3710*/  LDS.64 R16, [R16+0x600] ;  /* 0x0006000010107984 */ /* 0x000fe80000000a00 */
[----:B------:R-:W-:Y:S04]  /*3720*/  LDS.64 R20, [R20+0x700] ;  /* 0x0007000014147984 */ /* 0x000fe80000000a00 */
[----:B------:R0:W-:Y:S01]  /*3730*/  @!P0 STS [UR4+0x4200], R3 ;  /* 0x00420003ff008988 */ /* 0x0001e20008000804 */
[----:B------:R-:W-:Y:S01]  /*3740*/  BAR.SYNC.DEFER_BLOCKING 0x0 ;  /* 0x0000000000007b1d */ /* 0x000fe20000010000 */
[C---:B------:R-:W-:Y:S01]  /*3750*/  IADD3 R0, P0, PT, R18.reuse, R23, RZ ;  /* 0x0000001712007210 */ /* 0x040fe20007f1e0ff */
[----:B------:R-:W-:-:S04]  /*3760*/  IMAD.IADD R23, R18, 0x1, R19 ;  /* 0x0000000112177824 */ /* 0x000fc800078e0213 */
[C---:B------:R-:W-:Y:S02]  /*3770*/  VIADD R25, R23.reuse, 0x20 ;  /* 0x0000002017197836 */ /* 0x040fe40000000000 */
[C---:B0-----:R-:W-:Y:S02]  /*3780*/  VIADD R3, R23.reuse, 0x40 ;  /* 0x0000004017037836 */ /* 0x041fe40000000000 */
[----:B------:R-:W-:Y:S01]  /*3790*/  IMAD.X R19, RZ, RZ, RZ, P0 ;  /* 0x000000ffff137224 */ /* 0x000fe200000e06ff */
[C---:B-1----:R-:W-:Y:S01]  /*37a0*/  LEA R18, P0, R0.reuse, UR8, 0x3 ;  /* 0x0000000800127c11 */ /* 0x042fe2000f8018ff */
[C---:B------:R-:W-:Y:S02]  /*37b0*/  VIADD R27, R23.reuse, 0xa0 ;  /* 0x000000a0171b7836 */ /* 0x040fe40000000000 */
[C---:B------:R-:W-:Y:S01]  /*37c0*/  VIADD R29, R23.reuse, 0xc0 ;  /* 0x000000c0171d7836 */ /* 0x040fe20000000000 */
[----:B------:R-:W-:Y:S01]  /*37d0*/  LEA.HI.X R19, R0, UR9, R19, 0x3, P0 ;  /* 0x0000000900137c11 */ /* 0x000fe200080f1c13 */
        /* <DEDUP_REMOVED lines=22> */
.L_x_107:
        /* <DEDUP_REMOVED lines=12> */
.L_x_455:


//--------------------- .text._ZN3cub18CUB_300001_SM_10006detail10merge_sort30DeviceMergeSortPartitionKernelIN6thrust24THRUST_300001_SM_1000_NS6detail15normal_iteratorINS5_10device_ptrI12BisectionKeyEEEEj19BisectionKeyCompareS9_EEvbT_PT2_T0_SG_PSG_T1_SG_i --------------------------
	.section	.text._ZN3cub18CUB_300001_SM_10006detail10merge_sort30DeviceMergeSortPartitionKernelIN6thrust24THRUST_300001_SM_1000_NS6detail15normal_iteratorINS5_10device_ptrI12BisectionKeyEEEEj19BisectionKeyCompareS9_EEvbT_PT2_T0_SG_PSG_T1_SG_i,"ax",@progbits
	.align	128
        .global         _ZN3cub18CUB_300001_SM_10006detail10merge_sort30DeviceMergeSortPartitionKernelIN6thrust24THRUST_300001_SM_1000_NS6detail15normal_iteratorINS5_10device_ptrI12BisectionKeyEEEEj19BisectionKeyCompareS9_EEvbT_PT2_T0_SG_PSG_T1_SG_i
        .type           _ZN3cub18CUB_300001_SM_10006detail10merge_sort30DeviceMergeSortPartitionKernelIN6thrust24THRUST_300001_SM_1000_NS6detail15normal_iteratorINS5_10device_ptrI12BisectionKeyEEEEj19BisectionKeyCompareS9_EEvbT_PT2_T0_SG_PSG_T1_SG_i,@function
        .size           _ZN3cub18CUB_300001_SM_10006detail10merge_sort30DeviceMergeSortPartitionKernelIN6thrust24THRUST_300001_SM_1000_NS6detail15normal_iteratorINS5_10device_ptrI12BisectionKeyEEEEj19BisectionKeyCompareS9_EEvbT_PT2_T0_SG_PSG_T1_SG_i,(.L_x_456 - _ZN3cub18CUB_300001_SM_10006detail10merge_sort30DeviceMergeSortPartitionKernelIN6thrust24THRUST_300001_SM_1000_NS6detail15normal_iteratorINS5_10device_ptrI12BisectionKeyEEEEj19BisectionKeyCompareS9_EEvbT_PT2_T0_SG_PSG_T1_SG_i)
        .other          _ZN3cub18CUB_300001_SM_10006detail10merge_sort30DeviceMergeSortPartitionKernelIN6thrust24THRUST_300001_SM_1000_NS6detail15normal_iteratorINS5_10device_ptrI12BisectionKeyEEEEj19BisectionKeyCompareS9_EEvbT_PT2_T0_SG_PSG_T1_SG_i,@"STO_CUDA_ENTRY STV_DEFAULT"
_ZN3cub18CUB_300001_SM_10006detail10merge_sort30DeviceMergeSortPartitionKernelIN6thrust24THRUST_300001_SM_1000_NS6detail15normal_iteratorINS5_10device_ptrI12BisectionKeyEEEEj19BisectionKeyCompareS9_EEvbT_PT2_T0_SG_PSG_T1_SG_i:
.text._ZN3cub18CUB_300001_SM_10006detail10merge_sort30DeviceMergeSortPartitionKernelIN6thrust24THRUST_300001_SM_1000_NS6detail15normal_iteratorINS5_10device_ptrI12BisectionKeyEEEEj19BisectionKeyCompareS9_EEvbT_PT2_T0_SG_PSG_T1_SG_i:
[----:B------:R-:W-:Y:S01]  /*0000*/  LDC R1, c[0x0][0x37c] ;  /* 0x0000df00ff017b82 */ /* 0x000fe20000000800 */
[----:B------:R-:W0:Y:S01]  /*0010*/  S2R R0, SR_CTAID.X ;  /* 0x0000000000007919 */ /* 0x000e220000002500 */
[----:B------:R-:W0:Y:S01]  /*0020*/  LDCU UR4, c[0x0][0x360] ;  /* 0x00006c00ff0477ac */ /* 0x000e220008000800 */
[----:B------:R-:W0:Y:S01]  /*0030*/  S2R R3, SR_TID.X ;  /* 0x0000000000037919 */ /* 0x000e220000002100 */
[----:B------:R-:W1:Y:S01]  /*0040*/  LDCU UR6, c[0x0][0x39c] ;  /* 0x00007380ff0677ac */ /* 0x000e620008000800 */
[----:B0-----:R-:W-:-:S05]  /*0050*/  IMAD R0, R0, UR4, R3 ;  /* 0x0000000400007c24 */ /* 0x001fca000f8e0203 */
[----:B-1----:R-:W-:-:S13]  /*0060*/  ISETP.GE.U32.AND P0, PT, R0, UR6, PT ;  /* 0x0000000600007c0c */ /* 0x002fda000bf06070 */
[----:B------:R-:W-:Y:S05]  /*0070*/  @P0 EXIT ;  /* 0x000000000000094d */ /* 0x000fea0003800000 */
[----:B------:R-:W0:Y:S01]  /*0080*/  LDCU UR5, c[0x0][0x3ac] ;  /* 0x00007580ff0577ac */ /* 0x000e220008000800 */
[----:B------:R-:W-:Y:S01]  /*0090*/  VIADD R2, R0, 0x1 ;  /* 0x0000000100027836 */ /* 0x000fe20000000000 */
[----:B------:R-:W-:Y:S01]  /*00a0*/  ACQBULK ;  /* 0x000000000000782e */ /* 0x000fe20000000000 */
[----:B------:R-:W1:Y:S03]  /*00b0*/  LDCU UR7, c[0x0][0x3b0] ;  /* 0x00007600ff0777ac */ /* 0x000e660008000800 */
[----:B------:R-:W-:Y:S01]  /*00c0*/  ISETP.NE.AND P0, PT, R2, UR6, PT ;  /* 0x0000000602007c0c */ /* 0x000fe2000bf05270 */
[----:B------:R-:W2:Y:S01]  /*00d0*/  LDCU UR10, c[0x0][0x398] ;  /* 0x00007300ff0a77ac */ /* 0x000ea20008000800 */
[----:B------:R-:W3:Y:S01]  /*00e0*/  LDCU.64 UR8, c[0x0][0x358] ;  /* 0x00006b00ff0877ac */ /* 0x000ee20008000a00 */
[----:B0-----:R-:W-:-:S10]  /*00f0*/  UIADD3 UR4, UPT, UPT, -UR5, URZ, URZ ;  /* 0x000000ff05047290 */ /* 0x001fd4000fffe1ff */
[----:B------:R-:W0:Y:S01]  /*0100*/  @!P0 LDC.64 R4, c[0x0][0x3a0] ;  /* 0x0000e800ff048b82 */ /* 0x000e220000000a00 */
[----:B------:R-:W-:Y:S01]  /*0110*/  LOP3.LUT R2, R0, UR4, RZ, 0xc0, !PT ;  /* 0x0000000400027c12 */ /* 0x000fe2000f8ec0ff */
[----:B------:R-:W-:-:S04]  /*0120*/  USHF.R.U32.HI UR4, URZ, 0x1, UR5 ;  /* 0x00000001ff047899 */ /* 0x000fc80008011605 */
[----:B-1----:R-:W-:Y:S01]  /*0130*/  IMAD R3, R2, UR7, RZ ;  /* 0x0000000702037c24 */ /* 0x002fe2000f8e02ff */
[----:B------:R-:W-:-:S04]  /*0140*/  UIMAD UR4, UR4, UR7, URZ ;  /* 0x00000007040472a4 */ /* 0x000fc8000f8e02ff */
[----:B------:R-:W-:-:S04]  /*0150*/  LOP3.LUT R2, RZ, R3, RZ, 0x33, !PT ;  /* 0x00000003ff027212 */ /* 0x000fc800078e33ff */
[----:B------:R-:W-:-:S04]  /*0160*/  VIMNMX.U32 R2, PT, PT, R2, UR4, PT ;  /* 0x0000000402027c48 */ /* 0x000fc8000bfe0000 */
[----:B--2---:R-:W-:Y:S01]  /*0170*/  VIADDMNMX.U32 R2, R2, R3, UR10, PT ;  /* 0x0000000a02027e46 */ /* 0x004fe2000b800003 */
[----:B0-----:R-:W-:Y:S01]  /*0180*/  @!P0 IMAD.WIDE.U32 R4, R0, 0x4, R4 ;  /* 0x0000000400048825 */ /* 0x001fe200078e0004 */
[----:B------:R-:W-:Y:S02]  /*0190*/  VIMNMX.U32 R3, PT, PT, R3, UR10, PT ;  /* 0x0000000a03037c48 */ /* 0x000fe4000bfe0000 */
[----:B------:R-:W-:Y:S02]  /*01a0*/  LOP3.LUT R6, RZ, R2, RZ, 0x33, !PT ;  /* 0x00000002ff067212 */ /* 0x000fe400078e33ff */
[----:B---3--:R0:W-:Y:S02]  /*01b0*/  @!P0 STG.E desc[UR8][R4.64], R2 ;  /* 0x0000000204008986 */ /* 0x0081e4000c101908 */
[----:B------:R-:W-:-:S04]  /*01c0*/  VIMNMX.U32 R7, PT, PT, R6, UR4, PT ;  /* 0x0000000406077c48 */ /* 0x000fc8000bfe0000 */
[----:B------:R-:W-:Y:S01]  /*01d0*/  VIADDMNMX.U32 R7, R7, R2, UR10, PT ;  /* 0x0000000a07077e46 */ /* 0x000fe2000b800002 */
[----:B------:R-:W-:Y:S06]  /*01e0*/  @!P0 EXIT ;  /* 0x000000000000894d */ /* 0x000fec0003800000 */
[----:B------:R-:W1:Y:S01]  /*01f0*/  LDCU.U8 UR6, c[0x0][0x380] ;  /* 0x00007000ff0677ac */ /* 0x000e620008000000 */
[----:B------:R-:W-:Y:S01]  /*0200*/  BSSY.RECONVERGENT B0, `(.L_x_108) ;  /* 0x0000040000007945 */ /* 0x000fe20003800200 */
[----:B------:R-:W-:-:S06]  /*0210*/  UIADD3 UR4, UPT, UPT, UR5, -0x1, URZ ;  /* 0xffffffff05047890 */ /* 0x000fcc000fffe0ff */
[----:B0-----:R-:W-:-:S05]  /*0220*/  LOP3.LUT R4, R0, UR4, RZ, 0xc0, !PT ;  /* 0x0000000400047c12 */ /* 0x001fca000f8ec0ff */
[----:B------:R-:W-:Y:S01]  /*0230*/  IMAD R4, R4, UR7, RZ ;  /* 0x0000000704047c24 */ /* 0x000fe2000f8e02ff */
[----:B-1----:R-:W-:-:S04]  /*0240*/  UPRMT UR6, UR6, 0x8880, URZ ;  /* 0x0000888006067896 */ /* 0x002fc800080000ff */
[----:B------:R-:W-:-:S03]  /*0250*/  VIADDMNMX.U32 R4, R7, -R3, R4, PT ;  /* 0x8000000307047246 */ /* 0x000fc60003800004 */
[----:B------:R-:W-:Y:S02]  /*0260*/  UMOV UR4, UR6 ;  /* 0x0000000600047c82 */ /* 0x000fe40008000000 */
[----:B------:R-:W-:-:S09]  /*0270*/  UISETP.NE.AND UP0, UPT, UR4, URZ, UPT ;  /* 0x000000ff0400728c */ /* 0x000fd2000bf05270 */
[----:B------:R-:W-:Y:S05]  /*0280*/  BRA.U !UP0, `(.L_x_109) ;  /* 0x0000000108747547 */ /* 0x000fea000b800000 */
[----:B------:R-:W-:Y:S01]  /*0290*/  IMAD.IADD R7, R7, 0x1, -R2 ;  /* 0x0000000107077824 */ /* 0x000fe200078e0a02 */
[----:B------:R-:W-:Y:S01]  /*02a0*/  VIADDMNMX.U32 R5, R2, -R3, R4, PT ;  /* 0x8000000302057246 */ /* 0x000fe20003800004 */
[----:B------:R-:W0:Y:S01]  /*02b0*/  LDCU.64 UR4, c[0x0][0x388] ;  /* 0x00007100ff0477ac */ /* 0x000e220008000a00 */
[----:B------:R-:W-:Y:S02]  /*02c0*/  BSSY.RECONVERGENT B1, `(.L_x_110) ;  /* 0x0000018000017945 */ /* 0x000fe40003800200 */
[----:B------:R-:W-:-:S05]  /*02d0*/  VIMNMX.U32 R6, PT, PT, R4, R7, !PT ;  /* 0x0000000704067248 */ /* 0x000fca0007fe0000 */
[----:B------:R-:W-:-:S05]  /*02e0*/  IMAD.IADD R6, R6, 0x1, -R7 ;  /* 0x0000000106067824 */ /* 0x000fca00078e0a07 */
[----:B------:R-:W-:-:S13]  /*02f0*/  ISETP.GE.U32.AND P0, PT, R6, R5, PT ;  /* 0x000000050600720c */ /* 0x000fda0003f06070 */
[----:B0-----:R-:W-:Y:S05]  /*0300*/  @P0 BRA `(.L_x_111) ;  /* 0x00000000004c0947 */ /* 0x001fea0003800000 */
.L_x_112:
[----:B------:R-:W-:-:S05]  /*0310*/  IMAD.IADD R7, R5, 0x1, -R6 ;  /* 0x0000000105077824 */ /* 0x000fca00078e0a06 */
[----:B------:R-:W-:-:S04]  /*0320*/  LEA.HI R12, R7, R6, RZ, 0x1f ;  /* 0x00000006070c7211 */ /* 0x000fc800078ff8ff */
[-C--:B------:R-:W-:Y:S02]  /*0330*/  LOP3.LUT R7, RZ, R12.reuse, RZ, 0x33, !PT ;  /* 0x0000000cff077212 */ /* 0x080fe400078e33ff */
[----:B------:R-:W-:-:S03]  /*0340*/  IADD3 R9, P1, PT, R3, R12, RZ ;  /* 0x0000000c03097210 */ /* 0x000fc60007f3e0ff */
[----:B------:R-:W-:Y:S02]  /*0350*/  IMAD.IADD R7, R4, 0x1, R7 ;  /* 0x0000000104077824 */ /* 0x000fe400078e0207 */
[----:B------:R-:W-:Y:S01]  /*0360*/  IMAD.X R16, RZ, RZ, RZ, P1 ;  /* 0x000000ffff107224 */ /* 0x000fe200008e06ff */
[C---:B------:R-:W-:Y:S02]  /*0370*/  LEA R8, P1, R9.reuse, UR4, 0x3 ;  /* 0x0000000409087c11 */ /* 0x040fe4000f8218ff */
[----:B------:R-:W-:Y:S02]  /*0380*/  IADD3 R7, P0, PT, R2, R7, RZ ;  /* 0x0000000702077210 */ /* 0x000fe40007f1e0ff */
[----:B------:R-:W-:-:S03]  /*0390*/  LEA.HI.X R9, R9, UR5, R16, 0x3, P1 ;  /* 0x0000000509097c11 */ /* 0x000fc600088f1c10 */
[----:B------:R-:W-:Y:S01]  /*03a0*/  IMAD.X R14, RZ, RZ, RZ, P0 ;  /* 0x000000ffff0e7224 */ /* 0x000fe200000e06ff */
[C---:B------:R-:W-:Y:S01]  /*03b0*/  LEA R10, P0, R7.reuse, UR4, 0x3 ;  /* 0x00000004070a7c11 */ /* 0x040fe2000f8018ff */
[----:B------:R-:W2:Y:S03]  /*03c0*/  LDG.E R8, desc[UR8][R8.64] ;  /* 0x0000000808087981 */ /* 0x000ea6000c1e1900 */
[----:B------:R-:W-:-:S06]  /*03d0*/  LEA.HI.X R11, R7, UR5, R14, 0x3, P0 ;  /* 0x00000005070b7c11 */ /* 0x000fcc00080f1c0e */
[----:B------:R-:W2:Y:S02]  /*03e0*/  LDG.E R11, desc[UR8][R10.64] ;  /* 0x000000080a0b7981 */ /* 0x000ea4000c1e1900 */
[----:B--2---:R-:W-:-:S04]  /*03f0*/  ISETP.GE.U32.AND P0, PT, R11, R8, PT ;  /* 0x000000080b00720c */ /* 0x004fc80003f06070 */
[----:B------:R-:W-:-:S09]  /*0400*/  SEL R5, R12, R5, !P0 ;  /* 0x000000050c057207 */ /* 0x000fd20004000000 */
[----:B------:R-:W-:-:S05]  /*0410*/  @P0 VIADD R6, R12, 0x1 ;  /* 0x000000010c060836 */ /* 0x000fca0000000000 */
[----:B------:R-:W-:-:S13]  /*0420*/  ISETP.GE.U32.AND P0, PT, R6, R5, PT ;  /* 0x000000050600720c */ /* 0x000fda0003f06070 */
[----:B------:R-:W-:Y:S05]  /*0430*/  @!P0 BRA `(.L_x_112) ;  /* 0xfffffffc00b48947 */ /* 0x000fea000383ffff */
.L_x_111:
[----:B------:R-:W-:Y:S05]  /*0440*/  BSYNC.RECONVERGENT B1 ;  /* 0x0000000000017941 */ /* 0x000fea0003800200 */
.L_x_110:
[----:B------:R-:W-:Y:S05]  /*0450*/  BRA `(.L_x_113) ;  /* 0x0000000000687947 */ /* 0x000fea0003800000 */
.L_x_109:
[----:B------:R-:W-:Y:S01]  /*0460*/  IMAD.IADD R7, R7, 0x1, -R2 ;  /* 0x0000000107077824 */ /* 0x000fe200078e0a02 */
[----:B------:R-:W-:Y:S01]  /*0470*/  VIADDMNMX.U32 R5, R2, -R3, R4, PT ;  /* 0x8000000302057246 */ /* 0x000fe20003800004 */
[----:B------:R-:W0:Y:S03]  /*0480*/  LDCU.64 UR4, c[0x0][0x390] ;  /* 0x00007200ff0477ac */ /* 0x000e260008000a00 */
[----:B------:R-:W-:-:S05]  /*0490*/  VIMNMX.U32 R6, PT, PT, R4, R7, !PT ;  /* 0x0000000704067248 */ /* 0x000fca0007fe0000 */
[----:B------:R-:W-:-:S05]  /*04a0*/  IMAD.IADD R6, R6, 0x1, -R7 ;  /* 0x0000000106067824 */ /* 0x000fca00078e0a07 */
[----:B------:R-:W-:-:S13]  /*04b0*/  ISETP.GE.U32.AND P0, PT, R6, R5, PT ;  /* 0x000000050600720c */ /* 0x000fda0003f06070 */
[----:B0-----:R-:W-:Y:S05]  /*04c0*/  @P0 BRA `(.L_x_113) ;  /* 0x00000000004c0947 */ /* 0x001fea0003800000 */
.L_x_114:
        /* <DEDUP_REMOVED lines=19> */
.L_x_113:
[----:B------:R-:W-:Y:S05]  /*0600*/  BSYNC.RECONVERGENT B0 ;  /* 0x0000000000007941 */ /* 0x000fea0003800200 */
.L_x_108:
[----:B------:R-:W0:Y:S01]  /*0610*/  LDC.64 R4, c[0x0][0x3a0] ;  /* 0x0000e800ff047b82 */ /* 0x000e220000000a00 */
[----:B------:R-:W-:Y:S02]  /*0620*/  IMAD.IADD R3, R3, 0x1, R6 ;  /* 0x0000000103037824 */ /* 0x000fe400078e0206 */
[----:B0-----:R-:W-:-:S05]  /*0630*/  IMAD.WIDE.U32 R4, R0, 0x4, R4 ;  /* 0x0000000400047825 */ /* 0x001fca00078e0004 */
[----:B------:R-:W-:Y:S01]  /*0640*/  STG.E desc[UR8][R4.64], R3 ;  /* 0x0000000304007986 */ /* 0x000fe2000c101908 */
[----:B------:R-:W-:Y:S05]  /*0650*/  EXIT ;  /* 0x000000000000794d */ /* 0x000fea0003800000 */
.L_x_115:
        /* <DEDUP_REMOVED lines=10> */
.L_x_456:


//--------------------- .text._ZN3cub18CUB_300001_SM_10006detail10merge_sort30DeviceMergeSortBlockSortKernelINS2_10policy_hubIN6thrust24THRUST_300001_SM_1000_NS6detail15normal_iteratorINS6_10device_ptrI12BisectionKeyEEEEE9Policy600ESC_PNS0_8NullTypeESC_SG_j19BisectionKeyCompareSA_SF_EEvbT0_T1_T2_T3_T4_PT6_PT7_T5_NS1_7vsmem_tE --------------------------
	.section	.text._ZN3cub18CUB_300001_SM_10006detail10merge_sort30DeviceMergeSortBlockSortKernelINS2_10policy_hubIN6thrust24THRUST_300001_SM_1000_NS6detail15normal_iteratorINS6_10device_ptrI12BisectionKeyEEEEE9Policy600ESC_PNS0_8NullTypeESC_SG_j19BisectionKeyCompareSA_SF_EEvbT0_T1_T2_T3_T4_PT6_PT7_T5_NS1_7vsmem_tE,"ax",@progbits
	.align	128
        .global         _ZN3cub18CUB_300001_SM_10006detail10merge_sort30DeviceMergeSortBlockSortKernelINS2_10policy_hubIN6thrust24THRUST_300001_SM_1000_NS6detail15normal_iteratorINS6_10device_ptrI12BisectionKeyEEEEE9Policy600ESC_PNS0_8NullTypeESC_SG_j19BisectionKeyCompareSA_SF_EEvbT0_T1_T2_T3_T4_PT6_PT7_T5_NS1_7vsmem_tE
        .type           _ZN3cub18CUB_300001_SM_10006detail10merge_sort30DeviceMergeSortBlockSortKernelINS2_10policy_hubIN6thrust24THRUST_300001_SM_1000_NS6detail15normal_iteratorINS6_10device_ptrI12BisectionKeyEEEEE9Policy600ESC_PNS0_8NullTypeESC_SG_j19BisectionKeyCompareSA_SF_EEvbT0_T1_T2_T3_T4_PT6_PT7_T5_NS1_7vsmem_tE,@function
        .size           _ZN3cub18CUB_300001_SM_10006detail10merge_sort30DeviceMergeSortBlockSortKernelINS2_10policy_hubIN6thrust24THRUST_300001_SM_1000_NS6detail15normal_iteratorINS6_10device_ptrI12BisectionKeyEEEEE9Policy600ESC_PNS0_8NullTypeESC_SG_j19BisectionKeyCompareSA_SF_EEvbT0_T1_T2_T3_T4_PT6_PT7_T5_NS1_7vsmem_tE,(.L_x_457 - _ZN3cub18CUB_300001_SM_10006detail10merge_sort30DeviceMergeSortBlockSortKernelINS2_10policy_hubIN6thrust24THRUST_300001_SM_1000_NS6detail15normal_iteratorINS6_10device_ptrI12BisectionKeyEEEEE9Policy600ESC_PNS0_8NullTypeESC_SG_j19BisectionKeyCompareSA_SF_EEvbT0_T1_T2_T3_T4_PT6_PT7_T5_NS1_7vsmem_tE)
        .other          _ZN3cub18CUB_300001_SM_10006detail10merge_sort30DeviceMergeSortBlockSortKernelINS2_10policy_hubIN6thrust24THRUST_300001_SM_1000_NS6detail15normal_iteratorINS6_10device_ptrI12BisectionKeyEEEEE9Policy600ESC_PNS0_8NullTypeESC_SG_j19BisectionKeyCompareSA_SF_EEvbT0_T1_T2_T3_T4_PT6_PT7_T5_NS1_7vsmem_tE,@"STO_CUDA_ENTRY STV_DEFAULT"
_ZN3cub18CUB_300001_SM_10006detail10merge_sort30DeviceMergeSortBlockSortKernelINS2_10policy_hubIN6thrust24THRUST_300001_SM_1000_NS6detail15normal_iteratorINS6_10device_ptrI12BisectionKeyEEEEE9Policy600ESC_PNS0_8NullTypeESC_SG_j19BisectionKeyCompareSA_SF_EEvbT0_T1_T2_T3_T4_PT6_PT7_T5_NS1_7vsmem_tE:
.text._ZN3cub18CUB_300001_SM_10006detail10merge_sort30DeviceMergeSortBlockSortKernelINS2_10policy_hubIN6thrust24THRUST_300001_SM_1000_NS6detail15normal_iteratorINS6_10device_ptrI12BisectionKeyEEEEE9Policy600ESC_PNS0_8NullTypeESC_SG_j19BisectionKeyCompareSA_SF_EEvbT0_T1_T2_T3_T4_PT6_PT7_T5_NS1_7vsmem_tE:
[----:B------:R-:W-:Y:S01]  /*0000*/  LDC R1, c[0x0][0x37c] ;  /* 0x0000df00ff017b82 */ /* 0x000fe20000000800 */
[----:B------:R-:W0:Y:S01]  /*0010*/  S2R R7, SR_CTAID.X ;  /* 0x0000000000077919 */ /* 0x000e220000002500 */
[----:B------:R-:W1:Y:S01]  /*0020*/  LDCU UR4, c[0x0][0x370] ;  /* 0x00006e00ff0477ac */ /* 0x000e620008000800 */
[----:B------:R-:W2:Y:S01]  /*0030*/  LDCU.64 UR6, c[0x0][0x358] ;  /* 0x00006b00ff0677ac */ /* 0x000ea20008000a00 */
[----:B-1----:R-:W-:-:S06]  /*0040*/  UIADD3 UR4, UPT, UPT, UR4, -0x1, URZ ;  /* 0xffffffff04047890 */ /* 0x002fcc000fffe0ff */
[C---:B0-----:R-:W-:Y:S01]  /*0050*/  ISETP.GE.U32.AND P0, PT, R7.reuse, UR4, PT ;  /* 0x0000000407007c0c */ /* 0x041fe2000bf06070 */
[----:B------:R-:W-:-:S12]  /*0060*/  IMAD.SHL.U32 R7, R7, 0x800, RZ ;  /* 0x0000080007077824 */ /* 0x000fd800078e00ff */
[----:B--2---:R-:W-:Y:S05]  /*0070*/  @P0 BRA `(.L_x_116) ;  /* 0x0000001c00340947 */ /* 0x004fea0003800000 */
[----:B------:R-:W0:Y:S01]  /*0080*/  S2R R32, SR_TID.X ;  /* 0x0000000000207919 */ /* 0x000e220000002100 */
[----:B------:R-:W1:Y:S01]  /*0090*/  LDCU.64 UR4, c[0x0][0x388] ;  /* 0x00007100ff0477ac */ /* 0x000e620008000a00 */
[----:B------:R-:W-:Y:S01]  /*00a0*/  ACQBULK ;  /* 0x000000000000782e */ /* 0x000fe20000000000 */
[----:B0-----:R-:W-:-:S05]  /*00b0*/  IMAD.SHL.U32 R0, R32, 0x8, RZ ;  /* 0x0000000820007824 */ /* 0x001fca00078e00ff */
[----:B------:R-:W-:-:S04]  /*00c0*/  LOP3.LUT R21, R0, 0x1f00, RZ, 0xc0, !PT ;  /* 0x00001f0000157812 */ /* 0x000fc800078ec0ff */
[----:B------:R-:W-:-:S04]  /*00d0*/  LOP3.LUT R0, R21, 0x1f, R32, 0xf8, !PT ;  /* 0x0000001f15007812 */ /* 0x000fc800078ef820 */
[----:B------:R-:W-:-:S05]  /*00e0*/  IADD3 R0, P0, PT, R7, R0, RZ ;  /* 0x0000000007007210 */ /* 0x000fca0007f1e0ff */
[----:B------:R-:W-:Y:S02]  /*00f0*/  IMAD.X R3, RZ, RZ, RZ, P0 ;  /* 0x000000ffff037224 */ /* 0x000fe400000e06ff */
[----:B------:R-:W-:-:S03]  /*0100*/  IMAD.SHL.U32 R29, R0, 0x8, RZ ;  /* 0x00000008001d7824 */ /* 0x000fc600078e00ff */
[----:B------:R-:W-:Y:S02]  /*0110*/  SHF.L.U64.HI R28, R0, 0x3, R3 ;  /* 0x00000003001c7819 */ /* 0x000fe40000010203 */
        /* <DEDUP_REMOVED lines=222> */
.L_x_120:
        /* <DEDUP_REMOVED lines=31> */
.L_x_119:
        /* <DEDUP_REMOVED lines=15> */
.L_x_118:
[----:B------:R-:W-:Y:S05]  /*11e0*/  BSYNC.RECONVERGENT B0 ;  /* 0x0000000000007941 */ /* 0x000fea0003800200 */
.L_x_117:
        /* <DEDUP_REMOVED lines=128> */
[----:B------:R-:W3:Y:S04]  /*19f0*/  LDS.64 R30, [R37] ;  /* 0x00000000251e7984 */ /* 0x000ee80000000a00 */
[----:B------:R-:W4:Y:S01]  /*1a00*/  LDS.64 R8, [R36+0x100] ;  /* 0x0001000024087984 */ /* 0x000f220000000a00 */
[C---:B0-----:R-:W-:Y:S01]  /*1a10*/  LOP3.LUT R0, R28.reuse, 0x1f, RZ, 0xc0, !PT ;  /* 0x0000001f1c007812 */ /* 0x041fe200078ec0ff */
[----:B------:R-:W-:Y:S02]  /*1a20*/  IMAD.SHL.U32 R28, R28, 0x8, RZ ;  /* 0x000000081c1c7824 */ /* 0x000fe400078e00ff */
[----:B------:R-:W0:Y:S02]  /*1a30*/  LDS.64 R38, [R35+0x200] ;  /* 0x0002000023267984 */ /* 0x000e240000000a00 */
[----:B--2---:R-:W-:Y:S01]  /*1a40*/  IMAD R29, R29, 0x800, R0 ;  /* 0x000008001d1d7824 */ /* 0x004fe200078e0200 */
[----:B------:R-:W-:Y:S01]  /*1a50*/  LOP3.LUT R28, R28, 0x1f00, RZ, 0xc0, !PT ;  /* 0x00001f001c1c7812 */ /* 0x000fe200078ec0ff */
[----:B------:R-:W2:Y:S03]  /*1a60*/  LDS.64 R10, [R34+0x300] ;  /* 0x00030000220a7984 */ /* 0x000ea60000000a00 */
[----:B------:R-:W-:Y:S01]  /*1a70*/  IADD3 R29, P0, PT, R28, R29, RZ ;  /* 0x0000001d1c1d7210 */ /* 0x000fe20007f1e0ff */
[----:B------:R-:W5:Y:S04]  /*1a80*/  LDS.64 R32, [R33+0x400] ;  /* 0x0004000021207984 */ /* 0x000f680000000a00 */
[----:B------:R-:W5:Y:S01]  /*1a90*/  LDS.64 R6, [R27+0x500] ;  /* 0x000500001b067984 */ /* 0x000f620000000a00 */
[----:B------:R-:W-:Y:S01]  /*1aa0*/  IMAD.X R0, RZ, RZ, RZ, P0 ;  /* 0x000000ffff007224 */ /* 0x000fe200000e06ff */
[----:B-1----:R-:W-:-:S02]  /*1ab0*/  LEA R2, P0, R29, UR4, 0x3 ;  /* 0x000000041d027c11 */ /* 0x002fc4000f8018ff */
[----:B------:R-:W1:Y:S02]  /*1ac0*/  LDS.64 R4, [R26+0x600] ;  /* 0x000600001a047984 */ /* 0x000e640000000a00 */
[----:B------:R-:W-:Y:S02]  /*1ad0*/  LEA.HI.X R3, R29, UR5, R0, 0x3, P0 ;  /* 0x000000051d037c11 */ /* 0x000fe400080f1c00 */
[----:B------:R-:W1:Y:S04]  /*1ae0*/  LDS.64 R24, [R25+0x700] ;  /* 0x0007000019187984 */ /* 0x000e680000000a00 */
[----:B---3--:R-:W-:Y:S04]  /*1af0*/  STG.E.64 desc[UR6][R2.64], R30 ;  /* 0x0000001e02007986 */ /* 0x008fe8000c101b06 */
[----:B----4-:R-:W-:Y:S04]  /*1b00*/  STG.E.64 desc[UR6][R2.64+0x100], R8 ;  /* 0x0001000802007986 */ /* 0x010fe8000c101b06 */
[----:B0-----:R-:W-:Y:S04]  /*1b10*/  STG.E.64 desc[UR6][R2.64+0x200], R38 ;  /* 0x0002002602007986 */ /* 0x001fe8000c101b06 */
[----:B--2---:R-:W-:Y:S04]  /*1b20*/  STG.E.64 desc[UR6][R2.64+0x300], R10 ;  /* 0x0003000a02007986 */ /* 0x004fe8000c101b06 */
[----:B-----5:R-:W-:Y:S04]  /*1b30*/  STG.E.64 desc[UR6][R2.64+0x400], R32 ;  /* 0x0004002002007986 */ /* 0x020fe8000c101b06 */
[----:B------:R-:W-:Y:S04]  /*1b40*/  STG.E.64 desc[UR6][R2.64+0x500], R6 ;  /* 0x0005000602007986 */ /* 0x000fe8000c101b06 */
[----:B-1----:R-:W-:Y:S04]  /*1b50*/  STG.E.64 desc[UR6][R2.64+0x600], R4 ;  /* 0x0006000402007986 */ /* 0x002fe8000c101b06 */
[----:B------:R-:W-:Y:S01]  /*1b60*/  STG.E.64 desc[UR6][R2.64+0x700], R24 ;  /* 0x0007001802007986 */ /* 0x000fe2000c101b06 */
[----:B------:R-:W-:Y:S05]  /*1b70*/  EXIT ;  /* 0x000000000000794d */ /* 0x000fea0003800000 */
.L_x_121:
        /* <DEDUP_REMOVED lines=29> */
.L_x_116:
[----:B------:R-:W0:Y:S01]  /*1d50*/  LDC.64 R4, c[0x0][0x388] ;  /* 0x0000e200ff047b82 */ /* 0x000e220000000a00 */
[----:B------:R-:W-:Y:S01]  /*1d60*/  ACQBULK ;  /* 0x000000000000782e */ /* 0x000fe20000000000 */
[----:B------:R-:W1:Y:S06]  /*1d70*/  S2R R38, SR_TID.X ;  /* 0x0000000000267919 */ /* 0x000e6c0000002100 */
[----:B------:R-:W2:Y:S01]  /*1d80*/  LDC R9, c[0x0][0x3a8] ;  /* 0x0000ea00ff097b82 */ /* 0x000ea20000000800 */
[----:B0-----:R-:W-:-:S05]  /*1d90*/  IMAD.WIDE.U32 R4, R7, 0x8, R4 ;  /* 0x0000000807047825 */ /* 0x001fca00078e0004 */
[----:B------:R-:W3:Y:S01]  /*1da0*/  LDG.E.64 R2, desc[UR6][R4.64] ;  /* 0x0000000604027981 */ /* 0x000ee2000c1e1b00 */
[----:B------:R-:W-:Y:S02]  /*1db0*/  IMAD.MOV R40, RZ, RZ, -R7 ;  /* 0x000000ffff287224 */ /* 0x000fe400078e0a07 */
        /* <DEDUP_REMOVED lines=8> */
[----:B------:R-:W-:Y:S01]  /*1e40*/  VIADD R11, R37, 0x60 ;  /* 0x00000060250b7836 */ /* 0x000fe20000000000 */
[-C--:B------:R-:W-:Y:S01]  /*1e50*/  ISETP.GE.AND P1, PT, R7, R40.reuse, PT ;  /* 0x000000280700720c */ /* 0x080fe20003f26270 */
[----:B------:R-:W-:Y:S01]  /*1e60*/  VIADD R7, R37, 0x80 ;  /* 0x0000008025077836 */ /* 0x000fe20000000000 */
[-C--:B------:R-:W-:Y:S01]  /*1e70*/  ISETP.GE.AND P2, PT, R9, R40.reuse, PT ;  /* 0x000000280900720c */ /* 0x080fe20003f46270 */
[----:B------:R-:W-:Y:S01]  /*1e80*/  IMAD.X R19, RZ, RZ, R5, P5 ;  /* 0x000000ffff137224 */ /* 0x000fe200028e0605 */
[-C--:B------:R-:W-:Y:S01]  /*1e90*/  ISETP.GE.AND P3, PT, R11, R40.reuse, PT ;  /* 0x000000280b00720c */ /* 0x080fe20003f66270 */
[----:B------:R-:W-:Y:S01]  /*1ea0*/  VIADD R15, R37, 0xa0 ;  /* 0x000000a0250f7836 */ /* 0x000fe20000000000 */
[----:B------:R-:W-:Y:S01]  /*1eb0*/  ISETP.GE.AND P4, PT, R7, R40, PT ;  /* 0x000000280700720c */ /* 0x000fe20003f86270 */
[----:B------:R-:W-:-:S02]  /*1ec0*/  VIADD R17, R37, 0xc0 ;  /* 0x000000c025117836 */ /* 0x000fc40000000000 */
[----:B------:R-:W-:Y:S01]  /*1ed0*/  VIADD R21, R37, 0xe0 ;  /* 0x000000e025157836 */ /* 0x000fe20000000000 */
[----:B------:R-:W0:Y:S01]  /*1ee0*/  S2R R0, SR_LANEID ;  /* 0x0000000000007919 */ /* 0x000e220000000000 */
        /* <DEDUP_REMOVED lines=25> */
[----:B------:R-:W1:Y:S01]  /*2080*/  S2UR UR5, SR_CgaCtaId ;  /* 0x00000000000579c3 */ /* 0x000e620000008800 */
[----:B0-----:R-:W-:Y:S01]  /*2090*/  IMAD.IADD R23, R23, 0x1, R0 ;  /* 0x0000000117177824 */ /* 0x001fe200078e0200 */
[----:B------:R-:W-:-:S03]  /*20a0*/  UMOV UR4, 0x400 ;  /* 0x0000040000047882 */ /* 0x000fc60000000000 */
[C---:B------:R-:W-:Y:S02]  /*20b0*/  VIADD R20, R23.reuse, 0x20 ;  /* 0x0000002017147836 */ /* 0x040fe40000000000 */
[C---:B------:R-:W-:Y:S01]  /*20c0*/  VIADD R22, R23.reuse, 0x40 ;  /* 0x0000004017167836 */ /* 0x040fe20000000000 */
[CC--:B------:R-:W-:Y:S01]  /*20d0*/  LEA.HI.SX32 R36, R23.reuse, R23.reuse, 0x1b ;  /* 0x0000001717247211 */ /* 0x0c0fe200078fdaff */
[C---:B------:R-:W-:Y:S01]  /*20e0*/  VIADD R24, R23.reuse, 0x60 ;  /* 0x0000006017187836 */ /* 0x040fe20000000000 */
[-C--:B------:R-:W-:Y:S01]  /*20f0*/  LEA.HI.SX32 R20, R20, R23.reuse, 0x1b ;  /* 0x0000001714147211 */ /* 0x080fe200078fdaff */
[C---:B-1----:R-:W-:Y:S01]  /*2100*/  VIADD R18, R23.reuse, 0x80 ;  /* 0x0000008017127836 */ /* 0x042fe20000000000 */
[----:B------:R-:W-:Y:S01]  /*2110*/  LEA.HI.SX32 R22, R22, R23, 0x1b ;  /* 0x0000001716167211 */ /* 0x000fe200078fdaff */
[C---:B------:R-:W-:Y:S02]  /*2120*/  VIADD R26, R23.reuse, 0xa0 ;  /* 0x000000a0171a7836 */ /* 0x040fe40000000000 */
[----:B------:R-:W-:-:S02]  /*2130*/  VIADD R28, R23, 0xc0 ;  /* 0x000000c0171c7836 */ /* 0x000fc40000000000 */
[----:B------:R-:W-:Y:S02]  /*2140*/  VIADD R30, R23, 0xe0 ;  /* 0x000000e0171e7836 */ /* 0x000fe40000000000 */
[----:B------:R-:W-:Y:S01]  /*2150*/  IMAD R0, R0, 0x7, R23 ;  /* 0x0000000700007824 */ /* 0x000fe200078e0217 */
[----:B------:R-:W-:Y:S01]  /*2160*/  ULEA UR4, UR5, UR4, 0x18 ;  /* 0x0000000405047291 */ /* 0x000fe2000f8ec0ff */
[-C--:B------:R-:W-:Y:S02]  /*2170*/  LEA.HI.SX32 R24, R24, R23.reuse, 0x1b ;  /* 0x0000001718187211 */ /* 0x080fe400078fdaff */
[----:B------:R-:W-:Y:S01]  /*2180*/  VIADD R21, R0, 0x1 ;  /* 0x0000000100157836 */ /* 0x000fe20000000000 */
[-C--:B------:R-:W-:Y:S02]  /*2190*/  LEA.HI.SX32 R18, R18, R23.reuse, 0x1b ;  /* 0x0000001712127211 */ /* 0x080fe400078fdaff */
[----:B------:R-:W-:Y:S02]  /*21a0*/  LEA R36, R36, UR4, 0x3 ;  /* 0x0000000424247c11 */ /* 0x000fe4000f8e18ff */
[----:B------:R-:W-:Y:S01]  /*21b0*/  LEA R35, R20, UR4, 0x3 ;  /* 0x0000000414237c11 */ /* 0x000fe2000f8e18ff */
[----:B------:R-:W-:Y:S01]  /*21c0*/  VIADD R31, R0, 0x3 ;  /* 0x00000003001f7836 */ /* 0x000fe20000000000 */
[-C--:B------:R-:W-:Y:S01]  /*21d0*/  LEA.HI.SX32 R26, R26, R23.reuse, 0x1b ;  /* 0x000000171a1a7211 */ /* 0x080fe200078fdaff */
[----:B------:R-:W-:Y:S01]  /*21e0*/  VIADD R33, R0, 0x4 ;  /* 0x0000000400217836 */ /* 0x000fe20000000000 */
[-C--:B------:R-:W-:Y:S01]  /*21f0*/  LEA.HI.SX32 R19, R28, R23.reuse, 0x1b ;  /* 0x000000171c137211 */ /* 0x080fe200078fdaff */
[----:B------:R-:W-:Y:S01]  /*2200*/  VIADD R41, R0, 0x5 ;  /* 0x0000000500297836 */ /* 0x000fe20000000000 */
[----:B------:R-:W-:Y:S01]  /*2210*/  LEA.HI.SX32 R25, R30, R23, 0x1b ;  /* 0x000000171e197211 */ /* 0x000fe200078fdaff */
[----:B------:R-:W-:Y:S01]  /*2220*/  VIADD R23, R0, 0x2 ;  /* 0x0000000200177836 */ /* 0x000fe20000000000 */
[----:B------:R-:W-:Y:S01]  /*2230*/  LEA R34, R22, UR4, 0x3 ;  /* 0x0000000416227c11 */ /* 0x000fe2000f8e18ff */
[----:B------:R-:W-:-:S02]  /*2240*/  VIADD R43, R0, 0x6 ;  /* 0x00000006002b7836 */ /* 0x000fc40000000000 */
[----:B------:R-:W-:Y:S01]  /*2250*/  VIADD R45, R0, 0x7 ;  /* 0x00000007002d7836 */ /* 0x000fe20000000000 */
[----:B------:R-:W-:Y:S02]  /*2260*/  LEA R29, R24, UR4, 0x3 ;  /* 0x00000004181d7c11 */ /* 0x000fe4000f8e18ff */
[----:B------:R-:W-:Y:S02]  /*2270*/  LEA R28, R18, UR4, 0x3 ;  /* 0x00000004121c7c11 */ /* 0x000fe4000f8e18ff */
[----:B------:R-:W-:Y:S02]  /*2280*/  LEA R27, R26, UR4, 0x3 ;  /* 0x000000041a1b7c11 */ /* 0x000fe4000f8e18ff */
[-C--:B------:R-:W-:Y:S02]  /*2290*/  LEA.HI.SX32 R45, R45, R0.reuse, 0x1b ;  /* 0x000000002d2d7211 */ /* 0x080fe400078fdaff */
[----:B------:R-:W-:Y:S02]  /*22a0*/  LEA.HI.SX32 R24, R0, R0, 0x1b ;  /* 0x0000000000187211 */ /* 0x000fe400078fdaff */
[----:B------:R-:W-:-:S02]  /*22b0*/  LEA R26, R19, UR4, 0x3 ;  /* 0x00000004131a7c11 */ /* 0x000fc4000f8e18ff */
        /* <DEDUP_REMOVED lines=100> */
[----:B------:R-:W-:Y:S02]  /*2900*/  VIMNMX.U32 R43, PT, PT, R12, R14, PT ;  /* 0x0000000e0c2b7248 */ /* 0x000fe40003fe0000 */
[----:B------:R-:W-:Y:S02]  /*2910*/  ISETP.GE.U32.AND P2, PT, R18, R16, PT ;  /* 0x000000101200720c */ /* 0x000fe40003f46070 */
[----:B------:R-:W-:-:S02]  /*2920*/  VIMNMX.U32 R8, PT, PT, R16, R18, PT ;  /* 0x0000001210087248 */ /* 0x000fc40003fe0000 */
[----:B------:R-:W-:Y:S02]  /*2930*/  VIMNMX.U32 R31, PT, PT, R16, R18, !PT ;  /* 0x00000012101f7248 */ /* 0x000fe40007fe0000 */
[----:B------:R-:W-:Y:S02]  /*2940*/  ISETP.GE.U32.AND P3, PT, R22, R20, PT ;  /* 0x000000141600720c */ /* 0x000fe40003f66070 */
[----:B------:R-:W-:Y:S02]  /*2950*/  ISETP.GE.U32.AND P1, PT, R14, R12, PT ;  /* 0x0000000c0e00720c */ /* 0x000fe40003f26070 */
[----:B------:R-:W-:Y:S02]  /*2960*/  VIMNMX.U32 R16, PT, PT, R20, R22, PT ;  /* 0x0000001614107248 */ /* 0x000fe40003fe0000 */
[----:B------:R-:W-:Y:S02]  /*2970*/  VIMNMX.U32 R33, PT, PT, R12, R14, !PT ;  /* 0x0000000e0c217248 */ /* 0x000fe40007fe0000 */
[----:B------:R-:W-:-:S02]  /*2980*/  SEL R18, R9, R11, !P0 ;  /* 0x0000000b09127207 */ /* 0x000fc40004000000 */
[----:B------:R-:W-:Y:S02]  /*2990*/  VIMNMX.U32 R20, PT, PT, R20, R22, !PT ;  /* 0x0000001614147248 */ /* 0x000fe40007fe0000 */
[----:B------:R-:W-:Y:S02]  /*29a0*/  SEL R11, R11, R9, !P0 ;  /* 0x000000090b0b7207 */ /* 0x000fe40004000000 */
[----:B------:R-:W-:Y:S02]  /*29b0*/  ISETP.GE.U32.AND P4, PT, R43, R10, PT ;  /* 0x0000000a2b00720c */ /* 0x000fe40003f86070 */
[CC--:B------:R-:W-:Y:S02]  /*29c0*/  VIMNMX.U32 R12, PT, PT, R10.reuse, R43.reuse, !PT ;  /* 0x0000002b0a0c7248 */ /* 0x0c0fe40007fe0000 */
[----:B------:R-:W-:Y:S02]  /*29d0*/  VIMNMX.U32 R39, PT, PT, R10, R43, PT ;  /* 0x0000002b0a277248 */ /* 0x000fe40003fe0000 */
[----:B------:R-:W-:-:S02]  /*29e0*/  SEL R9, R13, R15, !P1 ;  /* 0x0000000f0d097207 */ /* 0x000fc40004800000 */
[----:B------:R-:W-:Y:S02]  /*29f0*/  SEL R41, R15, R13, !P1 ;  /* 0x0000000d0f297207 */ /* 0x000fe40004800000 */
[----:B------:R-:W-:Y:S02]  /*2a00*/  SEL R10, R21, R23, !P3 ;  /* 0x00000017150a7207 */ /* 0x000fe40005800000 */
[----:B------:R-:W-:Y:S02]  /*2a10*/  SEL R22, R23, R21, !P3 ;  /* 0x0000001517167207 */ /* 0x000fe40005800000 */
[----:B------:R-:W-:Y:S02]  /*2a20*/  SEL R13, R17, R19, !P2 ;  /* 0x00000013110d7207 */ /* 0x000fe40005000000 */
[----:B------:R-:W-:Y:S02]  /*2a30*/  ISETP.GE.U32.AND P3, PT, R16, R31, PT ;  /* 0x0000001f1000720c */ /* 0x000fe40003f66070 */
[----:B------:R-:W-:-:S02]  /*2a40*/  SEL R14, R19, R17, !P2 ;  /* 0x00000011130e7207 */ /* 0x000fc40005000000 */
[C---:B------:R-:W-:Y:S02]  /*2a50*/  VIMNMX.U32 R21, PT, PT, R31.reuse, R16, !PT ;  /* 0x000000101f157248 */ /* 0x040fe40007fe0000 */
[----:B------:R-:W-:Y:S02]  /*2a60*/  ISETP.GT.U32.AND P1, PT, R31, R20, PT ;  /* 0x000000141f00720c */ /* 0x000fe40003f24070 */
[----:B------:R-:W-:Y:S02]  /*2a70*/  ISETP.GE.U32.AND P2, PT, R8, R33, PT ;  /* 0x000000210800720c */ /* 0x000fe40003f46070 */
[CC--:B------:R-:W-:Y:S02]  /*2a80*/  VIMNMX.U32 R17, PT, PT, R33.reuse, R8.reuse, !PT ;  /* 0x0000000821117248 */ /* 0x0c0fe40007fe0000 */
[----:B------:R-:W-:Y:S02]  /*2a90*/  VIMNMX.U32 R33, PT, PT, R33, R8, PT ;  /* 0x0000000821217248 */ /* 0x000fe40003fe0000 */
[----:B------:R-:W-:-:S02]  /*2aa0*/  ISETP.GE.U32.AND P0, PT, R43, R30, PT ;  /* 0x0000001e2b00720c */ /* 0x000fc40003f06070 */
[----:B------:R-:W-:Y:S02]  /*2ab0*/  VIMNMX.U32 R16, PT, PT, R31, R16, PT ;  /* 0x000000101f107248 */ /* 0x000fe40003fe0000 */
[----:B------:R-:W-:Y:S02]  /*2ac0*/  SEL R19, R13, R22, !P3 ;  /* 0x000000160d137207 */ /* 0x000fe40005800000 */
[----:B------:R-:W-:Y:S02]  /*2ad0*/  SEL R13, R22, R13, !P3 ;  /* 0x0000000d160d7207 */ /* 0x000fe40005800000 */
[----:B------:R-:W-:Y:S02]  /*2ae0*/  SEL R32, R41, R18, !P4 ;  /* 0x0000001229207207 */ /* 0x000fe40006000000 */
[----:B------:R-:W-:Y:S02]  /*2af0*/  SEL R8, R21, R20, P1 ;  /* 0x0000001415087207 */ /* 0x000fe40000800000 */
[----:B------:R-:W-:-:S02]  /*2b00*/  SEL R22, R9, R14, !P2 ;  /* 0x0000000e09167207 */ /* 0x000fc40005000000 */
[----:B------:R-:W-:Y:S02]  /*2b10*/  SEL R42, R14, R9, !P2 ;  /* 0x000000090e2a7207 */ /* 0x000fe40005000000 */
[----:B------:R-:W-:Y:S02]  /*2b20*/  SEL R15, R18, R41, !P4 ;  /* 0x00000029120f7207 */ /* 0x000fe40006000000 */
[----:B------:R-:W-:Y:S02]  /*2b30*/  SEL R20, R20, R21, P1 ;  /* 0x0000001514147207 */ /* 0x000fe40000800000 */
[----:B------:R-:W-:Y:S02]  /*2b40*/  ISETP.GE.U32.AND P2, PT, R33, R12, PT ;  /* 0x0000000c2100720c */ /* 0x000fe40003f46070 */
[----:B------:R-:W-:Y:S02]  /*2b50*/  VIMNMX.U32 R14, PT, PT, R12, R33, !PT ;  /* 0x000000210c0e7248 */ /* 0x000fe40007fe0000 */
[----:B------:R-:W-:-:S02]  /*2b60*/  SEL R18, R30, R39, !P0 ;  /* 0x000000271e127207 */ /* 0x000fc40004000000 */
[----:B------:R-:W-:Y:S02]  /*2b70*/  VIMNMX.U32 R33, PT, PT, R12, R33, PT ;  /* 0x000000210c217248 */ /* 0x000fe40003fe0000 */
[----:B------:R-:W-:Y:S02]  /*2b80*/  ISETP.GE.U32.AND P3, PT, R16, R17, PT ;  /* 0x000000111000720c */ /* 0x000fe40003f66070 */
[CC--:B------:R-:W-:Y:S02]  /*2b90*/  VIMNMX.U32 R21, PT, PT, R17.reuse, R16.reuse, !PT ;  /* 0x0000001011157248 */ /* 0x0c0fe40007fe0000 */
[----:B------:R-:W-:Y:S02]  /*2ba0*/  VIMNMX.U32 R17, PT, PT, R17, R16, PT ;  /* 0x0000001011117248 */ /* 0x000fe40003fe0000 */
[----:B------:R-:W-:Y:S02]  /*2bb0*/  SEL R12, R11, R32, !P0 ;  /* 0x000000200b0c7207 */ /* 0x000fe40004000000 */
[----:B------:R-:W-:-:S02]  /*2bc0*/  SEL R30, R39, R30, !P0 ;  /* 0x0000001e271e7207 */ /* 0x000fc40004000000 */
[----:B------:R-:W-:Y:S02]  /*2bd0*/  SEL R11, R32, R11, !P0 ;  /* 0x0000000b200b7207 */ /* 0x000fe40004000000 */
[----:B------:R-:W-:Y:S02]  /*2be0*/  SEL R9, R19, R10, P1 ;  /* 0x0000000a13097207 */ /* 0x000fe40000800000 */
[----:B------:R-:W-:Y:S02]  /*2bf0*/  SEL R10, R10, R19, P1 ;  /* 0x000000130a0a7207 */ /* 0x000fe40000800000 */
[----:B------:R-:W-:Y:S02]  /*2c00*/  SEL R32, R15, R42, !P2 ;  /* 0x0000002a0f207207 */ /* 0x000fe40005000000 */
[----:B------:R-:W-:Y:S02]  /*2c10*/  SEL R23, R42, R15, !P2 ;  /* 0x0000000f2a177207 */ /* 0x000fe40005000000 */
[----:B------:R-:W-:-:S02]  /*2c20*/  ISETP.GE.U32.AND P0, PT, R33, R18, PT ;  /* 0x000000122100720c */ /* 0x000fc40003f06070 */
[----:B------:R-:W-:Y:S02]  /*2c30*/  SEL R15, R22, R13, !P3 ;  /* 0x0000000d160f7207 */ /* 0x000fe40005800000 */
[----:B------:R-:W-:Y:S02]  /*2c40*/  SEL R31, R13, R22, !P3 ;  /* 0x000000160d1f7207 */ /* 0x000fe40005800000 */
[----:B------:R-:W-:Y:S02]  /*2c50*/  ISETP.GE.U32.AND P1, PT, R17, R14, PT ;  /* 0x0000000e1100720c */ /* 0x000fe40003f26070 */
[CC--:B------:R-:W-:Y:S02]  /*2c60*/  VIMNMX.U32 R16, PT, PT, R14.reuse, R17.reuse, !PT ;  /* 0x000000110e107248 */ /* 0x0c0fe40007fe0000 */
[----:B------:R-:W-:Y:S02]  /*2c70*/  VIMNMX.U32 R22, PT, PT, R14, R17, PT ;  /* 0x000000110e167248 */ /* 0x000fe40003fe0000 */
[----:B------:R-:W-:-:S02]  /*2c80*/  VIMNMX.U32 R19, PT, PT, R18, R33, !PT ;  /* 0x0000002112137248 */ /* 0x000fc40007fe0000 */
[----:B------:R-:W-:Y:S02]  /*2c90*/  ISETP.GE.U32.AND P2, PT, R20, R21, PT ;  /* 0x000000151400720c */ /* 0x000fe40003f46070 */
[CC--:B------:R-:W-:Y:S02]  /*2ca0*/  VIMNMX.U32 R17, PT, PT, R21.reuse, R20.reuse, !PT ;  /* 0x0000001415117248 */ /* 0x0c0fe40007fe0000 */
[----:B------:R-:W-:Y:S02]  /*2cb0*/  VIMNMX.U32 R33, PT, PT, R18, R33, PT ;  /* 0x0000002112217248 */ /* 0x000fe40003fe0000 */
[----:B------:R-:W-:Y:S02]  /*2cc0*/  VIMNMX.U32 R21, PT, PT, R21, R20, PT ;  /* 0x0000001415157248 */ /* 0x000fe40003fe0000 */
[----:B------:R-:W-:Y:S02]  /*2cd0*/  SEL R13, R12, R23, !P0 ;  /* 0x000000170c0d7207 */ /* 0x000fe40004000000 */
[----:B------:R-:W-:-:S02]  /*2ce0*/  SEL R42, R23, R12, !P0 ;  /* 0x0000000c172a7207 */ /* 0x000fc40004000000 */
[----:B------:R-:W-:Y:S02]  /*2cf0*/  SEL R12, R32, R31, !P1 ;  /* 0x0000001f200c7207 */ /* 0x000fe40004800000 */
[----:B------:R-:W-:Y:S02]  /*2d00*/  SEL R32, R31, R32, !P1 ;  /* 0x000000201f207207 */ /* 0x000fe40004800000 */
[----:B------:R-:W-:Y:S02]  /*2d10*/  ISETP.GE.U32.AND P1, PT, R22, R19, PT ;  /* 0x000000131600720c */ /* 0x000fe40003f26070 */
[----:B------:R-:W-:Y:S02]  /*2d20*/  VIMNMX.U32 R14, PT, PT, R19, R22, !PT ;  /* 0x00000016130e7248 */ /* 0x000fe40007fe0000 */
[----:B------:R-:W-:Y:S02]  /*2d30*/  SEL R20, R15, R10, !P2 ;  /* 0x0000000a0f147207 */ /* 0x000fe40005000000 */
[----:B------:R-:W-:-:S02]  /*2d40*/  SEL R23, R10, R15, !P2 ;  /* 0x0000000f0a177207 */ /* 0x000fc40005000000 */
[----:B------:R-:W-:Y:S02]  /*2d50*/  VIMNMX.U32 R18, PT, PT, R30, R33, !PT ;  /* 0x000000211e127248 */ /* 0x000fe40007fe0000 */
[----:B------:R-:W-:Y:S02]  /*2d60*/  VIMNMX.U32 R19, PT, PT, R19, R22, PT ;  /* 0x0000001613137248 */ /* 0x000fe40003fe0000 */
[----:B------:R-:W-:Y:S02]  /*2d70*/  ISETP.GE.U32.AND P2, PT, R21, R16, PT ;  /* 0x000000101500720c */ /* 0x000fe40003f46070 */
[----:B------:R-:W-:Y:S02]  /*2d80*/  ISETP.GE.U32.AND P3, PT, R8, R17, PT ;  /* 0x000000110800720c */ /* 0x000fe40003f66070 */
[----:B------:R-:W-:Y:S02]  /*2d90*/  ISETP.GE.U32.AND P0, PT, R33, R30, PT ;  /* 0x0000001e2100720c */ /* 0x000fe40003f06070 */
[----:B------:R-:W-:-:S02]  /*2da0*/  VIMNMX.U32 R15, PT, PT, R16, R21, !PT ;  /* 0x00000015100f7248 */ /* 0x000fc40007fe0000 */
[----:B------:R-:W-:Y:S02]  /*2db0*/  VIMNMX.U32 R44, PT, PT, R8, R17, PT ;  /* 0x00000011082c7248 */ /* 0x000fe40003fe0000 */
[----:B------:R-:W-:Y:S02]  /*2dc0*/  VIMNMX.U32 R30, PT, PT, R30, R33, PT ;  /* 0x000000211e1e7248 */ /* 0x000fe40003fe0000 */
[----:B------:R-:W-:Y:S02]  /*2dd0*/  VIMNMX.U32 R21, PT, PT, R16, R21, PT ;  /* 0x0000001510157248 */ /* 0x000fe40003fe0000 */
[----:B------:R-:W-:Y:S02]  /*2de0*/  VIMNMX.U32 R22, PT, PT, R8, R17, !PT ;  /* 0x0000001108167248 */ /* 0x000fe40007fe0000 */
[----:B------:R-:W-:Y:S02]  /*2df0*/  SEL R10, R13, R32, !P1 ;  /* 0x000000200d0a7207 */ /* 0x000fe40004800000 */
[----:B------:R-:W-:-:S02]  /*2e00*/  SEL R31, R32, R13, !P1 ;  /* 0x0000000d201f7207 */ /* 0x000fc40004800000 */
[----:B------:R-:W-:Y:S02]  /*2e10*/  ISETP.GE.U32.AND P4, PT, R19, R18, PT ;  /* 0x000000121300720c */ /* 0x000fe40003f86070 */
[CC--:B------:R-:W-:Y:S02]  /*2e20*/  VIMNMX.U32 R16, PT, PT, R18.reuse, R19.reuse, !PT ;  /* 0x0000001312107248 */ /* 0x0c0fe40007fe0000 */
[----:B------:R-:W-:Y:S02]  /*2e30*/  VIMNMX.U32 R13, PT, PT, R18, R19, PT ;  /* 0x00000013120d7248 */ /* 0x000fe40003fe0000 */
[----:B------:R-:W-:Y:S02]  /*2e40*/  SEL R17, R12, R23, !P2 ;  /* 0x000000170c117207 */ /* 0x000fe40005000000 */
[----:B------:R-:W-:Y:S02]  /*2e50*/  SEL R33, R23, R12, !P2 ;  /* 0x0000000c17217207 */ /* 0x000fe40005000000 */
[----:B------:R-:W-:-:S02]  /*2e60*/  SEL R23, R20, R9, !P3 ;  /* 0x0000000914177207 */ /* 0x000fc40005800000 */
[----:B------:R-:W-:Y:S02]  /*2e70*/  SEL R18, R9, R20, !P3 ;  /* 0x0000001409127207 */ /* 0x000fe40005800000 */
[----:B------:R-:W-:Y:S02]  /*2e80*/  ISETP.GE.U32.AND P3, PT, R44, R15, PT ;  /* 0x0000000f2c00720c */ /* 0x000fe40003f66070 */
[----:B------:R-:W-:Y:S02]  /*2e90*/  VIMNMX.U32 R9, PT, PT, R15, R44, !PT ;  /* 0x0000002c0f097248 */ /* 0x000fe40007fe0000 */
[----:B------:R-:W-:Y:S02]  /*2ea0*/  SEL R8, R11, R42, !P0 ;  /* 0x0000002a0b087207 */ /* 0x000fe40004000000 */
[C---:B------:R-:W-:Y:S02]  /*2eb0*/  VIMNMX.U32 R44, PT, PT, R15.reuse, R44, PT ;  /* 0x0000002c0f2c7248 */ /* 0x040fe40003fe0000 */
[----:B------:R-:W-:-:S02]  /*2ec0*/  ISETP.GT.U32.AND P1, PT, R15, R22, PT ;  /* 0x000000160f00720c */ /* 0x000fc40003f24070 */
[----:B------:R-:W-:Y:S02]  /*2ed0*/  ISETP.GE.U32.AND P2, PT, R21, R14, PT ;  /* 0x0000000e1500720c */ /* 0x000fe40003f46070 */
[----:B------:R-:W-:Y:S02]  /*2ee0*/  VIMNMX.U32 R15, PT, PT, R14, R21, !PT ;  /* 0x000000150e0f7248 */ /* 0x000fe40007fe0000 */
[----:B------:R-:W-:Y:S02]  /*2ef0*/  SEL R11, R42, R11, !P0 ;  /* 0x0000000b2a0b7207 */ /* 0x000fe40004000000 */
[----:B------:R-:W-:Y:S02]  /*2f00*/  VIMNMX.U32 R21, PT, PT, R14, R21, PT ;  /* 0x000000150e157248 */ /* 0x000fe40003fe0000 */
[----:B------:R-:W-:Y:S02]  /*2f10*/  ISETP.GE.U32.AND P0, PT, R19, R30, PT ;  /* 0x0000001e1300720c */ /* 0x000fe40003f06070 */
[----:B------:R-:W-:-:S02]  /*2f20*/  SEL R19, R8, R31, !P4 ;  /* 0x0000001f08137207 */ /* 0x000fc40006000000 */
[----:B------:R-:W-:Y:S02]  /*2f30*/  SEL R20, R31, R8, !P4 ;  /* 0x000000081f147207 */ /* 0x000fe40006000000 */
[----:B------:R-:W-:Y:S02]  /*2f40*/  SEL R8, R10, R33, !P2 ;  /* 0x000000210a087207 */ /* 0x000fe40005000000 */
[----:B------:R-:W-:Y:S02]  /*2f50*/  SEL R42, R33, R10, !P2 ;  /* 0x0000000a212a7207 */ /* 0x000fe40005000000 */
[----:B------:R-:W-:Y:S02]  /*2f60*/  SEL R12, R17, R18, !P3 ;  /* 0x00000012110c7207 */ /* 0x000fe40005800000 */
[----:B------:R-:W-:Y:S02]  /*2f70*/  SEL R31, R18, R17, !P3 ;  /* 0x00000011121f7207 */ /* 0x000fe40005800000 */
[----:B------:R-:W-:-:S02]  /*2f80*/  ISETP.GE.U32.AND P2, PT, R21, R16, PT ;  /* 0x000000101500720c */ /* 0x000fc40003f46070 */
[----:B------:R-:W-:Y:S02]  /*2f90*/  ISETP.GE.U32.AND P3, PT, R44, R15, PT ;  /* 0x0000000f2c00720c */ /* 0x000fe40003f66070 */
[CC--:B------:R-:W-:Y:S02]  /*2fa0*/  VIMNMX.U32 R14, PT, PT, R16.reuse, R21.reuse, !PT ;  /* 0x00000015100e7248 */ /* 0x0c0fe40007fe0000 */
[----:B------:R-:W-:Y:S02]  /*2fb0*/  VIMNMX.U32 R10, PT, PT, R16, R21, PT ;  /* 0x00000015100a7248 */ /* 0x000fe40003fe0000 */
[CC--:B------:R-:W-:Y:S02]  /*2fc0*/  VIMNMX.U32 R18, PT, PT, R15.reuse, R44.reuse, !PT ;  /* 0x0000002c0f127248 */ /* 0x0c0fe40007fe0000 */
[----:B------:R-:W-:Y:S02]  /*2fd0*/  VIMNMX.U32 R21, PT, PT, R15, R44, PT ;  /* 0x0000002c0f157248 */ /* 0x000fe40003fe0000 */
[----:B------:R-:W-:-:S02]  /*2fe0*/  SEL R32, R19, R42, !P2 ;  /* 0x0000002a13207207 */ /* 0x000fc40005000000 */
[----:B------:R-:W-:Y:S02]  /*2ff0*/  SEL R17, R42, R19, !P2 ;  /* 0x000000132a117207 */ /* 0x000fe40005000000 */
[----:B------:R-:W-:Y:S02]  /*3000*/  SEL R19, R8, R31, !P3 ;  /* 0x0000001f08137207 */ /* 0x000fe40005800000 */
[----:B------:R-:W-:Y:S02]  /*3010*/  SEL R15, R31, R8, !P3 ;  /* 0x000000081f0f7207 */ /* 0x000fe40005800000 */
[----:B------:R-:W-:Y:S02]  /*3020*/  SEL R31, R30, R13, !P0 ;  /* 0x0000000d1e1f7207 */ /* 0x000fe40004000000 */
[----:B------:R-:W-:Y:S02]  /*3030*/  SEL R8, R13, R30, !P0 ;  /* 0x0000001e0d087207 */ /* 0x000fe40004000000 */
[----:B------:R-:W-:-:S02]  /*3040*/  SEL R13, R22, R9, P1 ;  /* 0x00000009160d7207 */ /* 0x000fc40000800000 */
[----:B------:R-:W-:Y:S02]  /*3050*/  SEL R22, R9, R22, P1 ;  /* 0x0000001609167207 */ /* 0x000fe40000800000 */
[----:B------:R-:W-:Y:S02]  /*3060*/  SEL R42, R11, R20, !P0 ;  /* 0x000000140b2a7207 */ /* 0x000fe40004000000 */
[----:B------:R-:W-:Y:S02]  /*3070*/  SEL R9, R20, R11, !P0 ;  /* 0x0000000b14097207 */ /* 0x000fe40004000000 */
[----:B------:R-:W-:Y:S02]  /*3080*/  SEL R30, R23, R12, P1 ;  /* 0x0000000c171e7207 */ /* 0x000fe40000800000 */
[----:B------:R-:W-:Y:S02]  /*3090*/  SEL R23, R12, R23, P1 ;  /* 0x000000170c177207 */ /* 0x000fe40000800000 */
[----:B------:R-:W-:-:S02]  /*30a0*/  ISETP.GE.U32.AND P0, PT, R10, R31, PT ;  /* 0x0000001f0a00720c */ /* 0x000fc40003f06070 */
[----:B------:R-:W-:Y:S02]  /*30b0*/  ISETP.GE.U32.AND P1, PT, R21, R14, PT ;  /* 0x0000000e1500720c */ /* 0x000fe40003f26070 */
[----:B------:R-:W-:Y:S02]  /*30c0*/  ISETP.GE.U32.AND P2, PT, R13, R18, PT ;  /* 0x000000120d00720c */ /* 0x000fe40003f46070 */
[----:B------:R-:W-:Y:S02]  /*30d0*/  VIMNMX.U32 R20, PT, PT, R18, R13, !PT ;  /* 0x0000000d12147248 */ /* 0x000fe40007fe0000 */
[----:B------:R-:W-:Y:S02]  /*30e0*/  VIMNMX.U32 R16, PT, PT, R14, R21, !PT ;  /* 0x000000150e107248 */ /* 0x000fe40007fe0000 */
[----:B------:R-:W-:Y:S02]  /*30f0*/  VIMNMX.U32 R18, PT, PT, R18, R13, PT ;  /* 0x0000000d12127248 */ /* 0x000fe40003fe0000 */
[----:B------:R-:W-:-:S02]  /*3100*/  VIMNMX.U32 R14, PT, PT, R14, R21, PT ;  /* 0x000000150e0e7248 */ /* 0x000fc40003fe0000 */
[----:B------:R-:W-:Y:S02]  /*3110*/  SEL R13, R42, R17, !P0 ;  /* 0x000000112a0d7207 */ /* 0x000fe40004000000 */
[----:B------:R-:W-:Y:S02]  /*3120*/  SEL R11, R17, R42, !P0 ;  /* 0x0000002a110b7207 */ /* 0x000fe40004000000 */
[----:B------:R-:W-:Y:S02]  /*3130*/  VIMNMX.U32 R12, PT, PT, R31, R10, !PT ;  /* 0x0000000a1f0c7248 */ /* 0x000fe40007fe0000 */
[----:B------:R-:W-:Y:S02]  /*3140*/  SEL R17, R32, R15, !P1 ;  /* 0x0000000f20117207 */ /* 0x000fe40004800000 */
[----:B------:R-:W-:Y:S02]  /*3150*/  SEL R21, R19, R30, !P2 ;  /* 0x0000001e13157207 */ /* 0x000fe40005000000 */
[----:B------:R-:W-:-:S02]  /*3160*/  VIMNMX.U32 R10, PT, PT, R31, R10, PT ;  /* 0x0000000a1f0a7248 */ /* 0x000fc40003fe0000 */
[----:B------:R-:W-:Y:S02]  /*3170*/  SEL R15, R15, R32, !P1 ;  /* 0x000000200f0f7207 */ /* 0x000fe40004800000 */
[----:B------:R-:W-:-:S07]  /*3180*/  SEL R19, R30, R19, !P2 ;  /* 0x000000131e137207 */ /* 0x000fce0005000000 */
.L_x_123:
[----:B------:R-:W-:Y:S05]  /*3190*/  BSYNC.RECONVERGENT B0 ;  /* 0x0000000000007941 */ /* 0x000fea0003800200 */
.L_x_122:
[----:B------:R-:W-:-:S07]  /*31a0*/  IMAD.MOV.U32 R42, RZ, RZ, 0x2 ;  /* 0x00000002ff2a7424 */ /* 0x000fce00078e00ff */
.L_x_127:
        /* <DEDUP_REMOVED lines=31> */
.L_x_126:
        /* <DEDUP_REMOVED lines=15> */
.L_x_125:
[----:B------:R-:W-:Y:S05]  /*3490*/  BSYNC.RECONVERGENT B0 ;  /* 0x0000000000007941 */ /* 0x000fea0003800200 */
.L_x_124:
        /* <DEDUP_REMOVED lines=85> */
[----:B------:R-:W-:Y:S02]  /*39f0*/  @!P0 LEA R39, R41, UR4, 0x3 ;  /* 0x0000000429278c11 */ /* 0x000fe4000f8e18ff */
        /* <DEDUP_REMOVED lines=9> */
[----:B------:R-:W-:Y:S02]  /*3a90*/  VIADD R41, R21, 0x1 ;  /* 0x0000000115297836 */ /* 0x000fe40000000000 */
[----:B------:R-:W-:Y:S01]  /*3aa0*/  @!P0 IMAD.MOV R41, RZ, RZ, R21 ;  /* 0x000000ffff298224 */ /* 0x000fe200078e0215 */
[----:B------:R-:W-:Y:S02]  /*3ab0*/  @!P0 LEA R45, R44, UR4, 0x3 ;  /* 0x000000042c2d8c11 */ /* 0x000fe4000f8e18ff */
[----:B------:R-:W-:Y:S02]  /*3ac0*/  SEL R21, R31, R23, P0 ;  /* 0x000000171f157207 */ /* 0x000fe40000000000 */
[C---:B------:R-:W-:Y:S01]  /*3ad0*/  @P0 LEA R39, R41.reuse, UR4, 0x3 ;  /* 0x0000000429270c11 */ /* 0x040fe2000f8e18ff */
[----:B------:R-:W-:Y:S01]  /*3ae0*/  @!P0 LDS.64 R22, [R45] ;  /* 0x000000002d168984 */ /* 0x000fe20000000a00 */
[----:B------:R-:W-:-:S03]  /*3af0*/  ISETP.GE.AND P1, PT, R41, R32, PT ;  /* 0x000000202900720c */ /* 0x000fc60003f26270 */
[----:B------:R-:W0:Y:S01]  /*3b00*/  @P0 LDS.64 R30, [R39] ;  /* 0x00000000271e0984 */ /* 0x000e220000000a00 */
[----:B------:R-:W-:-:S09]  /*3b10*/  PLOP3.LUT P0, PT, PT, PT, PT, 0x8, 0x80 ;  /* 0x000000000080781c */ /* 0x000fd20003f0e170 */
        /* <DEDUP_REMOVED lines=22> */
[----:B------:R1:W-:Y:S04]  /*3c80*/  STS.64 [R4+0x20], R16 ;  /* 0x0000201004007388 */ /* 0x0003e80000000a00 */
[----:B------:R2:W-:Y:S04]  /*3c90*/  STS.64 [R3+0x28], R18 ;  /* 0x0000281203007388 */ /* 0x0005e80000000a00 */
[----:B------:R3:W-:Y:S04]  /*3ca0*/  STS.64 [R2+0x30], R20 ;  /* 0x0000301402007388 */ /* 0x0007e80000000a00 */
[----:B------:R-:W-:Y:S01]  /*3cb0*/  STS.64 [R0+0x38], R22 ;  /* 0x0000381600007388 */ /* 0x000fe20000000a00 */
        /* <DEDUP_REMOVED lines=12> */
[----:B------:R-:W4:Y:S01]  /*3d80*/  S2R R42, SR_CTAID.X ;  /* 0x00000000002a7919 */ /* 0x000f220000002500 */
[----:B------:R-:W2:Y:S01]  /*3d90*/  S2R R39, SR_TID.X ;  /* 0x0000000000277919 */ /* 0x000ea20000002100 */
[----:B------:R-:W5:Y:S01]  /*3da0*/  LDS R0, [UR4+0x4200] ;  /* 0x00420004ff007984 */ /* 0x000f620008000800 */
[C---:B-1----:R-:W-:Y:S01]  /*3db0*/  LOP3.LUT R17, R38.reuse, 0x1f, RZ, 0xc0, !PT ;  /* 0x0000001f26117812 */ /* 0x042fe200078ec0ff */
[----:B------:R-:W-:-:S04]  /*3dc0*/  IMAD.SHL.U32 R16, R38, 0x8, RZ ;  /* 0x0000000826107824 */ /* 0x000fc800078e00ff */
[----:B----4-:R-:W-:Y:S01]  /*3dd0*/  IMAD R42, R42, 0x800, R17 ;  /* 0x000008002a2a7824 */ /* 0x010fe200078e0211 */
[----:B------:R-:W-:Y:S01]  /*3de0*/  LOP3.LUT R17, R16, 0x1f00, RZ, 0xc0, !PT ;  /* 0x00001f0010117812 */ /* 0x000fe200078ec0ff */
[----:B--2---:R-:W-:-:S03]  /*3df0*/  IMAD.SHL.U32 R18, R39, 0x8, RZ ;  /* 0x0000000827127824 */ /* 0x004fc600078e00ff */
[C---:B------:R-:W-:Y:S02]  /*3e00*/  IADD3 R42, P0, PT, R17.reuse, R42, RZ ;  /* 0x0000002a112a7210 */ /* 0x040fe40007f1e0ff */
[----:B------:R-:W-:Y:S02]  /*3e10*/  LOP3.LUT R19, R17, 0x1f, R38, 0xf8, !PT ;  /* 0x0000001f11137812 */ /* 0x000fe400078ef826 */
[----:B------:R-:W-:Y:S01]  /*3e20*/  LOP3.LUT R18, R18, 0x1f00, RZ, 0xc0, !PT ;  /* 0x00001f0012127812 */ /* 0x000fe200078ec0ff */
[----:B------:R-:W-:Y:S01]  /*3e30*/  IMAD.X R17, RZ, RZ, RZ, P0 ;  /* 0x000000ffff117224 */ /* 0x000fe200000e06ff */
[----:B0-----:R-:W-:Y:S02]  /*3e40*/  LEA R16, P0, R42, UR8, 0x3 ;  /* 0x000000082a107c11 */ /* 0x001fe4000f8018ff */
[----:B------:R-:W-:Y:S02]  /*3e50*/  LOP3.LUT R18, R18, 0x1f, R39, 0xf8, !PT ;  /* 0x0000001f12127812 */ /* 0x000fe400078ef827 */
[----:B------:R-:W-:-:S02]  /*3e60*/  LEA.HI.X R17, R42, UR9, R17, 0x3, P0 ;  /* 0x000000092a117c11 */ /* 0x000fc400080f1c11 */
[----:B------:R-:W-:Y:S01]  /*3e70*/  LOP3.LUT R19, R19, 0x40, RZ, 0xfc, !PT ;  /* 0x0000004013137812 */ /* 0x000fe200078efcff */
[C---:B---3--:R-:W-:Y:S01]  /*3e80*/  VIADD R21, R18.reuse, 0x20 ;  /* 0x0000002012157836 */ /* 0x048fe20000000000 */
[-C--:B-----5:R-:W-:Y:S02]  /*3e90*/  ISETP.GE.AND P0, PT, R37, R0.reuse, PT ;  /* 0x000000002500720c */ /* 0x0a0fe40003f06270 */
        /* <DEDUP_REMOVED lines=18> */
.L_x_128:
        /* <DEDUP_REMOVED lines=28> */
[----:B------:R-:W-:Y:S02]  /*4180*/  LOP3.LUT R16, R3, 0x1f00, RZ, 0xc0, !PT ;  /* 0x00001f0003107812 */ /* 0x000fe400078ec0ff */
[----:B-1----:R-:W-:Y:S02]  /*4190*/  LEA R3, P0, R2, R37, 0xb ;  /* 0x0000002502037211 */ /* 0x002fe400078058ff */
[----:B------:R-:W-:Y:S02]  /*41a0*/  LOP3.LUT R17, R17, 0x1f, R38, 0xf8, !PT ;  /* 0x0000001f11117812 */ /* 0x000fe400078ef826 */
[----:B------:R-:W-:Y:S01]  /*41b0*/  LOP3.LUT R39, R16, 0x1f, R39, 0xf8, !PT ;  /* 0x0000001f10277812 */ /* 0x000fe200078ef827 */
[----:B------:R-:W-:Y:S01]  /*41c0*/  IMAD.X R16, RZ, RZ, RZ, P0 ;  /* 0x000000ffff107224 */ /* 0x000fe200000e06ff */
[----:B0-----:R-:W-:Y:S01]  /*41d0*/  LEA R2, P0, R3, UR8, 0x3 ;  /* 0x0000000803027c11 */ /* 0x001fe2000f8018ff */
[----:B------:R-:W-:Y:S01]  /*41e0*/  VIADD R19, R17, 0x20 ;  /* 0x0000002011137836 */ /* 0x000fe20000000000 */
[----:B------:R-:W-:Y:S01]  /*41f0*/  LOP3.LUT R39, R39, 0x40, RZ, 0xfc, !PT ;  /* 0x0000004027277812 */ /* 0x000fe200078efcff */
[----:B------:R-:W-:Y:S01]  /*4200*/  VIADD R17, R17, 0xc0 ;  /* 0x000000c011117836 */ /* 0x000fe20000000000 */
[----:B------:R-:W-:-:S02]  /*4210*/  LEA.HI.X R3, R3, UR9, R16, 0x3, P0 ;  /* 0x0000000903037c11 */ /* 0x000fc400080f1c10 */
[-C--:B----4-:R-:W-:Y:S02]  /*4220*/  ISETP.GE.AND P6, PT, R37, R0.reuse, PT ;  /* 0x000000002500720c */ /* 0x090fe40003fc6270 */
[-C--:B------:R-:W-:Y:S02]  /*4230*/  ISETP.GE.AND P5, PT, R19, R0.reuse, PT ;  /* 0x000000001300720c */ /* 0x080fe40003fa6270 */
        /* <DEDUP_REMOVED lines=16> */
.L_x_129:
        /* <DEDUP_REMOVED lines=12> */
.L_x_457:


//--------------------- .text._ZN3cub18CUB_300001_SM_10006detail9transform16transform_kernelINS2_10policy_hubILb1EN4cuda3std3__45tupleIJN6thrust24THRUST_300001_SM_1000_NS6detail15normal_iteratorINSA_10device_ptrIiEEEEEEEE10policy1000ElNS7_10__identityENSA_20permutation_iteratorISF_SF_EEJPiEEEvT0_iT1_T2_DpNS2_10kernel_argIT3_EE --------------------------
	.section	.text._ZN3cub18CUB_300001_SM_10006detail9transform16transform_kernelINS2_10policy_hubILb1EN4cuda3std3__45tupleIJN6thrust24THRUST_300001_SM_1000_NS6detail15normal_iteratorINSA_10device_ptrIiEEEEEEEE10policy1000ElNS7_10__identityENSA_20permutation_iteratorISF_SF_EEJPiEEEvT0_iT1_T2_DpNS2_10kernel_argIT3_EE,"ax",@progbits
	.align	128
        .global         _ZN3cub18CUB_300001_SM_10006detail9transform16transform_kernelINS2_10policy_hubILb1EN4cuda3std3__45tupleIJN6thrust24THRUST_300001_SM_1000_NS6detail15normal_iteratorINSA_10device_ptrIiEEEEEEEE10policy1000ElNS7_10__identityENSA_20permutation_iteratorISF_SF_EEJPiEEEvT0_iT1_T2_DpNS2_10kernel_argIT3_EE
        .type           _ZN3cub18CUB_300001_SM_10006detail9transform16transform_kernelINS2_10policy_hubILb1EN4cuda3std3__45tupleIJN6thrust24THRUST_300001_SM_1000_NS6detail15normal_iteratorINSA_10device_ptrIiEEEEEEEE10policy1000ElNS7_10__identityENSA_20permutation_iteratorISF_SF_EEJPiEEEvT0_iT1_T2_DpNS2_10kernel_argIT3_EE,@function
        .size           _ZN3cub18CUB_300001_SM_10006detail9transform16transform_kernelINS2_10policy_hubILb1EN4cuda3std3__45tupleIJN6thrust24THRUST_300001_SM_1000_NS6detail15normal_iteratorINSA_10device_ptrIiEEEEEEEE10policy1000ElNS7_10__identityENSA_20permutation_iteratorISF_SF_EEJPiEEEvT0_iT1_T2_DpNS2_10kernel_argIT3_EE,(.L_x_458 - _ZN3cub18CUB_300001_SM_10006detail9transform16transform_kernelINS2_10policy_hubILb1EN4cuda3std3__45tupleIJN6thrust24THRUST_300001_SM_1000_NS6detail15normal_iteratorINSA_10device_ptrIiEEEEEEEE10policy1000ElNS7_10__identityENSA_20permutation_iteratorISF_SF_EEJPiEEEvT0_iT1_T2_DpNS2_10kernel_argIT3_EE)
        .other          _ZN3cub18CUB_300001_SM_10006detail9transform16transform_kernelINS2_10policy_hubILb1EN4cuda3std3__45tupleIJN6thrust24THRUST_300001_SM_1000_NS6detail15normal_iteratorINSA_10device_ptrIiEEEEEEEE10policy1000ElNS7_10__identityENSA_20permutation_iteratorISF_SF_EEJPiEEEvT0_iT1_T2_DpNS2_10kernel_argIT3_EE,@"STO_CUDA_ENTRY STV_DEFAULT"
_ZN3cub18CUB_300001_SM_10006detail9transform16transform_kernelINS2_10policy_hubILb1EN4cuda3std3__45tupleIJN6thrust24THRUST_300001_SM_1000_NS6detail15normal_iteratorINSA_10device_ptrIiEEEEEEEE10policy1000ElNS7_10__identityENSA_20permutation_iteratorISF_SF_EEJPiEEEvT0_iT1_T2_DpNS2_10kernel_argIT3_EE:
.text._ZN3cub18CUB_300001_SM_10006detail9transform16transform_kernelINS2_10policy_hubILb1EN4cuda3std3__45tupleIJN6thrust24THRUST_300001_SM_1000_NS6detail15normal_iteratorINSA_10device_ptrIiEEEEEEEE10policy1000ElNS7_10__identityENSA_20permutation_iteratorISF_SF_EEJPiEEEvT0_iT1_T2_DpNS2_10kernel_argIT3_EE:
[----:B------:R-:W-:Y:S08]  /*0000*/  LDC R1, c[0x0][0x37c] ;  /* 0x0000df00ff017b82 */ /* 0x000ff00000000800 */
[----:B------:R-:W0:Y:S01]  /*0010*/  LDC R0, c[0x0][0x388] ;  /* 0x0000e200ff007b82 */ /* 0x000e220000000800 */
[----:B------:R-:W1:Y:S01]  /*0020*/  LDCU.64 UR6, c[0x0][0x380] ;  /* 0x00007000ff0677ac */ /* 0x000e620008000a00 */
[----:B------:R-:W2:Y:S01]  /*0030*/  S2R R7, SR_TID.X ;  /* 0x0000000000077919 */ /* 0x000ea20000002100 */
[----:B------:R-:W-:Y:S05]  /*0040*/  BSSY.RECONVERGENT B0, `(.L_x_130) ;  /* 0x000001a000007945 */ /* 0x000fea0003800200 */
[----:B------:R-:W3:Y:S01]  /*0050*/  S2UR UR4, SR_CTAID.X ;  /* 0x00000000000479c3 */ /* 0x000ee20000002500 */
[----:B0-----:R-:W-:-:S04]  /*0060*/  SHF.L.U32 R5, R0, 0x7, RZ ;  /* 0x0000000700057819 */ /* 0x001fc800000006ff */
[----:B------:R-:W-:Y:S01]  /*0070*/  SHF.R.S32.HI R4, RZ, 0x1f, R5 ;  /* 0x0000001fff047819 */ /* 0x000fe20000011405 */
[----:B---3--:R-:W-:Y:S01]  /*0080*/  IMAD.WIDE.U32 R2, R5, UR4, RZ ;  /* 0x0000000405027c25 */ /* 0x008fe2000f8e00ff */
[----:B--2---:R-:W-:-:S03]  /*0090*/  SHF.L.U32 R11, R7, 0x7, RZ ;  /* 0x00000007070b7819 */ /* 0x004fc600000006ff */
[----:B------:R-:W-:Y:S01]  /*00a0*/  IMAD R13, R4, UR4, RZ ;  /* 0x00000004040d7c24 */ /* 0x000fe2000f8e02ff */
[----:B-1----:R-:W-:-:S03]  /*00b0*/  IADD3 R6, P1, PT, -R2, UR6, RZ ;  /* 0x0000000602067c10 */ /* 0x002fc6000ff3e1ff */
[----:B------:R-:W-:Y:S01]  /*00c0*/  IMAD.IADD R13, R3, 0x1, R13 ;  /* 0x00000001030d7824 */ /* 0x000fe200078e020d */
[----:B------:R-:W-:-:S04]  /*00d0*/  ISETP.LT.U32.AND P0, PT, R6, R5, PT ;  /* 0x000000050600720c */ /* 0x000fc80003f01070 */
[----:B------:R-:W-:-:S04]  /*00e0*/  IADD3.X R9, PT, PT, ~R13, UR7, RZ, P1, !PT ;  /* 0x000000070d097c10 */ /* 0x000fc80008ffe5ff */
[----:B------:R-:W-:-:S04]  /*00f0*/  ISETP.LT.AND.EX P0, PT, R9, R4, PT, P0 ;  /* 0x000000040900720c */ /* 0x000fc80003f01300 */
[----:B------:R-:W-:-:S05]  /*0100*/  SEL R6, R6, R5, P0 ;  /* 0x0000000506067207 */ /* 0x000fca0000000000 */
[----:B------:R-:W-:-:S05]  /*0110*/  IMAD.SHL.U32 R4, R6, 0x4, RZ ;  /* 0x0000000406047824 */ /* 0x000fca00078e00ff */
[----:B------:R-:W-:-:S13]  /*0120*/  ISETP.GE.AND P0, PT, R11, R4, PT ;  /* 0x000000040b00720c */ /* 0x000fda0003f06270 */
[----:B------:R-:W-:Y:S05]  /*0130*/  @P0 BRA `(.L_x_131) ;  /* 0x0000000000280947 */ /* 0x000fea0003800000 */
[----:B------:R-:W0:Y:S02]  /*0140*/  LDC.64 R8, c[0x0][0x3a0] ;  /* 0x0000e800ff087b82 */ /* 0x000e240000000a00 */
[----:B0-----:R-:W-:-:S04]  /*0150*/  LEA R8, P0, R2, R8, 0x2 ;  /* 0x0000000802087211 */ /* 0x001fc800078010ff */
[----:B------:R-:W-:-:S03]  /*0160*/  LEA.HI.X R9, R2, R9, R13, 0x2, P0 ;  /* 0x0000000902097211 */ /* 0x000fc600000f140d */
[----:B------:R-:W-:-:S07]  /*0170*/  IMAD.WIDE.U32 R8, R7, 0x80, R8 ;  /* 0x0000008007087825 */ /* 0x000fce00078e0008 */
.L_x_132:
[----:B------:R-:W-:Y:S01]  /*0180*/  IADD3 R11, PT, PT, R11, 0x4000, RZ ;  /* 0x000040000b0b7810 */ /* 0x000fe20007ffe0ff */
[----:B------:R0:W-:Y:S03]  /*0190*/  CCTL.E.PF2 [R8] ;  /* 0x000000000800798f */ /* 0x0001e60000800100 */
[----:B------:R-:W-:Y:S02]  /*01a0*/  ISETP.GE.AND P0, PT, R11, R4, PT ;  /* 0x000000040b00720c */ /* 0x000fe40003f06270 */
[----:B0-----:R-:W-:-:S05]  /*01b0*/  IADD3 R8, P1, PT, R8, 0x4000, RZ ;  /* 0x0000400008087810 */ /* 0x001fca0007f3e0ff */
[----:B------:R-:W-:-:S06]  /*01c0*/  IMAD.X R9, RZ, RZ, R9, P1 ;  /* 0x000000ffff097224 */ /* 0x000fcc00008e0609 */
[----:B------:R-:W-:Y:S05]  /*01d0*/  @!P0 BRA `(.L_x_132) ;  /* 0xfffffffc00e88947 */ /* 0x000fea000383ffff */
.L_x_131:
[----:B------:R-:W-:Y:S05]  /*01e0*/  BSYNC.RECONVERGENT B0 ;  /* 0x0000000000007941 */ /* 0x000fea0003800200 */
.L_x_130:
[----:B------:R-:W0:Y:S01]  /*01f0*/  LDCU.64 UR8, c[0x0][0x3a0] ;  /* 0x00007400ff0877ac */ /* 0x000e220008000a00 */
[----:B------:R-:W-:Y:S02]  /*0200*/  ISETP.NE.AND P0, PT, R5, R6, PT ;  /* 0x000000060500720c */ /* 0x000fe40003f05270 */
[C---:B------:R-:W-:Y:S01]  /*0210*/  SHF.L.U32 R4, R2.reuse, 0x2, RZ ;  /* 0x0000000202047819 */ /* 0x040fe200000006ff */
[----:B------:R-:W1:Y:S01]  /*0220*/  LDCU.64 UR6, c[0x0][0x390] ;  /* 0x00007200ff0677ac */ /* 0x000e620008000a00 */
[----:B------:R-:W-:Y:S01]  /*0230*/  SHF.L.U64.HI R8, R2, 0x2, R13 ;  /* 0x0000000202087819 */ /* 0x000fe2000001020d */
[----:B------:R-:W2:Y:S01]  /*0240*/  LDCU.64 UR4, c[0x0][0x358] ;  /* 0x00006b00ff0477ac */ /* 0x000ea20008000a00 */
[C---:B0-----:R-:W-:Y:S02]  /*0250*/  IADD3 R2, P1, PT, R4.reuse, UR8, RZ ;  /* 0x0000000804027c10 */ /* 0x041fe4000ff3e0ff */
[----:B-1----:R-:W-:Y:S02]  /*0260*/  IADD3 R4, P2, PT, R4, UR6, RZ ;  /* 0x0000000604047c10 */ /* 0x002fe4000ff5e0ff */
[----:B------:R-:W-:-:S02]  /*0270*/  IADD3.X R3, PT, PT, R8, UR9, RZ, P1, !PT ;  /* 0x0000000908037c10 */ /* 0x000fc40008ffe4ff */
[----:B------:R-:W-:Y:S01]  /*0280*/  IADD3.X R5, PT, PT, R8, UR7, RZ, P2, !PT ;  /* 0x0000000708057c10 */ /* 0x000fe200097fe4ff */
[----:B--2---:R-:W-:Y:S08]  /*0290*/  @!P0 BRA `(.L_x_133) ;  /* 0x0000000c005c8947 */ /* 0x004ff00003800000 */
[----:B------:R-:W-:-:S13]  /*02a0*/  ISETP.GE.AND P0, PT, R0, 0x1, PT ;  /* 0x000000010000780c */ /* 0x000fda0003f06270 */
[----:B------:R-:W-:Y:S05]  /*02b0*/  @!P0 EXIT ;  /* 0x000000000000894d */ /* 0x000fea0003800000 */
[C---:B------:R-:W-:Y:S01]  /*02c0*/  ISETP.GE.U32.AND P0, PT, R0.reuse, 0x8, PT ;  /* 0x000000080000780c */ /* 0x040fe20003f06070 */
[----:B------:R-:W-:Y:S01]  /*02d0*/  IMAD.MOV.U32 R14, RZ, RZ, RZ ;  /* 0x000000ffff0e7224 */ /* 0x000fe200078e00ff */
[----:B------:R-:W-:-:S11]  /*02e0*/  LOP3.LUT R18, R0, 0x7, RZ, 0xc0, !PT ;  /* 0x0000000700127812 */ /* 0x000fd600078ec0ff */
[----:B------:R-:W-:Y:S05]  /*02f0*/  @!P0 BRA `(.L_x_134) ;  /* 0x0000000800048947 */ /* 0x000fea0003800000 */
[----:B------:R-:W-:-:S13]  /*0300*/  ISETP.GE.AND P0, PT, R7, R6, PT ;  /* 0x000000060700720c */ /* 0x000fda0003f06270 */
[C---:B------:R-:W-:Y:S01]  /*0310*/  @!P0 IMAD.WIDE.U32 R14, R7.reuse, 0x4, R4 ;  /* 0x00000004070e8825 */ /* 0x040fe200078e0004 */
[----:B------:R-:W0:Y:S03]  /*0320*/  @!P0 LDC.64 R16, c[0x0][0x398] ;  /* 0x0000e600ff108b82 */ /* 0x000e260000000a00 */
[C---:B------:R-:W-:Y:S02]  /*0330*/  @!P0 IMAD.WIDE.U32 R12, R7.reuse, 0x4, R2 ;  /* 0x00000004070c8825 */ /* 0x040fe400078e0002 */
[----:B------:R-:W0:Y:S04]  /*0340*/  @!P0 LDG.E R15, desc[UR4][R14.64] ;  /* 0x000000040e0f8981 */ /* 0x000e28000c1e1900 */
[----:B------:R-:W2:Y:S01]  /*0350*/  @!P0 LDG.E R19, desc[UR4][R12.64] ;  /* 0x000000040c138981 */ /* 0x000ea2000c1e1900 */
[----:B------:R-:W-:-:S04]  /*0360*/  IADD3 R11, PT, PT, R7, 0x80, RZ ;  /* 0x00000080070b7810 */ /* 0x000fc80007ffe0ff */
[C---:B------:R-:W-:Y:S01]  /*0370*/  ISETP.GE.AND P1, PT, R11.reuse, R6, PT ;  /* 0x000000060b00720c */ /* 0x040fe20003f26270 */
[----:B------:R-:W-:-:S04]  /*0380*/  IMAD.WIDE R8, R11, 0x4, R4 ;  /* 0x000000040b087825 */ /* 0x000fc800078e0204 */
[----:B------:R-:W-:-:S04]  /*0390*/  IMAD.WIDE R10, R11, 0x4, R2 ;  /* 0x000000040b0a7825 */ /* 0x000fc800078e0202 */
[----:B0-----:R-:W-:-:S04]  /*03a0*/  @!P0 IMAD.WIDE R16, R15, 0x4, R16 ;  /* 0x000000040f108825 */ /* 0x001fc800078e0210 */
[----:B------:R-:W0:Y:S01]  /*03b0*/  @!P1 LDC.64 R14, c[0x0][0x398] ;  /* 0x0000e600ff0e9b82 */ /* 0x000e220000000a00 */
[----:B--2---:R1:W-:Y:S04]  /*03c0*/  @!P0 STG.E desc[UR4][R16.64], R19 ;  /* 0x0000001310008986 */ /* 0x0043e8000c101904 */
[----:B------:R-:W0:Y:S04]  /*03d0*/  @!P1 LDG.E R21, desc[UR4][R8.64] ;  /* 0x0000000408159981 */ /* 0x000e28000c1e1900 */
[----:B------:R-:W2:Y:S01]  /*03e0*/  @!P1 LDG.E R23, desc[UR4][R10.64] ;  /* 0x000000040a179981 */ /* 0x000ea2000c1e1900 */
[----:B------:R-:W-:-:S05]  /*03f0*/  VIADD R13, R7, 0x100 ;  /* 0x00000100070d7836 */ /* 0x000fca0000000000 */
[----:B------:R-:W-:Y:S01]  /*0400*/  ISETP.GE.AND P0, PT, R13, R6, PT ;  /* 0x000000060d00720c */ /* 0x000fe20003f06270 */
[----:B0-----:R-:W-:-:S12]  /*0410*/  @!P1 IMAD.WIDE R12, R21, 0x4, R14 ;  /* 0x00000004150c9825 */ /* 0x001fd800078e020e */
[----:B------:R-:W0:Y:S01]  /*0420*/  @!P0 LDC.64 R14, c[0x0][0x398] ;  /* 0x0000e600ff0e8b82 */ /* 0x000e220000000a00 */
[----:B--2---:R2:W-:Y:S04]  /*0430*/  @!P1 STG.E desc[UR4][R12.64], R23 ;  /* 0x000000170c009986 */ /* 0x0045e8000c101904 */
[----:B------:R-:W0:Y:S04]  /*0440*/  @!P0 LDG.E R21, desc[UR4][R8.64+0x200] ;  /* 0x0002000408158981 */ /* 0x000e28000c1e1900 */
[----:B------:R-:W3:Y:S01]  /*0450*/  @!P0 LDG.E R25, desc[UR4][R10.64+0x200] ;  /* 0x000200040a198981 */ /* 0x000ee2000c1e1900 */
[----:B-1----:R-:W-:-:S04]  /*0460*/  IADD3 R17, PT, PT, R7, 0x180, RZ ;  /* 0x0000018007117810 */ /* 0x002fc80007ffe0ff */
[----:B------:R-:W-:Y:S01]  /*0470*/  ISETP.GE.AND P1, PT, R17, R6, PT ;  /* 0x000000061100720c */ /* 0x000fe20003f26270 */
[----:B--2---:R-:W-:-:S12]  /*0480*/  VIADD R13, R7, 0x200 ;  /* 0x00000200070d7836 */ /* 0x004fd80000000000 */
[----:B------:R-:W1:Y:S01]  /*0490*/  @!P1 LDC.64 R16, c[0x0][0x398] ;  /* 0x0000e600ff109b82 */ /* 0x000e620000000a00 */
[----:B0-----:R-:W-:-:S05]  /*04a0*/  @!P0 IMAD.WIDE R14, R21, 0x4, R14 ;  /* 0x00000004150e8825 */ /* 0x001fca00078e020e */
[----:B---3--:R0:W-:Y:S04]  /*04b0*/  @!P0 STG.E desc[UR4][R14.64], R25 ;  /* 0x000000190e008986 */ /* 0x0081e8000c101904 */
[----:B------:R-:W1:Y:S04]  /*04c0*/  @!P1 LDG.E R19, desc[UR4][R8.64+0x400] ;  /* 0x0004000408139981 */ /* 0x000e68000c1e1900 */
[----:B------:R-:W2:Y:S01]  /*04d0*/  @!P1 LDG.E R21, desc[UR4][R10.64+0x400] ;  /* 0x000400040a159981 */ /* 0x000ea2000c1e1900 */
[----:B------:R-:W-:Y:S01]  /*04e0*/  ISETP.GE.AND P0, PT, R13, R6, PT ;  /* 0x000000060d00720c */ /* 0x000fe20003f06270 */
[----:B-1----:R-:W-:-:S12]  /*04f0*/  @!P1 IMAD.WIDE R12, R19, 0x4, R16 ;  /* 0x00000004130c9825 */ /* 0x002fd800078e0210 */
[----:B------:R-:W1:Y:S01]  /*0500*/  @!P0 LDC.64 R16, c[0x0][0x398] ;  /* 0x0000e600ff108b82 */ /* 0x000e620000000a00 */
[----:B--2---:R2:W-:Y:S04]  /*0510*/  @!P1 STG.E desc[UR4][R12.64], R21 ;  /* 0x000000150c009986 */ /* 0x0045e8000c101904 */
[----:B------:R-:W1:Y:S04]  /*0520*/  @!P0 LDG.E R19, desc[UR4][R8.64+0x600] ;  /* 0x0006000408138981 */ /* 0x000e68000c1e1900 */
[----:B------:R-:W3:Y:S01]  /*0530*/  @!P0 LDG.E R23, desc[UR4][R10.64+0x600] ;  /* 0x000600040a178981 */ /* 0x000ee2000c1e1900 */
[----:B0-----:R-:W-:-:S04]  /*0540*/  IADD3 R15, PT, PT, R7, 0x280, RZ ;  /* 0x00000280070f7810 */ /* 0x001fc80007ffe0ff */
[----:B------:R-:W-:Y:S01]  /*0550*/  ISETP.GE.AND P1, PT, R15, R6, PT ;  /* 0x000000060f00720c */ /* 0x000fe20003f26270 */
[----:B-1----:R-:W-:-:S12]  /*0560*/  @!P0 IMAD.WIDE R14, R19, 0x4, R16 ;  /* 0x00000004130e8825 */ /* 0x002fd800078e0210 */
[----:B------:R-:W0:Y:S01]  /*0570*/  @!P1 LDC.64 R16, c[0x0][0x398] ;  /* 0x0000e600ff109b82 */ /* 0x000e220000000a00 */
[----:B---3--:R1:W-:Y:S04]  /*0580*/  @!P0 STG.E desc[UR4][R14.64], R23 ;  /* 0x000000170e008986 */ /* 0x0083e8000c101904 */
[----:B------:R-:W0:Y:S04]  /*0590*/  @!P1 LDG.E R19, desc[UR4][R8.64+0x800] ;  /* 0x0008000408139981 */ /* 0x000e28000c1e1900 */
[----:B------:R-:W3:Y:S01]  /*05a0*/  @!P1 LDG.E R25, desc[UR4][R10.64+0x800] ;  /* 0x000800040a199981 */ /* 0x000ee2000c1e1900 */
[----:B--2---:R-:W-:-:S05]  /*05b0*/  VIADD R13, R7, 0x300 ;  /* 0x00000300070d7836 */ /* 0x004fca0000000000 */
[----:B------:R-:W-:Y:S01]  /*05c0*/  ISETP.GE.AND P0, PT, R13, R6, PT ;  /* 0x000000060d00720c */ /* 0x000fe20003f06270 */
[----:B0-----:R-:W-:-:S12]  /*05d0*/  @!P1 IMAD.WIDE R12, R19, 0x4, R16 ;  /* 0x00000004130c9825 */ /* 0x001fd800078e0210 */
[----:B------:R-:W0:Y:S01]  /*05e0*/  @!P0 LDC.64 R16, c[0x0][0x398] ;  /* 0x0000e600ff108b82 */ /* 0x000e220000000a00 */
[----:B---3--:R2:W-:Y:S04]  /*05f0*/  @!P1 STG.E desc[UR4][R12.64], R25 ;  /* 0x000000190c009986 */ /* 0x0085e8000c101904 */
[----:B------:R-:W0:Y:S04]  /*0600*/  @!P0 LDG.E R19, desc[UR4][R8.64+0xa00] ;  /* 0x000a000408138981 */ /* 0x000e28000c1e1900 */
[----:B------:R-:W3:Y:S01]  /*0610*/  @!P0 LDG.E R21, desc[UR4][R10.64+0xa00] ;  /* 0x000a00040a158981 */ /* 0x000ee2000c1e1900 */
[----:B-1----:R-:W-:-:S04]  /*0620*/  IADD3 R15, PT, PT, R7, 0x380, RZ ;  /* 0x00000380070f7810 */ /* 0x002fc80007ffe0ff */
[----:B------:R-:W-:-:S13]  /*0630*/  ISETP.GE.AND P1, PT, R15, R6, PT ;  /* 0x000000060f00720c */ /* 0x000fda0003f26270 */
[----:B------:R-:W2:Y:S01]  /*0640*/  @!P1 LDC.64 R14, c[0x0][0x398] ;  /* 0x0000e600ff0e9b82 */ /* 0x000ea20000000a00 */
[----:B0-----:R-:W-:-:S05]  /*0650*/  @!P0 IMAD.WIDE R16, R19, 0x4, R16 ;  /* 0x0000000413108825 */ /* 0x001fca00078e0210 */
[----:B---3--:R0:W-:Y:S04]  /*0660*/  @!P0 STG.E desc[UR4][R16.64], R21 ;  /* 0x0000001510008986 */ /* 0x0081e8000c101904 */
[----:B------:R-:W2:Y:S04]  /*0670*/  @!P1 LDG.E R19, desc[UR4][R8.64+0xc00] ;  /* 0x000c000408139981 */ /* 0x000ea8000c1e1900 */
[----:B------:R-:W3:Y:S01]  /*0680*/  @!P1 LDG.E R23, desc[UR4][R10.64+0xc00] ;  /* 0x000c00040a179981 */ /* 0x000ee2000c1e1900 */
[----:B--2---:R-:W-:Y:S01]  /*0690*/  @!P1 IMAD.WIDE R12, R19, 0x4, R14 ;  /* 0x00000004130c9825 */ /* 0x004fe200078e020e */
[----:B------:R-:W-:-:S04]  /*06a0*/  LOP3.LUT R14, R0, 0x7ffffff8, RZ, 0xc0, !PT ;  /* 0x7ffffff8000e7812 */ /* 0x000fc800078ec0ff */
[----:B---3--:R0:W-:Y:S01]  /*06b0*/  @!P1 STG.E desc[UR4][R12.64], R23 ;  /* 0x000000170c009986 */ /* 0x0081e2000c101904 */
[----:B------:R-:W-:-:S13]  /*06c0*/  ISETP.NE.AND P0, PT, R14, 0x8, PT ;  /* 0x000000080e00780c */ /* 0x000fda0003f05270 */
[----:B0-----:R-:W-:Y:S05]  /*06d0*/  @!P0 BRA `(.L_x_134) ;  /* 0x00000004000c8947 */ /* 0x001fea0003800000 */
[----:B------:R-:W0:Y:S01]  /*06e0*/  LDC.64 R8, c[0x0][0x398] ;  /* 0x0000e600ff087b82 */ /* 0x000e220000000a00 */
[----:B------:R-:W-:-:S07]  /*06f0*/  HFMA2 R0, -RZ, RZ, 0, 4.76837158203125e-07 ;  /* 0x00000008ff007431 */ /* 0x000fce00000001ff */
.L_x_137:
[----:B------:R-:W-:-:S05]  /*0700*/  IMAD R15, R0, 0x80, R7 ;  /* 0x00000080000f7824 */ /* 0x000fca00078e0207 */
[----:B------:R-:W-:-:S13]  /*0710*/  ISETP.GE.AND P0, PT, R15, R6, PT ;  /* 0x000000060f00720c */ /* 0x000fda0003f06270 */
[C---:B-1----:R-:W-:Y:S01]  /*0720*/  @!P0 IMAD.WIDE.U32 R16, R15.reuse, 0x4, R4 ;  /* 0x000000040f108825 */ /* 0x042fe200078e0004 */
[----:B------:R-:W1:Y:S03]  /*0730*/  @!P0 LDC.64 R22, c[0x0][0x398] ;  /* 0x0000e600ff168b82 */ /* 0x000e660000000a00 */
[C---:B------:R-:W-:Y:S02]  /*0740*/  @!P0 IMAD.WIDE.U32 R20, R15.reuse, 0x4, R2 ;  /* 0x000000040f148825 */ /* 0x040fe400078e0002 */
[----:B------:R-:W1:Y:S04]  /*0750*/  @!P0 LDG.E R17, desc[UR4][R16.64] ;  /* 0x0000000410118981 */ /* 0x000e68000c1e1900 */
[----:B------:R-:W2:Y:S01]  /*0760*/  @!P0 LDG.E R24, desc[UR4][R20.64] ;  /* 0x0000000414188981 */ /* 0x000ea2000c1e1900 */
[----:B------:R-:W-:-:S04]  /*0770*/  IADD3 R13, PT, PT, R15, 0x80, RZ ;  /* 0x000000800f0d7810 */ /* 0x000fc80007ffe0ff */
[C---:B------:R-:W-:Y:S01]  /*0780*/  ISETP.GE.AND P1, PT, R13.reuse, R6, PT ;  /* 0x000000060d00720c */ /* 0x040fe20003f26270 */
[----:B------:R-:W-:-:S04]  /*0790*/  IMAD.WIDE R10, R13, 0x4, R4 ;  /* 0x000000040d0a7825 */ /* 0x000fc800078e0204 */
[----:B------:R-:W-:-:S04]  /*07a0*/  IMAD.WIDE R12, R13, 0x4, R2 ;  /* 0x000000040d0c7825 */ /* 0x000fc800078e0202 */
[----:B-1----:R-:W-:-:S04]  /*07b0*/  @!P0 IMAD.WIDE R22, R17, 0x4, R22 ;  /* 0x0000000411168825 */ /* 0x002fc800078e0216 */
[----:B------:R-:W1:Y:S01]  /*07c0*/  @!P1 LDC.64 R16, c[0x0][0x398] ;  /* 0x0000e600ff109b82 */ /* 0x000e620000000a00 */
[----:B--2---:R2:W-:Y:S04]  /*07d0*/  @!P0 STG.E desc[UR4][R22.64], R24 ;  /* 0x0000001816008986 */ /* 0x0045e8000c101904 */
[----:B------:R-:W1:Y:S04]  /*07e0*/  @!P1 LDG.E R25, desc[UR4][R10.64] ;  /* 0x000000040a199981 */ /* 0x000e68000c1e1900 */
[----:B------:R-:W3:Y:S01]  /*07f0*/  @!P1 LDG.E R29, desc[UR4][R12.64] ;  /* 0x000000040c1d9981 */ /* 0x000ee2000c1e1900 */
[----:B------:R-:W-:-:S04]  /*0800*/  IADD3 R19, PT, PT, R15, 0x100, RZ ;  /* 0x000001000f137810 */ /* 0x000fc80007ffe0ff */
[----:B------:R-:W-:Y:S01]  /*0810*/  ISETP.GE.AND P0, PT, R19, R6, PT ;  /* 0x000000061300720c */ /* 0x000fe20003f06270 */
[----:B-1----:R-:W-:-:S12]  /*0820*/  @!P1 IMAD.WIDE R20, R25, 0x4, R16 ;  /* 0x0000000419149825 */ /* 0x002fd800078e0210 */
[----:B------:R-:W2:Y:S01]  /*0830*/  @!P0 LDC.64 R16, c[0x0][0x398] ;  /* 0x0000e600ff108b82 */ /* 0x000ea20000000a00 */
[----:B---3--:R1:W-:Y:S04]  /*0840*/  @!P1 STG.E desc[UR4][R20.64], R29 ;  /* 0x0000001d14009986 */ /* 0x0083e8000c101904 */
[----:B------:R-:W2:Y:S04]  /*0850*/  @!P0 LDG.E R25, desc[UR4][R10.64+0x200] ;  /* 0x000200040a198981 */ /* 0x000ea8000c1e1900 */
[----:B------:R-:W3:Y:S01]  /*0860*/  @!P0 LDG.E R27, desc[UR4][R12.64+0x200] ;  /* 0x000200040c1b8981 */ /* 0x000ee2000c1e1900 */
[----:B------:R-:W-:-:S05]  /*0870*/  VIADD R19, R15, 0x180 ;  /* 0x000001800f137836 */ /* 0x000fca0000000000 */
[----:B------:R-:W-:Y:S01]  /*0880*/  ISETP.GE.AND P1, PT, R19, R6, PT ;  /* 0x000000061300720c */ /* 0x000fe20003f26270 */
[----:B--2---:R-:W-:-:S12]  /*0890*/  @!P0 IMAD.WIDE R22, R25, 0x4, R16 ;  /* 0x0000000419168825 */ /* 0x004fd800078e0210 */
[----:B------:R-:W1:Y:S01]  /*08a0*/  @!P1 LDC.64 R16, c[0x0][0x398] ;  /* 0x0000e600ff109b82 */ /* 0x000e620000000a00 */
[----:B---3--:R2:W-:Y:S04]  /*08b0*/  @!P0 STG.E desc[UR4][R22.64], R27 ;  /* 0x0000001b16008986 */ /* 0x0085e8000c101904 */
        /* <DEDUP_REMOVED lines=9> */
[----:B------:R-:W-:-:S04]  /*0950*/  IADD3 R19, PT, PT, R15, 0x280, RZ ;  /* 0x000002800f137810 */ /* 0x000fc80007ffe0ff */
[----:B------:R-:W-:Y:S01]  /*0960*/  ISETP.GE.AND P1, PT, R19, R6, PT ;  /* 0x000000061300720c */ /* 0x000fe20003f26270 */
[----:B--2---:R-:W-:-:S12]  /*0970*/  @!P0 IMAD.WIDE R22, R25, 0x4, R16 ;  /* 0x0000000419168825 */ /* 0x004fd800078e0210 */
[----:B------:R-:W1:Y:S01]  /*0980*/  @!P1 LDC.64 R16, c[0x0][0x398] ;  /* 0x0000e600ff109b82 */ /* 0x000e620000000a00 */
[----:B---3--:R2:W-:Y:S04]  /*0990*/  @!P0 STG.E desc[UR4][R22.64], R29 ;  /* 0x0000001d16008986 */ /* 0x0085e8000c101904 */
[----:B------:R-:W1:Y:S04]  /*09a0*/  @!P1 LDG.E R25, desc[UR4][R10.64+0x800] ;  /* 0x000800040a199981 */ /* 0x000e68000c1e1900 */
[----:B------:R-:W3:Y:S01]  /*09b0*/  @!P1 LDG.E R27, desc[UR4][R12.64+0x800] ;  /* 0x000800040c1b9981 */ /* 0x000ee2000c1e1900 */
[----:B------:R-:W-:-:S05]  /*09c0*/  VIADD R19, R15, 0x300 ;  /* 0x000003000f137836 */ /* 0x000fca0000000000 */
[----:B------:R-:W-:Y:S01]  /*09d0*/  ISETP.GE.AND P0, PT, R19, R6, PT ;  /* 0x000000061300720c */ /* 0x000fe20003f06270 */
[----:B-1----:R-:W-:-:S12]  /*09e0*/  @!P1 IMAD.WIDE R20, R25, 0x4, R16 ;  /* 0x0000000419149825 */ /* 0x002fd800078e0210 */
[----:B------:R-:W1:Y:S01]  /*09f0*/  @!P0 LDC.64 R16, c[0x0][0x398] ;  /* 0x0000e600ff108b82 */ /* 0x000e620000000a00 */
[----:B---3--:R2:W-:Y:S04]  /*0a00*/  @!P1 STG.E desc[UR4][R20.64], R27 ;  /* 0x0000001b14009986 */ /* 0x0085e8000c101904 */
[----:B------:R-:W1:Y:S04]  /*0a10*/  @!P0 LDG.E R19, desc[UR4][R10.64+0xa00] ;  /* 0x000a00040a138981 */ /* 0x000e68000c1e1900 */
[----:B------:R-:W3:Y:S01]  /*0a20*/  @!P0 LDG.E R25, desc[UR4][R12.64+0xa00] ;  /* 0x000a00040c198981 */ /* 0x000ee2000c1e1900 */
[----:B------:R-:W-:Y:S01]  /*0a30*/  IADD3 R15, PT, PT, R15, 0x380, RZ ;  /* 0x000003800f0f7810 */ /* 0x000fe20007ffe0ff */
[----:B------:R-:W-:Y:S01]  /*0a40*/  BSSY.RECONVERGENT B0, `(.L_x_135) ;  /* 0x000000b000007945 */ /* 0x000fe20003800200 */
[----:B------:R-:W-:-:S04]  /*0a50*/  IADD3 R0, PT, PT, R0, 0x8, RZ ;  /* 0x0000000800007810 */ /* 0x000fc80007ffe0ff */
[----:B------:R-:W-:Y:S01]  /*0a60*/  ISETP.NE.AND P1, PT, R0, R14, PT ;  /* 0x0000000e0000720c */ /* 0x000fe20003f25270 */
[----:B-1----:R-:W-:-:S05]  /*0a70*/  @!P0 IMAD.WIDE R16, R19, 0x4, R16 ;  /* 0x0000000413108825 */ /* 0x002fca00078e0210 */
[----:B---3--:R2:W-:Y:S01]  /*0a80*/  @!P0 STG.E desc[UR4][R16.64], R25 ;  /* 0x0000001910008986 */ /* 0x0085e2000c101904 */
[----:B------:R-:W-:-:S13]  /*0a90*/  ISETP.GE.AND P0, PT, R15, R6, PT ;  /* 0x000000060f00720c */ /* 0x000fda0003f06270 */
[----:B--2---:R-:W-:Y:S05]  /*0aa0*/  @P0 BRA `(.L_x_136) ;  /* 0x0000000000100947 */ /* 0x004fea0003800000 */
[----:B------:R-:W0:Y:S04]  /*0ab0*/  LDG.E R17, desc[UR4][R10.64+0xc00] ;  /* 0x000c00040a117981 */ /* 0x000e28000c1e1900 */
[----:B------:R-:W2:Y:S01]  /*0ac0*/  LDG.E R13, desc[UR4][R12.64+0xc00] ;  /* 0x000c00040c0d7981 */ /* 0x000ea2000c1e1900 */
[----:B0-----:R-:W-:-:S05]  /*0ad0*/  IMAD.WIDE R16, R17, 0x4, R8 ;  /* 0x0000000411107825 */ /* 0x001fca00078e0208 */
[----:B--2---:R1:W-:Y:S02]  /*0ae0*/  STG.E desc[UR4][R16.64], R13 ;  /* 0x0000000d10007986 */ /* 0x0043e4000c101904 */
.L_x_136:
[----:B------:R-:W-:Y:S05]  /*0af0*/  BSYNC.RECONVERGENT B0 ;  /* 0x0000000000007941 */ /* 0x000fea0003800200 */
.L_x_135:
[----:B------:R-:W-:Y:S05]  /*0b00*/  @P1 BRA `(.L_x_137) ;  /* 0xfffffff800fc1947 */ /* 0x000fea000383ffff */
.L_x_134:
[----:B------:R-:W-:-:S13]  /*0b10*/  ISETP.NE.AND P0, PT, R18, RZ, PT ;  /* 0x000000ff1200720c */ /* 0x000fda0003f05270 */
[----:B------:R-:W-:Y:S05]  /*0b20*/  @!P0 EXIT ;  /* 0x000000000000894d */ /* 0x000fea0003800000 */
[----:B------:R-:W2:Y:S01]  /*0b30*/  LDC R0, c[0x0][0x388] ;  /* 0x0000e200ff007b82 */ /* 0x000ea20000000800 */
[----:B------:R-:W-:Y:S02]  /*0b40*/  ISETP.GE.U32.AND P1, PT, R18, 0x4, PT ;  /* 0x000000041200780c */ /* 0x000fe40003f26070 */
[----:B--2---:R-:W-:-:S04]  /*0b50*/  LOP3.LUT R15, R0, 0x3, RZ, 0xc0, !PT ;  /* 0x00000003000f7812 */ /* 0x004fc800078ec0ff */
[----:B------:R-:W-:-:S07]  /*0b60*/  ISETP.NE.AND P0, PT, R15, RZ, PT ;  /* 0x000000ff0f00720c */ /* 0x000fce0003f05270 */
[----:B------:R-:W-:Y:S06]  /*0b70*/  @!P1 BRA `(.L_x_138) ;  /* 0x0000000000949947 */ /* 0x000fec0003800000 */
[----:B0-----:R-:W-:-:S05]  /*0b80*/  IMAD R9, R14, 0x80, R7 ;  /* 0x000000800e097824 */ /* 0x001fca00078e0207 */
[----:B------:R-:W-:-:S13]  /*0b90*/  ISETP.GE.AND P2, PT, R9, R6, PT ;  /* 0x000000060900720c */ /* 0x000fda0003f46270 */
[C---:B-1----:R-:W-:Y:S01]  /*0ba0*/  @!P2 IMAD.WIDE R12, R9.reuse, 0x4, R4 ;  /* 0x00000004090ca825 */ /* 0x042fe200078e0204 */
[----:B------:R-:W0:Y:S03]  /*0bb0*/  @!P2 LDC.64 R16, c[0x0][0x398] ;  /* 0x0000e600ff10ab82 */ /* 0x000e260000000a00 */
[C---:B------:R-:W-:Y:S02]  /*0bc0*/  @!P2 IMAD.WIDE R10, R9.reuse, 0x4, R2 ;  /* 0x00000004090aa825 */ /* 0x040fe400078e0202 */
[----:B------:R-:W0:Y:S04]  /*0bd0*/  @!P2 LDG.E R13, desc[UR4][R12.64] ;  /* 0x000000040c0da981 */ /* 0x000e28000c1e1900 */
[----:B------:R-:W2:Y:S01]  /*0be0*/  @!P2 LDG.E R25, desc[UR4][R10.64] ;  /* 0x000000040a19a981 */ /* 0x000ea2000c1e1900 */
[----:B------:R-:W-:-:S04]  /*0bf0*/  IADD3 R19, PT, PT, R9, 0x80, RZ ;  /* 0x0000008009137810 */ /* 0x000fc80007ffe0ff */
[----:B------:R-:W-:-:S13]  /*0c00*/  ISETP.GE.AND P1, PT, R19, R6, PT ;  /* 0x000000061300720c */ /* 0x000fda0003f26270 */
[----:B------:R-:W-:-:S04]  /*0c10*/  @!P1 IMAD.WIDE R20, R19, 0x4, R4 ;  /* 0x0000000413149825 */ /* 0x000fc800078e0204 */
[----:B------:R-:W-:-:S04]  /*0c20*/  @!P1 IMAD.WIDE R18, R19, 0x4, R2 ;  /* 0x0000000413129825 */ /* 0x000fc800078e0202 */
[----:B0-----:R-:W-:Y:S02]  /*0c30*/  @!P2 IMAD.WIDE R16, R13, 0x4, R16 ;  /* 0x000000040d10a825 */ /* 0x001fe400078e0210 */
[----:B------:R-:W0:Y:S03]  /*0c40*/  @!P1 LDC.64 R12, c[0x0][0x398] ;  /* 0x0000e600ff0c9b82 */ /* 0x000e260000000a00 */
[----:B--2---:R1:W-:Y:S04]  /*0c50*/  @!P2 STG.E desc[UR4][R16.64], R25 ;  /* 0x000000191000a986 */ /* 0x0043e8000c101904 */
[----:B------:R-:W0:Y:S04]  /*0c60*/  @!P1 LDG.E R21, desc[UR4][R20.64] ;  /* 0x0000000414159981 */ /* 0x000e28000c1e1900 */
[----:B------:R-:W2:Y:S01]  /*0c70*/  @!P1 LDG.E R27, desc[UR4][R18.64] ;  /* 0x00000004121b9981 */ /* 0x000ea2000c1e1900 */
[----:B------:R-:W-:-:S04]  /*0c80*/  IADD3 R29, PT, PT, R9, 0x100, RZ ;  /* 0x00000100091d7810 */ /* 0x000fc80007ffe0ff */
[----:B------:R-:W-:-:S13]  /*0c90*/  ISETP.GE.AND P2, PT, R29, R6, PT ;  /* 0x000000061d00720c */ /* 0x000fda0003f46270 */
[----:B------:R-:W-:Y:S01]  /*0ca0*/  @!P2 IMAD.WIDE R22, R29, 0x4, R4 ;  /* 0x000000041d16a825 */ /* 0x000fe200078e0204 */
[----:B-1----:R-:W1:Y:S03]  /*0cb0*/  @!P2 LDC.64 R16, c[0x0][0x398] ;  /* 0x0000e600ff10ab82 */ /* 0x002e660000000a00 */
[----:B0-----:R-:W-:-:S04]  /*0cc0*/  @!P1 IMAD.WIDE R10, R21, 0x4, R12 ;  /* 0x00000004150a9825 */ /* 0x001fc800078e020c */
[----:B------:R-:W-:Y:S01]  /*0cd0*/  @!P2 IMAD.WIDE R12, R29, 0x4, R2 ;  /* 0x000000041d0ca825 */ /* 0x000fe200078e0202 */
[----:B--2---:R0:W-:Y:S04]  /*0ce0*/  @!P1 STG.E desc[UR4][R10.64], R27 ;  /* 0x0000001b0a009986 */ /* 0x0041e8000c101904 */
[----:B------:R-:W1:Y:S04]  /*0cf0*/  @!P2 LDG.E R23, desc[UR4][R22.64] ;  /* 0x000000041617a981 */ /* 0x000e68000c1e1900 */
[----:B------:R-:W2:Y:S01]  /*0d00*/  @!P2 LDG.E R13, desc[UR4][R12.64] ;  /* 0x000000040c0da981 */ /* 0x000ea2000c1e1900 */
[----:B------:R-:W-:-:S05]  /*0d10*/  VIADD R21, R9, 0x180 ;  /* 0x0000018009157836 */ /* 0x000fca0000000000 */
[----:B------:R-:W-:-:S13]  /*0d20*/  ISETP.GE.AND P1, PT, R21, R6, PT ;  /* 0x000000061500720c */ /* 0x000fda0003f26270 */
[----:B------:R-:W-:Y:S01]  /*0d30*/  @!P1 IMAD.WIDE R18, R21, 0x4, R4 ;  /* 0x0000000415129825 */ /* 0x000fe200078e0204 */
[----:B0-----:R-:W0:Y:S03]  /*0d40*/  @!P1 LDC.64 R10, c[0x0][0x398] ;  /* 0x0000e600ff0a9b82 */ /* 0x001e260000000a00 */
[----:B-1----:R-:W-:-:S04]  /*0d50*/  @!P2 IMAD.WIDE R8, R23, 0x4, R16 ;  /* 0x000000041708a825 */ /* 0x002fc800078e0210 */
[----:B------:R-:W-:Y:S01]  /*0d60*/  @!P1 IMAD.WIDE R16, R21, 0x4, R2 ;  /* 0x0000000415109825 */ /* 0x000fe200078e0202 */
[----:B--2---:R2:W-:Y:S04]  /*0d70*/  @!P2 STG.E desc[UR4][R8.64], R13 ;  /* 0x0000000d0800a986 */ /* 0x0045e8000c101904 */
[----:B------:R-:W0:Y:S04]  /*0d80*/  @!P1 LDG.E R19, desc[UR4][R18.64] ;  /* 0x0000000412139981 */ /* 0x000e28000c1e1900 */
[----:B------:R-:W3:Y:S01]  /*0d90*/  @!P1 LDG.E R17, desc[UR4][R16.64] ;  /* 0x0000000410119981 */ /* 0x000ee2000c1e1900 */
[----:B------:R-:W-:Y:S01]  /*0da0*/  IADD3 R14, PT, PT, R14, 0x4, RZ ;  /* 0x000000040e0e7810 */ /* 0x000fe20007ffe0ff */
[----:B0-----:R-:W-:-:S05]  /*0db0*/  @!P1 IMAD.WIDE R10, R19, 0x4, R10 ;  /* 0x00000004130a9825 */ /* 0x001fca00078e020a */
[----:B---3--:R2:W-:Y:S02]  /*0dc0*/  @!P1 STG.E desc[UR4][R10.64], R17 ;  /* 0x000000110a009986 */ /* 0x0085e4000c101904 */
.L_x_138:
[----:B------:R-:W-:Y:S05]  /*0dd0*/  @!P0 EXIT ;  /* 0x000000000000894d */ /* 0x000fea0003800000 */
[----:B------:R-:W-:Y:S02]  /*0de0*/  ISETP.NE.AND P1, PT, R15, 0x1, PT ;  /* 0x000000010f00780c */ /* 0x000fe40003f25270 */
[----:B------:R-:W-:-:S04]  /*0df0*/  LOP3.LUT R0, R0, 0x1, RZ, 0xc0, !PT ;  /* 0x0000000100007812 */ /* 0x000fc800078ec0ff */
[----:B------:R-:W-:-:S07]  /*0e00*/  ISETP.NE.U32.AND P0, PT, R0, 0x1, PT ;  /* 0x000000010000780c */ /* 0x000fce0003f05070 */
[----:B------:R-:W-:Y:S06]  /*0e10*/  @!P1 BRA `(.L_x_139) ;  /* 0x00000000004c9947 */ /* 0x000fec0003800000 */
[----:B-12---:R-:W-:-:S04]  /*0e20*/  LEA R17, R14, R7, 0x7 ;  /* 0x000000070e117211 */ /* 0x006fc800078e38ff */
[----:B------:R-:W-:-:S13]  /*0e30*/  ISETP.GE.AND P1, PT, R17, R6, PT ;  /* 0x000000061100720c */ /* 0x000fda0003f26270 */
[C---:B------:R-:W-:Y:S01]  /*0e40*/  @!P1 IMAD.WIDE R10, R17.reuse, 0x4, R4 ;  /* 0x00000004110a9825 */ /* 0x040fe200078e0204 */
[----:B------:R-:W1:Y:S03]  /*0e50*/  @!P1 LDC.64 R12, c[0x0][0x398] ;  /* 0x0000e600ff0c9b82 */ /* 0x000e660000000a00 */
[C---:B0-----:R-:W-:Y:S02]  /*0e60*/  @!P1 IMAD.WIDE R8, R17.reuse, 0x4, R2 ;  /* 0x0000000411089825 */ /* 0x041fe400078e0202 */
[----:B------:R-:W1:Y:S04]  /*0e70*/  @!P1 LDG.E R11, desc[UR4][R10.64] ;  /* 0x000000040a0b9981 */ /* 0x000e68000c1e1900 */
[----:B------:R-:W2:Y:S01]  /*0e80*/  @!P1 LDG.E R15, desc[UR4][R8.64] ;  /* 0x00000004080f9981 */ /* 0x000ea2000c1e1900 */
[----:B------:R-:W-:-:S05]  /*0e90*/  VIADD R17, R17, 0x80 ;  /* 0x0000008011117836 */ /* 0x000fca0000000000 */
[----:B------:R-:W-:-:S13]  /*0ea0*/  ISETP.GE.AND P2, PT, R17, R6, PT ;  /* 0x000000061100720c */ /* 0x000fda0003f46270 */
[----:B------:R-:W-:-:S04]  /*0eb0*/  @!P2 IMAD.WIDE R18, R17, 0x4, R4 ;  /* 0x000000041112a825 */ /* 0x000fc800078e0204 */
[----:B------:R-:W-:-:S04]  /*0ec0*/  @!P2 IMAD.WIDE R16, R17, 0x4, R2 ;  /* 0x000000041110a825 */ /* 0x000fc800078e0202 */
[----:B-1----:R-:W-:Y:S02]  /*0ed0*/  @!P1 IMAD.WIDE R12, R11, 0x4, R12 ;  /* 0x000000040b0c9825 */ /* 0x002fe400078e020c */
[----:B------:R-:W0:Y:S03]  /*0ee0*/  @!P2 LDC.64 R10, c[0x0][0x398] ;  /* 0x0000e600ff0aab82 */ /* 0x000e260000000a00 */
[----:B--2---:R3:W-:Y:S04]  /*0ef0*/  @!P1 STG.E desc[UR4][R12.64], R15 ;  /* 0x0000000f0c009986 */ /* 0x0047e8000c101904 */
[----:B------:R-:W0:Y:S04]  /*0f00*/  @!P2 LDG.E R19, desc[UR4][R18.64] ;  /* 0x000000041213a981 */ /* 0x000e28000c1e1900 */
[----:B------:R-:W2:Y:S01]  /*0f10*/  @!P2 LDG.E R17, desc[UR4][R16.64] ;  /* 0x000000041011a981 */ /* 0x000ea2000c1e1900 */
[----:B------:R-:W-:Y:S01]  /*0f20*/  IADD3 R14, PT, PT, R14, 0x2, RZ ;  /* 0x000000020e0e7810 */ /* 0x000fe20007ffe0ff */
[----:B0-----:R-:W-:-:S05]  /*0f30*/  @!P2 IMAD.WIDE R8, R19, 0x4, R10 ;  /* 0x000000041308a825 */ /* 0x001fca00078e020a */
[----:B--2---:R3:W-:Y:S02]  /*0f40*/  @!P2 STG.E desc[UR4][R8.64], R17 ;  /* 0x000000110800a986 */ /* 0x0047e4000c101904 */
.L_x_139:
[----:B------:R-:W-:Y:S05]  /*0f50*/  @P0 EXIT ;  /* 0x000000000000094d */ /* 0x000fea0003800000 */
[----:B------:R-:W-:-:S04]  /*0f60*/  LEA R7, R14, R7, 0x7 ;  /* 0x000000070e077211 */ /* 0x000fc800078e38ff */
[----:B------:R-:W-:-:S13]  /*0f70*/  ISETP.GE.AND P0, PT, R7, R6, PT ;  /* 0x000000060700720c */ /* 0x000fda0003f06270 */
[----:B------:R-:W-:Y:S05]  /*0f80*/  @P0 EXIT ;  /* 0x000000000000094d */ /* 0x000fea0003800000 */
[----:B------:R-:W-:-:S04]  /*0f90*/  IMAD.WIDE R4, R7, 0x4, R4 ;  /* 0x0000000407047825 */ /* 0x000fc800078e0204 */
[----:B------:R-:W-:Y:S02]  /*0fa0*/  IMAD.WIDE R2, R7, 0x4, R2 ;  /* 0x0000000407027825 */ /* 0x000fe400078e0202 */
[----:B------:R-:W4:Y:S01]  /*0fb0*/  LDG.E R5, desc[UR4][R4.64] ;  /* 0x0000000404057981 */ /* 0x000f22000c1e1900 */
[----:B------:R-:W4:Y:S03]  /*0fc0*/  LDC.64 R6, c[0x0][0x398] ;  /* 0x0000e600ff067b82 */ /* 0x000f260000000a00 */
[----:B------:R-:W5:Y:S01]  /*0fd0*/  LDG.E R3, desc[UR4][R2.64] ;  /* 0x0000000402037981 */ /* 0x000f62000c1e1900 */
[----:B----4-:R-:W-:-:S05]  /*0fe0*/  IMAD.WIDE R6, R5, 0x4, R6 ;  /* 0x0000000405067825 */ /* 0x010fca00078e0206 */
[----:B-----5:R-:W-:Y:S01]  /*0ff0*/  STG.E desc[UR4][R6.64], R3 ;  /* 0x0000000306007986 */ /* 0x020fe2000c101904 */
[----:B------:R-:W-:Y:S05]  /*1000*/  EXIT ;  /* 0x000000000000794d */ /* 0x000fea0003800000 */
.L_x_133:
[----:B------:R-:W-:-:S13]  /*1010*/  ISETP.GE.AND P0, PT, R0, 0x1, PT ;  /* 0x000000010000780c */ /* 0x000fda0003f06270 */
[----:B------:R-:W-:Y:S05]  /*1020*/  @!P0 EXIT ;  /* 0x000000000000894d */ /* 0x000fea0003800000 */
[C---:B------:R-:W-:Y:S01]  /*1030*/  ISETP.GE.U32.AND P1, PT, R0.reuse, 0x10, PT ;  /* 0x000000100000780c */ /* 0x040fe20003f26070 */
[----:B------:R-:W-:Y:S01]  /*1040*/  IMAD.MOV.U32 R6, RZ, RZ, RZ ;  /* 0x000000ffff067224 */ /* 0x000fe200078e00ff */
[----:B------:R-:W-:-:S04]  /*1050*/  LOP3.LUT R24, R0, 0xf, RZ, 0xc0, !PT ;  /* 0x0000000f00187812 */ /* 0x000fc800078ec0ff */
[----:B------:R-:W-:-:S07]  /*1060*/  ISETP.NE.AND P0, PT, R24, RZ, PT ;  /* 0x000000ff1800720c */ /* 0x000fce0003f05270 */
[----:B------:R-:W-:Y:S06]  /*1070*/  @!P1 BRA `(.L_x_140) ;  /* 0x00000004005c9947 */ /* 0x000fec0003800000 */
[C---:B------:R-:W-:Y:S01]  /*1080*/  IMAD.WIDE.U32 R16, R7.reuse, 0x4, RZ ;  /* 0x0000000407107825 */ /* 0x040fe200078e00ff */
[----:B------:R-:W-:Y:S02]  /*1090*/  LOP3.LUT R6, R0, 0x7ffffff0, RZ, 0xc0, !PT ;  /* 0x7ffffff000067812 */ /* 0x000fe400078ec0ff */
[----:B------:R-:W-:Y:S02]  /*10a0*/  IADD3 R14, PT, PT, R7, 0x480, RZ ;  /* 0x00000480070e7810 */ /* 0x000fe40007ffe0ff */
[----:B------:R-:W-:Y:S01]  /*10b0*/  MOV R15, R16 ;  /* 0x00000010000f7202 */ /* 0x000fe20000000f00 */
[----:B------:R-:W-:-:S07]  /*10c0*/  IMAD.MOV R16, RZ, RZ, -R6 ;  /* 0x000000ffff107224 */ /* 0x000fce00078e0a06 */
.L_x_141:
[C---:B0-----:R-:W-:Y:S01]  /*10d0*/  IADD3 R12, P2, PT, R15.reuse, R4, RZ ;  /* 0x000000040f0c7210 */ /* 0x041fe20007f5e0ff */
[----:B------:R-:W0:Y:S01]  /*10e0*/  LDC.64 R8, c[0x0][0x398] ;  /* 0x0000e600ff087b82 */ /* 0x000e220000000a00 */
[----:B------:R-:W-:Y:S02]  /*10f0*/  IADD3 R10, P1, PT, R15, R2, RZ ;  /* 0x000000020f0a7210 */ /* 0x000fe40007f3e0ff */
[C---:B------:R-:W-:Y:S02]  /*1100*/  IADD3.X R13, PT, PT, R17.reuse, R5, RZ, P2, !PT ;  /* 0x00000005110d7210 */ /* 0x040fe400017fe4ff */
[----:B------:R-:W-:-:S03]  /*1110*/  IADD3.X R11, PT, PT, R17, R3, RZ, P1, !PT ;  /* 0x00000003110b7210 */ /* 0x000fc60000ffe4ff */
[----:B------:R-:W0:Y:S04]  /*1120*/  LDG.E R19, desc[UR4][R12.64] ;  /* 0x000000040c137981 */ /* 0x000e28000c1e1900 */
[----:B------:R-:W2:Y:S01]  /*1130*/  LDG.E R25, desc[UR4][R10.64] ;  /* 0x000000040a197981 */ /* 0x000ea2000c1e1900 */
[----:B0-----:R-:W-:-:S05]  /*1140*/  IMAD.WIDE R18, R19, 0x4, R8 ;  /* 0x0000000413127825 */ /* 0x001fca00078e0208 */
[----:B--2---:R0:W-:Y:S04]  /*1150*/  STG.E desc[UR4][R18.64], R25 ;  /* 0x0000001912007986 */ /* 0x0041e8000c101904 */
[----:B------:R-:W2:Y:S04]  /*1160*/  LDG.E R21, desc[UR4][R12.64+0x200] ;  /* 0x000200040c157981 */ /* 0x000ea8000c1e1900 */
[----:B------:R-:W3:Y:S01]  /*1170*/  LDG.E R27, desc[UR4][R10.64+0x200] ;  /* 0x000200040a1b7981 */ /* 0x000ee2000c1e1900 */
[----:B--2---:R-:W-:-:S05]  /*1180*/  IMAD.WIDE R20, R21, 0x4, R8 ;  /* 0x0000000415147825 */ /* 0x004fca00078e0208 */
[----:B---3--:R-:W-:Y:S04]  /*1190*/  STG.E desc[UR4][R20.64], R27 ;  /* 0x0000001b14007986 */ /* 0x008fe8000c101904 */
[----:B------:R-:W2:Y:S04]  /*11a0*/  LDG.E R23, desc[UR4][R12.64+0x400] ;  /* 0x000400040c177981 */ /* 0x000ea8000c1e1900 */
[----:B------:R-:W3:Y:S01]  /*11b0*/  LDG.E R29, desc[UR4][R10.64+0x400] ;  /* 0x000400040a1d7981 */ /* 0x000ee2000c1e1900 */
[----:B--2---:R-:W-:-:S05]  /*11c0*/  IMAD.WIDE R22, R23, 0x4, R8 ;  /* 0x0000000417167825 */ /* 0x004fca00078e0208 */
[----:B---3--:R-:W-:Y:S04]  /*11d0*/  STG.E desc[UR4][R22.64], R29 ;  /* 0x0000001d16007986 */ /* 0x008fe8000c101904 */
[----:B------:R-:W0:Y:S04]  /*11e0*/  LDG.E R26, desc[UR4][R12.64+0x600] ;  /* 0x000600040c1a7981 */ /* 0x000e28000c1e1900 */
[----:B------:R-:W2:Y:S01]  /*11f0*/  LDG.E R28, desc[UR4][R10.64+0x600] ;  /* 0x000600040a1c7981 */ /* 0x000ea2000c1e1900 */
[----:B0-----:R-:W-:-:S05]  /*1200*/  IMAD.WIDE R18, R26, 0x4, R8 ;  /* 0x000000041a127825 */ /* 0x001fca00078e0208 */
[----:B--2---:R0:W-:Y:S04]  /*1210*/  STG.E desc[UR4][R18.64], R28 ;  /* 0x0000001c12007986 */ /* 0x0041e8000c101904 */
[----:B------:R-:W2:Y:S04]  /*1220*/  LDG.E R25, desc[UR4][R12.64+0x800] ;  /* 0x000800040c197981 */ /* 0x000ea8000c1e1900 */
[----:B0-----:R-:W3:Y:S01]  /*1230*/  LDG.E R19, desc[UR4][R10.64+0x800] ;  /* 0x000800040a137981 */ /* 0x001ee2000c1e1900 */
[----:B--2---:R-:W-:-:S05]  /*1240*/  IMAD.WIDE R20, R25, 0x4, R8 ;  /* 0x0000000419147825 */ /* 0x004fca00078e0208 */
[----:B---3--:R0:W-:Y:S04]  /*1250*/  STG.E desc[UR4][R20.64], R19 ;  /* 0x0000001314007986 */ /* 0x0081e8000c101904 */
[----:B------:R-:W2:Y:S04]  /*1260*/  LDG.E R25, desc[UR4][R12.64+0xa00] ;  /* 0x000a00040c197981 */ /* 0x000ea8000c1e1900 */
[----:B0-----:R-:W3:Y:S01]  /*1270*/  LDG.E R21, desc[UR4][R10.64+0xa00] ;  /* 0x000a00040a157981 */ /* 0x001ee2000c1e1900 */
[----:B--2---:R-:W-:-:S05]  /*1280*/  IMAD.WIDE R22, R25, 0x4, R8 ;  /* 0x0000000419167825 */ /* 0x004fca00078e0208 */
[----:B---3--:R-:W-:Y:S04]  /*1290*/  STG.E desc[UR4][R22.64], R21 ;  /* 0x0000001516007986 */ /* 0x008fe8000c101904 */
[----:B------:R-:W2:Y:S04]  /*12a0*/  LDG.E R27, desc[UR4][R12.64+0xc00] ;  /* 0x000c00040c1b7981 */ /* 0x000ea8000c1e1900 */
[----:B------:R-:W3:Y:S01]  /*12b0*/  LDG.E R25, desc[UR4][R10.64+0xc00] ;  /* 0x000c00040a197981 */ /* 0x000ee2000c1e1900 */
[----:B--2---:R-:W-:-:S05]  /*12c0*/  IMAD.WIDE R26, R27, 0x4, R8 ;  /* 0x000000041b1a7825 */ /* 0x004fca00078e0208 */
[----:B---3--:R0:W-:Y:S04]  /*12d0*/  STG.E desc[UR4][R26.64], R25 ;  /* 0x000000191a007986 */ /* 0x0081e8000c101904 */
[----:B------:R-:W2:Y:S04]  /*12e0*/  LDG.E R29, desc[UR4][R12.64+0xe00] ;  /* 0x000e00040c1d7981 */ /* 0x000ea8000c1e1900 */
[----:B0-----:R-:W3:Y:S01]  /*12f0*/  LDG.E R25, desc[UR4][R10.64+0xe00] ;  /* 0x000e00040a197981 */ /* 0x001ee2000c1e1900 */
[----:B------:R-:W-:Y:S02]  /*1300*/  HFMA2 R21, -RZ, RZ, 0, 0 ;  /* 0x00000000ff157431 */ /* 0x000fe400000001ff */
[----:B--2---:R-:W-:-:S05]  /*1310*/  IMAD.WIDE R28, R29, 0x4, R8 ;  /* 0x000000041d1c7825 */ /* 0x004fca00078e0208 */
[----:B---3--:R0:W-:Y:S04]  /*1320*/  STG.E desc[UR4][R28.64], R25 ;  /* 0x000000191c007986 */ /* 0x0081e8000c101904 */
[----:B------:R-:W2:Y:S04]  /*1330*/  LDG.E R19, desc[UR4][R12.64+0x1000] ;  /* 0x001000040c137981 */ /* 0x000ea8000c1e1900 */
[----:B------:R-:W3:Y:S01]  /*1340*/  LDG.E R27, desc[UR4][R10.64+0x1000] ;  /* 0x001000040a1b7981 */ /* 0x000ee2000c1e1900 */
[----:B------:R-:W-:-:S04]  /*1350*/  IMAD.MOV.U32 R20, RZ, RZ, 0x600 ;  /* 0x00000600ff147424 */ /* 0x000fc800078e00ff */
[----:B------:R-:W-:-:S03]  /*1360*/  IMAD.WIDE R20, R14, 0x4, R20 ;  /* 0x000000040e147825 */ /* 0x000fc600078e0214 */
[C---:B------:R-:W-:Y:S02]  /*1370*/  IADD3 R18, P2, PT, R20.reuse, R4, RZ ;  /* 0x0000000414127210 */ /* 0x040fe40007f5e0ff */
[----:B------:R-:W-:Y:S01]  /*1380*/  IADD3 R20, P1, PT, R20, R2, RZ ;  /* 0x0000000214147210 */ /* 0x000fe20007f3e0ff */
[----:B--2---:R-:W-:Y:S01]  /*1390*/  IMAD.WIDE R22, R19, 0x4, R8 ;  /* 0x0000000413167825 */ /* 0x004fe200078e0208 */
[----:B------:R-:W-:-:S03]  /*13a0*/  IADD3.X R19, PT, PT, R21, R5, RZ, P2, !PT ;  /* 0x0000000515137210 */ /* 0x000fc600017fe4ff */
[----:B------:R-:W-:Y:S01]  /*13b0*/  IMAD.X R21, R21, 0x1, R3, P1 ;  /* 0x0000000115157824 */ /* 0x000fe200008e0603 */
[----:B---3--:R1:W-:Y:S04]  /*13c0*/  STG.E desc[UR4][R22.64], R27 ;  /* 0x0000001b16007986 */ /* 0x0083e8000c101904 */
[----:B0-----:R-:W2:Y:S04]  /*13d0*/  LDG.E R25, desc[UR4][R18.64+-0x600] ;  /* 0xfffa000412197981 */ /* 0x001ea8000c1e1900 */
[----:B------:R-:W3:Y:S01]  /*13e0*/  LDG.E R29, desc[UR4][R20.64+-0x600] ;  /* 0xfffa0004141d7981 */ /* 0x000ee2000c1e1900 */
[----:B--2---:R-:W-:-:S05]  /*13f0*/  IMAD.WIDE R10, R25, 0x4, R8 ;  /* 0x00000004190a7825 */ /* 0x004fca00078e0208 */
[----:B---3--:R0:W-:Y:S04]  /*1400*/  STG.E desc[UR4][R10.64], R29 ;  /* 0x0000001d0a007986 */ /* 0x0081e8000c101904 */
[----:B------:R-:W2:Y:S04]  /*1410*/  LDG.E R13, desc[UR4][R18.64+-0x400] ;  /* 0xfffc0004120d7981 */ /* 0x000ea8000c1e1900 */
[----:B------:R-:W3:Y:S01]  /*1420*/  LDG.E R25, desc[UR4][R20.64+-0x400] ;  /* 0xfffc000414197981 */ /* 0x000ee2000c1e1900 */
[----:B--2---:R-:W-:-:S05]  /*1430*/  IMAD.WIDE R12, R13, 0x4, R8 ;  /* 0x000000040d0c7825 */ /* 0x004fca00078e0208 */
[----:B---3--:R2:W-:Y:S04]  /*1440*/  STG.E desc[UR4][R12.64], R25 ;  /* 0x000000190c007986 */ /* 0x0085e8000c101904 */
[----:B-1----:R-:W3:Y:S04]  /*1450*/  LDG.E R23, desc[UR4][R18.64+-0x200] ;  /* 0xfffe000412177981 */ /* 0x002ee8000c1e1900 */
[----:B------:R-:W4:Y:S01]  /*1460*/  LDG.E R27, desc[UR4][R20.64+-0x200] ;  /* 0xfffe0004141b7981 */ /* 0x000f22000c1e1900 */
[----:B---3--:R-:W-:-:S05]  /*1470*/  IMAD.WIDE R22, R23, 0x4, R8 ;  /* 0x0000000417167825 */ /* 0x008fca00078e0208 */
[----:B----4-:R1:W-:Y:S04]  /*1480*/  STG.E desc[UR4][R22.64], R27 ;  /* 0x0000001b16007986 */ /* 0x0103e8000c101904 */
[----:B------:R-:W0:Y:S04]  /*1490*/  LDG.E R26, desc[UR4][R18.64] ;  /* 0x00000004121a7981 */ /* 0x000e28000c1e1900 */
[----:B------:R-:W3:Y:S01]  /*14a0*/  LDG.E R28, desc[UR4][R20.64] ;  /* 0x00000004141c7981 */ /* 0x000ee2000c1e1900 */
[----:B0-----:R-:W-:-:S05]  /*14b0*/  IMAD.WIDE R10, R26, 0x4, R8 ;  /* 0x000000041a0a7825 */ /* 0x001fca00078e0208 */
[----:B---3--:R0:W-:Y:S04]  /*14c0*/  STG.E desc[UR4][R10.64], R28 ;  /* 0x0000001c0a007986 */ /* 0x0081e8000c101904 */
[----:B------:R-:W2:Y:S04]  /*14d0*/  LDG.E R29, desc[UR4][R18.64+0x200] ;  /* 0x00020004121d7981 */ /* 0x000ea8000c1e1900 */
[----:B------:R-:W3:Y:S01]  /*14e0*/  LDG.E R26, desc[UR4][R20.64+0x200] ;  /* 0x00020004141a7981 */ /* 0x000ee2000c1e1900 */
[----:B--2---:R-:W-:-:S05]  /*14f0*/  IMAD.WIDE R12, R29, 0x4, R8 ;  /* 0x000000041d0c7825 */ /* 0x004fca00078e0208 */
[----:B---3--:R0:W-:Y:S04]  /*1500*/  STG.E desc[UR4][R12.64], R26 ;  /* 0x0000001a0c007986 */ /* 0x0081e8000c101904 */
[----:B------:R-:W1:Y:S04]  /*1510*/  LDG.E R25, desc[UR4][R18.64+0x400] ;  /* 0x0004000412197981 */ /* 0x000e68000c1e1900 */
[----:B------:R-:W2:Y:S01]  /*1520*/  LDG.E R29, desc[UR4][R20.64+0x400] ;  /* 0x00040004141d7981 */ /* 0x000ea2000c1e1900 */
[----:B-1----:R-:W-:-:S05]  /*1530*/  IMAD.WIDE R22, R25, 0x4, R8 ;  /* 0x0000000419167825 */ /* 0x002fca00078e0208 */
[----:B--2---:R0:W-:Y:S04]  /*1540*/  STG.E desc[UR4][R22.64], R29 ;  /* 0x0000001d16007986 */ /* 0x0041e8000c101904 */
[----:B------:R-:W2:Y:S04]  /*1550*/  LDG.E R25, desc[UR4][R18.64+0x600] ;  /* 0x0006000412197981 */ /* 0x000ea8000c1e1900 */
[----:B------:R-:W3:Y:S01]  /*1560*/  LDG.E R27, desc[UR4][R20.64+0x600] ;  /* 0x00060004141b7981 */ /* 0x000ee2000c1e1900 */
[----:B------:R-:W-:Y:S02]  /*1570*/  IADD3 R16, PT, PT, R16, 0x10, RZ ;  /* 0x0000001010107810 */ /* 0x000fe40007ffe0ff */
[----:B------:R-:W-:-:S02]  /*1580*/  IADD3 R15, P2, PT, R15, 0x2000, RZ ;  /* 0x000020000f0f7810 */ /* 0x000fc40007f5e0ff */
[----:B------:R-:W-:Y:S02]  /*1590*/  ISETP.NE.AND P1, PT, R16, RZ, PT ;  /* 0x000000ff1000720c */ /* 0x000fe40003f25270 */
[----:B------:R-:W-:Y:S01]  /*15a0*/  IADD3 R14, PT, PT, R14, 0x800, RZ ;  /* 0x000008000e0e7810 */ /* 0x000fe20007ffe0ff */
[----:B------:R-:W-:Y:S02]  /*15b0*/  IMAD.X R17, RZ, RZ, R17, P2 ;  /* 0x000000ffff117224 */ /* 0x000fe400010e0611 */
[----:B--2---:R-:W-:-:S05]  /*15c0*/  IMAD.WIDE R8, R25, 0x4, R8 ;  /* 0x0000000419087825 */ /* 0x004fca00078e0208 */
[----:B---3--:R0:W-:Y:S03]  /*15d0*/  STG.E desc[UR4][R8.64], R27 ;  /* 0x0000001b08007986 */ /* 0x0081e6000c101904 */
[----:B------:R-:W-:Y:S05]  /*15e0*/  @P1 BRA `(.L_x_141) ;  /* 0xfffffff800b81947 */ /* 0x000fea000383ffff */
.L_x_140:
[----:B------:R-:W-:Y:S05]  /*15f0*/  @!P0 EXIT ;  /* 0x000000000000894d */ /* 0x000fea0003800000 */
[----:B------:R-:W-:Y:S02]  /*1600*/  ISETP.GE.U32.AND P0, PT, R24, 0x8, PT ;  /* 0x000000081800780c */ /* 0x000fe40003f06070 */
[----:B------:R-:W-:-:S04]  /*1610*/  LOP3.LUT R20, R0, 0x7, RZ, 0xc0, !PT ;  /* 0x0000000700147812 */ /* 0x000fc800078ec0ff */
[----:B------:R-:W-:-:S07]  /*1620*/  ISETP.NE.AND P1, PT, R20, RZ, PT ;  /* 0x000000ff1400720c */ /* 0x000fce0003f25270 */
[----:B------:R-:W-:Y:S06]  /*1630*/  @!P0 BRA `(.L_x_142) ;  /* 0x0000000000948947 */ /* 0x000fec0003800000 */
[----:B0-----:R-:W-:Y:S01]  /*1640*/  LEA R11, R6, R7, 0x7 ;  /* 0x00000007060b7211 */ /* 0x001fe200078e38ff */
[----:B------:R-:W0:Y:S04]  /*1650*/  LDC.64 R12, c[0x0][0x398] ;  /* 0x0000e600ff0c7b82 */ /* 0x000e280000000a00 */
[----:B------:R-:W-:-:S04]  /*1660*/  IMAD.WIDE R8, R11, 0x4, R4 ;  /* 0x000000040b087825 */ /* 0x000fc800078e0204 */
[----:B------:R-:W-:Y:S01]  /*1670*/  IMAD.WIDE R10, R11, 0x4, R2 ;  /* 0x000000040b0a7825 */ /* 0x000fe200078e0202 */
[----:B------:R-:W0:Y:S04]  /*1680*/  LDG.E R15, desc[UR4][R8.64] ;  /* 0x00000004080f7981 */ /* 0x000e28000c1e1900 */
[----:B------:R-:W2:Y:S01]  /*1690*/  LDG.E R21, desc[UR4][R10.64] ;  /* 0x000000040a157981 */ /* 0x000ea2000c1e1900 */
[----:B0-----:R-:W-:-:S05]  /*16a0*/  IMAD.WIDE R14, R15, 0x4, R12 ;  /* 0x000000040f0e7825 */ /* 0x001fca00078e020c */
[----:B--2---:R0:W-:Y:S04]  /*16b0*/  STG.E desc[UR4][R14.64], R21 ;  /* 0x000000150e007986 */ /* 0x0041e8000c101904 */
[----:B------:R-:W2:Y:S04]  /*16c0*/  LDG.E R17, desc[UR4][R8.64+0x200] ;  /* 0x0002000408117981 */ /* 0x000ea8000c1e1900 */
[----:B------:R-:W3:Y:S01]  /*16d0*/  LDG.E R23, desc[UR4][R10.64+0x200] ;  /* 0x000200040a177981 */ /* 0x000ee2000c1e1900 */
[----:B--2---:R-:W-:-:S05]  /*16e0*/  IMAD.WIDE R16, R17, 0x4, R12 ;  /* 0x0000000411107825 */ /* 0x004fca00078e020c */
[----:B---3--:R1:W-:Y:S04]  /*16f0*/  STG.E desc[UR4][R16.64], R23 ;  /* 0x0000001710007986 */ /* 0x0083e8000c101904 */
[----:B------:R-:W2:Y:S04]  /*1700*/  LDG.E R19, desc[UR4][R8.64+0x400] ;  /* 0x0004000408137981 */ /* 0x000ea8000c1e1900 */
[----:B------:R-:W3:Y:S01]  /*1710*/  LDG.E R25, desc[UR4][R10.64+0x400] ;  /* 0x000400040a197981 */ /* 0x000ee2000c1e1900 */
[----:B--2---:R-:W-:-:S05]  /*1720*/  IMAD.WIDE R18, R19, 0x4, R12 ;  /* 0x0000000413127825 */ /* 0x004fca00078e020c */
[----:B---3--:R2:W-:Y:S04]  /*1730*/  STG.E desc[UR4][R18.64], R25 ;  /* 0x0000001912007986 */ /* 0x0085e8000c101904 */
[----:B------:R-:W0:Y:S04]  /*1740*/  LDG.E R27, desc[UR4][R8.64+0x600] ;  /* 0x00060004081b7981 */ /* 0x000e28000c1e1900 */
[----:B------:R-:W3:Y:S01]  /*1750*/  LDG.E R29, desc[UR4][R10.64+0x600] ;  /* 0x000600040a1d7981 */ /* 0x000ee2000c1e1900 */
[----:B0-----:R-:W-:-:S05]  /*1760*/  IMAD.WIDE R14, R27, 0x4, R12 ;  /* 0x000000041b0e7825 */ /* 0x001fca00078e020c */
[----:B---3--:R0:W-:Y:S04]  /*1770*/  STG.E desc[UR4][R14.64], R29 ;  /* 0x0000001d0e007986 */ /* 0x0081e8000c101904 */
[----:B------:R-:W1:Y:S04]  /*1780*/  LDG.E R21, desc[UR4][R8.64+0x800] ;  /* 0x0008000408157981 */ /* 0x000e68000c1e1900 */
[----:B------:R-:W3:Y:S01]  /*1790*/  LDG.E R27, desc[UR4][R10.64+0x800] ;  /* 0x000800040a1b7981 */ /* 0x000ee2000c1e1900 */
[----:B-1----:R-:W-:-:S05]  /*17a0*/  IMAD.WIDE R16, R21, 0x4, R12 ;  /* 0x0000000415107825 */ /* 0x002fca00078e020c */
[----:B---3--:R1:W-:Y:S04]  /*17b0*/  STG.E desc[UR4][R16.64], R27 ;  /* 0x0000001b10007986 */ /* 0x0083e8000c101904 */
[----:B------:R-:W2:Y:S04]  /*17c0*/  LDG.E R21, desc[UR4][R8.64+0xa00] ;  /* 0x000a000408157981 */ /* 0x000ea8000c1e1900 */
[----:B------:R-:W3:Y:S01]  /*17d0*/  LDG.E R23, desc[UR4][R10.64+0xa00] ;  /* 0x000a00040a177981 */ /* 0x000ee2000c1e1900 */
[----:B--2---:R-:W-:-:S05]  /*17e0*/  IMAD.WIDE R18, R21, 0x4, R12 ;  /* 0x0000000415127825 */ /* 0x004fca00078e020c */
[----:B---3--:R1:W-:Y:S04]  /*17f0*/  STG.E desc[UR4][R18.64], R23 ;  /* 0x0000001712007986 */ /* 0x0083e8000c101904 */
[----:B------:R-:W0:Y:S04]  /*1800*/  LDG.E R21, desc[UR4][R8.64+0xc00] ;  /* 0x000c000408157981 */ /* 0x000e28000c1e1900 */
[----:B------:R-:W2:Y:S01]  /*1810*/  LDG.E R25, desc[UR4][R10.64+0xc00] ;  /* 0x000c00040a197981 */ /* 0x000ea2000c1e1900 */
[----:B0-----:R-:W-:-:S05]  /*1820*/  IMAD.WIDE R14, R21, 0x4, R12 ;  /* 0x00000004150e7825 */ /* 0x001fca00078e020c */
[----:B--2---:R1:W-:Y:S04]  /*1830*/  STG.E desc[UR4][R14.64], R25 ;  /* 0x000000190e007986 */ /* 0x0043e8000c101904 */
[----:B------:R-:W2:Y:S04]  /*1840*/  LDG.E R21, desc[UR4][R8.64+0xe00] ;  /* 0x000e000408157981 */ /* 0x000ea8000c1e1900 */
[----:B------:R-:W3:Y:S01]  /*1850*/  LDG.E R29, desc[UR4][R10.64+0xe00] ;  /* 0x000e00040a1d7981 */ /* 0x000ee2000c1e1900 */
[----:B------:R-:W-:Y:S01]  /*1860*/  IADD3 R6, PT, PT, R6, 0x8, RZ ;  /* 0x0000000806067810 */ /* 0x000fe20007ffe0ff */
[----:B--2---:R-:W-:-:S05]  /*1870*/  IMAD.WIDE R12, R21, 0x4, R12 ;  /* 0x00000004150c7825 */ /* 0x004fca00078e020c */
[----:B---3--:R1:W-:Y:S02]  /*1880*/  STG.E desc[UR4][R12.64], R29 ;  /* 0x0000001d0c007986 */ /* 0x0083e4000c101904 */
.L_x_142:
[----:B------:R-:W-:Y:S05]  /*1890*/  @!P1 EXIT ;  /* 0x000000000000994d */ /* 0x000fea0003800000 */
[----:B------:R-:W-:Y:S02]  /*18a0*/  ISETP.GE.U32.AND P0, PT, R20, 0x4, PT ;  /* 0x000000041400780c */ /* 0x000fe40003f06070 */
[----:B------:R-:W-:-:S04]  /*18b0*/  LOP3.LUT R0, R0, 0x3, RZ, 0xc0, !PT ;  /* 0x0000000300007812 */ /* 0x000fc800078ec0ff */
[----:B------:R-:W-:-:S07]  /*18c0*/  ISETP.NE.AND P1, PT, R0, RZ, PT ;  /* 0x000000ff0000720c */ /* 0x000fce0003f25270 */
[----:B------:R-:W-:Y:S06]  /*18d0*/  @!P0 BRA `(.L_x_143) ;  /* 0x0000000000548947 */ /* 0x000fec0003800000 */
[----:B0-----:R-:W-:Y:S01]  /*18e0*/  IMAD R11, R6, 0x80, R7 ;  /* 0x00000080060b7824 */ /* 0x001fe200078e0207 */
[----:B------:R-:W0:Y:S03]  /*18f0*/  LDC.64 R8, c[0x0][0x398] ;  /* 0x0000e600ff087b82 */ /* 0x000e260000000a00 */
[----:B-1----:R-:W-:-:S04]  /*1900*/  IMAD.WIDE R12, R11, 0x4, R4 ;  /* 0x000000040b0c7825 */ /* 0x002fc800078e0204 */
[----:B------:R-:W-:Y:S01]  /*1910*/  IMAD.WIDE R10, R11, 0x4, R2 ;  /* 0x000000040b0a7825 */ /* 0x000fe200078e0202 */
[----:B------:R-:W0:Y:S04]  /*1920*/  LDG.E R15, desc[UR4][R12.64] ;  /* 0x000000040c0f7981 */ /* 0x000e28000c1e1900 */
[----:B------:R-:W2:Y:S01]  /*1930*/  LDG.E R21, desc[UR4][R10.64] ;  /* 0x000000040a157981 */ /* 0x000ea2000c1e1900 */
[----:B0-----:R-:W-:-:S05]  /*1940*/  IMAD.WIDE R14, R15, 0x4, R8 ;  /* 0x000000040f0e7825 */ /* 0x001fca00078e0208 */
[----:B--2---:R2:W-:Y:S04]  /*1950*/  STG.E desc[UR4][R14.64], R21 ;  /* 0x000000150e007986 */ /* 0x0045e8000c101904 */
[----:B------:R-:W3:Y:S04]  /*1960*/  LDG.E R17, desc[UR4][R12.64+0x200] ;  /* 0x000200040c117981 */ /* 0x000ee8000c1e1900 */
[----:B------:R-:W4:Y:S01]  /*1970*/  LDG.E R23, desc[UR4][R10.64+0x200] ;  /* 0x000200040a177981 */ /* 0x000f22000c1e1900 */
[----:B---3--:R-:W-:-:S05]  /*1980*/  IMAD.WIDE R16, R17, 0x4, R8 ;  /* 0x0000000411107825 */ /* 0x008fca00078e0208 */
[----:B----4-:R2:W-:Y:S04]  /*1990*/  STG.E desc[UR4][R16.64], R23 ;  /* 0x0000001710007986 */ /* 0x0105e8000c101904 */
[----:B------:R-:W3:Y:S04]  /*19a0*/  LDG.E R19, desc[UR4][R12.64+0x400] ;  /* 0x000400040c137981 */ /* 0x000ee8000c1e1900 */
[----:B------:R-:W4:Y:S01]  /*19b0*/  LDG.E R25, desc[UR4][R10.64+0x400] ;  /* 0x000400040a197981 */ /* 0x000f22000c1e1900 */
[----:B---3--:R-:W-:-:S05]  /*19c0*/  IMAD.WIDE R18, R19, 0x4, R8 ;  /* 0x0000000413127825 */ /* 0x008fca00078e0208 */
[----:B----4-:R2:W-:Y:S04]  /*19d0*/  STG.E desc[UR4][R18.64], R25 ;  /* 0x0000001912007986 */ /* 0x0105e8000c101904 */
[----:B------:R-:W3:Y:S04]  /*19e0*/  LDG.E R27, desc[UR4][R12.64+0x600] ;  /* 0x000600040c1b7981 */ /* 0x000ee8000c1e1900 */
[----:B------:R-:W4:Y:S01]  /*19f0*/  LDG.E R29, desc[UR4][R10.64+0x600] ;  /* 0x000600040a1d7981 */ /* 0x000f22000c1e1900 */
[----:B------:R-:W-:Y:S01]  /*1a00*/  IADD3 R6, PT, PT, R6, 0x4, RZ ;  /* 0x0000000406067810 */ /* 0x000fe20007ffe0ff */
[----:B---3--:R-:W-:-:S05]  /*1a10*/  IMAD.WIDE R8, R27, 0x4, R8 ;  /* 0x000000041b087825 */ /* 0x008fca00078e0208 */
[----:B----4-:R2:W-:Y:S02]  /*1a20*/  STG.E desc[UR4][R8.64], R29 ;  /* 0x0000001d08007986 */ /* 0x0105e4000c101904 */
.L_x_143:
[----:B------:R-:W-:Y:S05]  /*1a30*/  @!P1 EXIT ;  /* 0x000000000000994d */ /* 0x000fea0003800000 */
[----:B01----:R-:W0:Y:S01]  /*1a40*/  LDC.64 R12, c[0x0][0x398] ;  /* 0x0000e600ff0c7b82 */ /* 0x003e220000000a00 */
[----:B--2---:R-:W-:Y:S01]  /*1a50*/  LEA R15, R6, R7, 0x7 ;  /* 0x00000007060f7211 */ /* 0x004fe200078e38ff */
[----:B------:R-:W-:-:S07]  /*1a60*/  IMAD.MOV R0, RZ, RZ, -R0 ;  /* 0x000000ffff007224 */ /* 0x000fce00078e0a00 */
.L_x_144:
[----:B------:R-:W-:-:S04]  /*1a70*/  IMAD.WIDE R6, R15, 0x4, R4 ;  /* 0x000000040f067825 */ /* 0x000fc800078e0204 */
[----:B0-----:R-:W-:Y:S02]  /*1a80*/  IMAD.WIDE R8, R15, 0x4, R2 ;  /* 0x000000040f087825 */ /* 0x001fe400078e0202 */
[----:B------:R-:W0:Y:S04]  /*1a90*/  LDG.E R7, desc[UR4][R6.64] ;  /* 0x0000000406077981 */ /* 0x000e28000c1e1900 */
[----:B------:R-:W2:Y:S01]  /*1aa0*/  LDG.E R9, desc[UR4][R8.64] ;  /* 0x0000000408097981 */ /* 0x000ea2000c1e1900 */
[----:B------:R-:W-:-:S04]  /*1ab0*/  IADD3 R0, PT, PT, R0, 0x1, RZ ;  /* 0x0000000100007810 */ /* 0x000fc80007ffe0ff */
[----:B------:R-:W-:Y:S01]  /*1ac0*/  ISETP.NE.AND P0, PT, R0, RZ, PT ;  /* 0x000000ff0000720c */ /* 0x000fe20003f05270 */
[----:B0-----:R-:W-:-:S05]  /*1ad0*/  IMAD.WIDE R10, R7, 0x4, R12 ;  /* 0x00000004070a7825 */ /* 0x001fca00078e020c */
[----:B--2---:R0:W-:Y:S07]  /*1ae0*/  STG.E desc[UR4][R10.64], R9 ;  /* 0x000000090a007986 */ /* 0x0041ee000c101904 */
[----:B------:R-:W-:Y:S05]  /*1af0*/  @!P0 EXIT ;  /* 0x000000000000894d */ /* 0x000fea0003800000 */
[----:B------:R-:W-:Y:S01]  /*1b00*/  IADD3 R15, PT, PT, R15, 0x80, RZ ;  /* 0x000000800f0f7810 */ /* 0x000fe20007ffe0ff */
[----:B------:R-:W-:Y:S06]  /*1b10*/  BRA `(.L_x_144) ;  /* 0xfffffffc00d47947 */ /* 0x000fec000383ffff */
.L_x_145:
        /* <DEDUP_REMOVED lines=14> */
.L_x_458:


//--------------------- .text._ZN3cub18CUB_300001_SM_10006detail9transform16transform_kernelINS2_10policy_hubILb1EN4cuda3std3__45tupleIJN6thrust24THRUST_300001_SM_1000_NS6detail15normal_iteratorINSA_10device_ptrIiEEEEEEEE10policy1000EiNS7_10__identityENSA_20permutation_iteratorISF_SF_EEJPiEEEvT0_iT1_T2_DpNS2_10kernel_argIT3_EE --------------------------
	.section	.text._ZN3cub18CUB_300001_SM_10006detail9transform16transform_kernelINS2_10policy_hubILb1EN4cuda3std3__45tupleIJN6thrust24THRUST_300001_SM_1000_NS6detail15normal_iteratorINSA_10device_ptrIiEEEEEEEE10policy1000EiNS7_10__identityENSA_20permutation_iteratorISF_SF_EEJPiEEEvT0_iT1_T2_DpNS2_10kernel_argIT3_EE,"ax",@progbits
	.align	128
        .global         _ZN3cub18CUB_300001_SM_10006detail9transform16transform_kernelINS2_10policy_hubILb1EN4cuda3std3__45tupleIJN6thrust24THRUST_300001_SM_1000_NS6detail15normal_iteratorINSA_10device_ptrIiEEEEEEEE10policy1000EiNS7_10__identityENSA_20permutation_iteratorISF_SF_EEJPiEEEvT0_iT1_T2_DpNS2_10kernel_argIT3_EE
        .type           _ZN3cub18CUB_300001_SM_10006detail9transform16transform_kernelINS2_10policy_hubILb1EN4cuda3std3__45tupleIJN6thrust24THRUST_300001_SM_1000_NS6detail15normal_iteratorINSA_10device_ptrIiEEEEEEEE10policy1000EiNS7_10__identityENSA_20permutation_iteratorISF_SF_EEJPiEEEvT0_iT1_T2_DpNS2_10kernel_argIT3_EE,@function
        .size           _ZN3cub18CUB_300001_SM_10006detail9transform16transform_kernelINS2_10policy_hubILb1EN4cuda3std3__45tupleIJN6thrust24THRUST_300001_SM_1000_NS6detail15normal_iteratorINSA_10device_ptrIiEEEEEEEE10policy1000EiNS7_10__identityENSA_20permutation_iteratorISF_SF_EEJPiEEEvT0_iT1_T2_DpNS2_10kernel_argIT3_EE,(.L_x_459 - _ZN3cub18CUB_300001_SM_10006detail9transform16transform_kernelINS2_10policy_hubILb1EN4cuda3std3__45tupleIJN6thrust24THRUST_300001_SM_1000_NS6detail15normal_iteratorINSA_10device_ptrIiEEEEEEEE10policy1000EiNS7_10__identityENSA_20permutation_iteratorISF_SF_EEJPiEEEvT0_iT1_T2_DpNS2_10kernel_argIT3_EE)
        .other          _ZN3cub18CUB_300001_SM_10006detail9transform16transform_kernelINS2_10policy_hubILb1EN4cuda3std3__45tupleIJN6thrust24THRUST_300001_SM_1000_NS6detail15normal_iteratorINSA_10device_ptrIiEEEEEEEE10policy1000EiNS7_10__identityENSA_20permutation_iteratorISF_SF_EEJPiEEEvT0_iT1_T2_DpNS2_10kernel_argIT3_EE,@"STO_CUDA_ENTRY STV_DEFAULT"
_ZN3cub18CUB_300001_SM_10006detail9transform16transform_kernelINS2_10policy_hubILb1EN4cuda3std3__45tupleIJN6thrust24THRUST_300001_SM_1000_NS6detail15normal_iteratorINSA_10device_ptrIiEEEEEEEE10policy1000EiNS7_10__identityENSA_20permutation_iteratorISF_SF_EEJPiEEEvT0_iT1_T2_DpNS2_10kernel_argIT3_EE:
.text._ZN3cub18CUB_300001_SM_10006detail9transform16transform_kernelINS2_10policy_hubILb1EN4cuda3std3__45tupleIJN6thrust24THRUST_300001_SM_1000_NS6detail15normal_iteratorINSA_10device_ptrIiEEEEEEEE10policy1000EiNS7_10__identityENSA_20permutation_iteratorISF_SF_EEJPiEEEvT0_iT1_T2_DpNS2_10kernel_argIT3_EE:
[----:B------:R-:W-:Y:S08]  /*0000*/  LDC R1, c[0x0][0x37c] ;  /* 0x0000df00ff017b82 */ /* 0x000ff00000000800 */
[----:B------:R-:W0:Y:S01]  /*0010*/  LDC.64 R6, c[0x0][0x380] ;  /* 0x0000e000ff067b82 */ /* 0x000e220000000a00 */
[----:B------:R-:W1:Y:S01]  /*0020*/  S2R R0, SR_TID.X ;  /* 0x0000000000007919 */ /* 0x000e620000002100 */
[----:B------:R-:W2:Y:S01]  /*0030*/  LDCU.64 UR6, c[0x0][0x358] ;  /* 0x00006b00ff0677ac */ /* 0x000ea20008000a00 */
[----:B------:R-:W-:Y:S05]  /*0040*/  BSSY.RECONVERGENT B0, `(.L_x_146) ;  /* 0x0000016000007945 */ /* 0x000fea0003800200 */
[----:B------:R-:W3:Y:S08]  /*0050*/  S2UR UR4, SR_CTAID.X ;  /* 0x00000000000479c3 */ /* 0x000ef00000002500 */
[----:B------:R-:W4:Y:S01]  /*0060*/  LDC.64 R2, c[0x0][0x3a0] ;  /* 0x0000e800ff027b82 */ /* 0x000f220000000a00 */
[----:B0-----:R-:W-:-:S07]  /*0070*/  SHF.L.U32 R8, R7, 0x7, RZ ;  /* 0x0000000707087819 */ /* 0x001fce00000006ff */
[----:B------:R-:W0:Y:S01]  /*0080*/  LDC.64 R4, c[0x0][0x390] ;  /* 0x0000e400ff047b82 */ /* 0x000e220000000a00 */
[----:B---3--:R-:W-:Y:S01]  /*0090*/  IMAD R11, R8, UR4, RZ ;  /* 0x00000004080b7c24 */ /* 0x008fe2000f8e02ff */
[----:B-1----:R-:W-:-:S04]  /*00a0*/  SHF.L.U32 R13, R0, 0x7, RZ ;  /* 0x00000007000d7819 */ /* 0x002fc800000006ff */
[----:B------:R-:W-:-:S04]  /*00b0*/  IADD3 R9, PT, PT, -R11, R6, RZ ;  /* 0x000000060b097210 */ /* 0x000fc80007ffe1ff */
[CC--:B------:R-:W-:Y:S02]  /*00c0*/  VIMNMX R6, PT, PT, R8.reuse, R9.reuse, PT ;  /* 0x0000000908067248 */ /* 0x0c0fe40003fe0100 */
[----:B------:R-:W-:Y:S02]  /*00d0*/  ISETP.GT.AND P0, PT, R8, R9, PT ;  /* 0x000000090800720c */ /* 0x000fe40003f04270 */
[----:B------:R-:W-:-:S04]  /*00e0*/  SHF.L.U32 R10, R6, 0x2, RZ ;  /* 0x00000002060a7819 */ /* 0x000fc800000006ff */
[----:B------:R-:W-:-:S13]  /*00f0*/  ISETP.GE.AND P1, PT, R13, R10, PT ;  /* 0x0000000a0d00720c */ /* 0x000fda0003f26270 */
[----:B--2-4-:R-:W-:Y:S05]  /*0100*/  @P1 BRA `(.L_x_147) ;  /* 0x0000000000241947 */ /* 0x014fea0003800000 */
[----:B------:R-:W1:Y:S02]  /*0110*/  LDC.64 R8, c[0x0][0x3a0] ;  /* 0x0000e800ff087b82 */ /* 0x000e640000000a00 */
[----:B-1----:R-:W-:-:S04]  /*0120*/  IMAD.WIDE.U32 R8, R0, 0x80, R8 ;  /* 0x0000008000087825 */ /* 0x002fc800078e0008 */
[----:B------:R-:W-:-:S07]  /*0130*/  IMAD.WIDE R8, R11, 0x4, R8 ;  /* 0x000000040b087825 */ /* 0x000fce00078e0208 */
.L_x_148:
[----:B------:R-:W-:Y:S01]  /*0140*/  VIADD R13, R13, 0x4000 ;  /* 0x000040000d0d7836 */ /* 0x000fe20000000000 */
[----:B------:R1:W-:Y:S04]  /*0150*/  CCTL.E.PF2 [R8] ;  /* 0x000000000800798f */ /* 0x0003e80000800100 */
[----:B------:R-:W-:Y:S02]  /*0160*/  ISETP.GE.AND P1, PT, R13, R10, PT ;  /* 0x0000000a0d00720c */ /* 0x000fe40003f26270 */
[----:B-1----:R-:W-:-:S04]  /*0170*/  IADD3 R8, P2, PT, R8, 0x4000, RZ ;  /* 0x0000400008087810 */ /* 0x002fc80007f5e0ff */
[----:B------:R-:W-:-:S07]  /*0180*/  IADD3.X R9, PT, PT, RZ, R9, RZ, P2, !PT ;  /* 0x00000009ff097210 */ /* 0x000fce00017fe4ff */
[----:B------:R-:W-:Y:S05]  /*0190*/  @!P1 BRA `(.L_x_148) ;  /* 0xfffffffc00e89947 */ /* 0x000fea000383ffff */
.L_x_147:
[----:B------:R-:W-:Y:S05]  /*01a0*/  BSYNC.RECONVERGENT B0 ;  /* 0x0000000000007941 */ /* 0x000fea0003800200 */
.L_x_146:
[----:B------:R-:W-:-:S04]  /*01b0*/  IMAD.WIDE R2, R11, 0x4, R2 ;  /* 0x000000040b027825 */ /* 0x000fc800078e0202 */
[----:B0-----:R-:W-:Y:S01]  /*01c0*/  IMAD.WIDE R4, R11, 0x4, R4 ;  /* 0x000000040b047825 */ /* 0x001fe200078e0204 */
[----:B------:R-:W-:Y:S06]  /*01d0*/  @P0 BRA `(.L_x_149) ;  /* 0x0000000800c80947 */ /* 0x000fec0003800000 */
[----:B------:R-:W-:-:S13]  /*01e0*/  ISETP.GE.AND P0, PT, R7, 0x1, PT ;  /* 0x000000010700780c */ /* 0x000fda0003f06270 */
[----:B------:R-:W-:Y:S05]  /*01f0*/  @!P0 EXIT ;  /* 0x000000000000894d */ /* 0x000fea0003800000 */
[C---:B------:R-:W-:Y:S01]  /*0200*/  ISETP.GE.U32.AND P1, PT, R7.reuse, 0x10, PT ;  /* 0x000000100700780c */ /* 0x040fe20003f26070 */
[----:B------:R-:W-:Y:S01]  /*0210*/  HFMA2 R9, -RZ, RZ, 0, 0 ;  /* 0x00000000ff097431 */ /* 0x000fe200000001ff */
        /* <DEDUP_REMOVED lines=8> */
.L_x_151:
[-C--:B0-----:R-:W-:Y:S01]  /*02a0*/  IADD3 R16, P2, PT, R4, R11.reuse, RZ ;  /* 0x0000000b04107210 */ /* 0x081fe20007f5e0ff */
[----:B------:R-:W0:Y:S01]  /*02b0*/  LDC.64 R6, c[0x0][0x398] ;  /* 0x0000e600ff067b82 */ /* 0x000e220000000a00 */
[----:B------:R-:W-:Y:S02]  /*02c0*/  IADD3 R14, P1, PT, R2, R11, RZ ;  /* 0x0000000b020e7210 */ /* 0x000fe40007f3e0ff */
[-C--:B------:R-:W-:Y:S02]  /*02d0*/  IADD3.X R17, PT, PT, R5, R13.reuse, RZ, P2, !PT ;  /* 0x0000000d05117210 */ /* 0x080fe400017fe4ff */
        /* <DEDUP_REMOVED lines=17> */
[----:B------:R-:W1:Y:S04]  /*03f0*/  LDG.E R25, desc[UR6][R16.64+0x800] ;  /* 0x0008000610197981 */ /* 0x000e68000c1e1900 */
[----:B------:R-:W2:Y:S01]  /*0400*/  LDG.E R12, desc[UR6][R14.64+0x800] ;  /* 0x000800060e0c7981 */ /* 0x000ea2000c1e1900 */
[----:B-1----:R-:W-:-:S05]  /*0410*/  IMAD.WIDE R20, R25, 0x4, R6 ;  /* 0x0000000419147825 */ /* 0x002fca00078e0206 */
[----:B--2---:R-:W-:Y:S04]  /*0420*/  STG.E desc[UR6][R20.64], R12 ;  /* 0x0000000c14007986 */ /* 0x004fe8000c101906 */
        /* <DEDUP_REMOVED lines=15> */
[----:B------:R-:W-:-:S05]  /*0520*/  MOV R20, 0x600 ;  /* 0x0000060000147802 */ /* 0x000fca0000000f00 */
[----:B------:R-:W-:-:S03]  /*0530*/  IMAD.WIDE R20, R8, 0x4, R20 ;  /* 0x0000000408147825 */ /* 0x000fc600078e0214 */
[-C--:B------:R-:W-:Y:S02]  /*0540*/  IADD3 R18, P2, PT, R4, R20.reuse, RZ ;  /* 0x0000001404127210 */ /* 0x080fe40007f5e0ff */
[----:B------:R-:W-:-:S03]  /*0550*/  IADD3 R20, P1, PT, R2, R20, RZ ;  /* 0x0000001402147210 */ /* 0x000fc60007f3e0ff */
[----:B------:R-:W-:Y:S01]  /*0560*/  IMAD.X R19, R5, 0x1, R21, P2 ;  /* 0x0000000105137824 */ /* 0x000fe200010e0615 */
[----:B------:R-:W-:Y:S01]  /*0570*/  IADD3.X R21, PT, PT, R3, R21, RZ, P1, !PT ;  /* 0x0000001503157210 */ /* 0x000fe20000ffe4ff */
[----:B--2---:R-:W-:-:S05]  /*0580*/  IMAD.WIDE R22, R12, 0x4, R6 ;  /* 0x000000040c167825 */ /* 0x004fca00078e0206 */
        /* <DEDUP_REMOVED lines=9> */
[----:B------:R-:W1:Y:S04]  /*0620*/  LDG.E R12, desc[UR6][R18.64+-0x200] ;  /* 0xfffe0006120c7981 */ /* 0x000e68000c1e1900 */
[----:B------:R-:W3:Y:S01]  /*0630*/  LDG.E R26, desc[UR6][R20.64+-0x200] ;  /* 0xfffe0006141a7981 */ /* 0x000ee2000c1e1900 */
[----:B-1----:R-:W-:-:S05]  /*0640*/  IMAD.WIDE R22, R12, 0x4, R6 ;  /* 0x000000040c167825 */ /* 0x002fca00078e0206 */
[----:B---3--:R1:W-:Y:S04]  /*0650*/  STG.E desc[UR6][R22.64], R26 ;  /* 0x0000001a16007986 */ /* 0x0083e8000c101906 */
        /* <DEDUP_REMOVED lines=17> */
[----:B------:R-:W-:Y:S02]  /*0770*/  IADD3 R8, PT, PT, R8, 0x800, RZ ;  /* 0x0000080008087810 */ /* 0x000fe40007ffe0ff */
[----:B------:R-:W-:Y:S01]  /*0780*/  IADD3.X R13, PT, PT, RZ, R13, RZ, P2, !PT ;  /* 0x0000000dff0d7210 */ /* 0x000fe200017fe4ff */
[----:B--2---:R-:W-:-:S05]  /*0790*/  IMAD.WIDE R6, R25, 0x4, R6 ;  /* 0x0000000419067825 */ /* 0x004fca00078e0206 */
[----:B---3--:R0:W-:Y:S03]  /*07a0*/  STG.E desc[UR6][R6.64], R26 ;  /* 0x0000001a06007986 */ /* 0x0081e6000c101906 */
[----:B------:R-:W-:Y:S05]  /*07b0*/  @P1 BRA `(.L_x_151) ;  /* 0xfffffff800b81947 */ /* 0x000fea000383ffff */
.L_x_150:
[----:B------:R-:W-:Y:S05]  /*07c0*/  @!P0 EXIT ;  /* 0x000000000000894d */ /* 0x000fea0003800000 */
[----:B------:R-:W1:Y:S01]  /*07d0*/  LDCU UR4, c[0x0][0x384] ;  /* 0x00007080ff0477ac */ /* 0x000e620008000800 */
[----:B------:R-:W-:Y:S01]  /*07e0*/  ISETP.GE.U32.AND P0, PT, R24, 0x8, PT ;  /* 0x000000081800780c */ /* 0x000fe20003f06070 */
[----:B-1----:R-:W-:-:S06]  /*07f0*/  ULOP3.LUT UR5, UR4, 0x7, URZ, 0xc0, !UPT ;  /* 0x0000000704057892 */ /* 0x002fcc000f8ec0ff */
[----:B------:R-:W-:-:S06]  /*0800*/  ISETP.NE.AND P1, PT, RZ, UR5, PT ;  /* 0x00000005ff007c0c */ /* 0x000fcc000bf25270 */
[----:B------:R-:W-:Y:S07]  /*0810*/  @!P0 BRA `(.L_x_152) ;  /* 0x0000000000948947 */ /* 0x000fee0003800000 */
[----:B------:R-:W-:Y:S01]  /*0820*/  IMAD R11, R9, 0x80, R0 ;  /* 0x00000080090b7824 */ /* 0x000fe200078e0200 */
[----:B0-----:R-:W0:Y:S03]  /*0830*/  LDC.64 R12, c[0x0][0x398] ;  /* 0x0000e600ff0c7b82 */ /* 0x001e260000000a00 */
        /* <DEDUP_REMOVED lines=35> */
.L_x_152:
[----:B------:R-:W-:Y:S05]  /*0a70*/  @!P1 EXIT ;  /* 0x000000000000994d */ /* 0x000fea0003800000 */
[----:B------:R-:W-:Y:S02]  /*0a80*/  UISETP.GE.U32.AND UP0, UPT, UR5, 0x4, UPT ;  /* 0x000000040500788c */ /* 0x000fe4000bf06070 */
[----:B------:R-:W-:-:S06]  /*0a90*/  ULOP3.LUT UR4, UR4, 0x3, URZ, 0xc0, !UPT ;  /* 0x0000000304047892 */ /* 0x000fcc000f8ec0ff */
[----:B------:R-:W-:Y:S01]  /*0aa0*/  ISETP.NE.AND P0, PT, RZ, UR4, PT ;  /* 0x00000004ff007c0c */ /* 0x000fe2000bf05270 */
[----:B------:R-:W-:-:S12]  /*0ab0*/  BRA.U !UP0, `(.L_x_153) ;  /* 0x0000000108547547 */ /* 0x000fd8000b800000 */
[----:B------:R-:W-:Y:S01]  /*0ac0*/  LEA R11, R9, R0, 0x7 ;  /* 0x00000000090b7211 */ /* 0x000fe200078e38ff */
[----:B0-----:R-:W0:Y:S04]  /*0ad0*/  LDC.64 R6, c[0x0][0x398] ;  /* 0x0000e600ff067b82 */ /* 0x001e280000000a00 */
        /* <DEDUP_REMOVED lines=19> */
.L_x_153:
[----:B------:R-:W-:Y:S05]  /*0c10*/  @!P0 EXIT ;  /* 0x000000000000894d */ /* 0x000fea0003800000 */
[----:B01----:R-:W0:Y:S01]  /*0c20*/  LDC.64 R12, c[0x0][0x398] ;  /* 0x0000e600ff0c7b82 */ /* 0x003e220000000a00 */
[----:B--2---:R-:W-:Y:S01]  /*0c30*/  LEA R15, R9, R0, 0x7 ;  /* 0x00000000090f7211 */ /* 0x004fe200078e38ff */
[----:B------:R-:W-:-:S12]  /*0c40*/  UIADD3 UR4, UPT, UPT, -UR4, URZ, URZ ;  /* 0x000000ff04047290 */ /* 0x000fd8000fffe1ff */
.L_x_154:
[----:B------:R-:W-:-:S04]  /*0c50*/  IMAD.WIDE R6, R15, 0x4, R4 ;  /* 0x000000040f067825 */ /* 0x000fc800078e0204 */
[C---:B-1----:R-:W-:Y:S02]  /*0c60*/  IMAD.WIDE R8, R15.reuse, 0x4, R2 ;  /* 0x000000040f087825 */ /* 0x042fe400078e0202 */
[----:B------:R-:W0:Y:S04]  /*0c70*/  LDG.E R7, desc[UR6][R6.64] ;  /* 0x0000000606077981 */ /* 0x000e28000c1e1900 */
[----:B------:R-:W2:Y:S01]  /*0c80*/  LDG.E R9, desc[UR6][R8.64] ;  /* 0x0000000608097981 */ /* 0x000ea2000c1e1900 */
[----:B------:R-:W-:Y:S01]  /*0c90*/  UIADD3 UR4, UPT, UPT, UR4, 0x1, URZ ;  /* 0x0000000104047890 */ /* 0x000fe2000fffe0ff */
[----:B------:R-:W-:-:S03]  /*0ca0*/  VIADD R15, R15, 0x80 ;  /* 0x000000800f0f7836 */ /* 0x000fc60000000000 */
[----:B------:R-:W-:Y:S01]  /*0cb0*/  UISETP.NE.AND UP0, UPT, UR4, URZ, UPT ;  /* 0x000000ff0400728c */ /* 0x000fe2000bf05270 */
[----:B0-----:R-:W-:-:S05]  /*0cc0*/  IMAD.WIDE R10, R7, 0x4, R12 ;  /* 0x00000004070a7825 */ /* 0x001fca00078e020c */
[----:B--2---:R1:W-:Y:S03]  /*0cd0*/  STG.E desc[UR6][R10.64], R9 ;  /* 0x000000090a007986 */ /* 0x0043e6000c101906 */
[----:B------:R-:W-:Y:S05]  /*0ce0*/  BRA.U UP0, `(.L_x_154) ;  /* 0xfffffffd00d87547 */ /* 0x000fea000b83ffff */
[----:B------:R-:W-:Y:S05]  /*0cf0*/  EXIT ;  /* 0x000000000000794d */ /* 0x000fea0003800000 */
.L_x_149:
[----:B------:R-:W-:-:S13]  /*0d00*/  ISETP.GE.AND P0, PT, R7, 0x1, PT ;  /* 0x000000010700780c */ /* 0x000fda0003f06270 */
[----:B------:R-:W-:Y:S05]  /*0d10*/  @!P0 EXIT ;  /* 0x000000000000894d */ /* 0x000fea0003800000 */
[C---:B------:R-:W-:Y:S02]  /*0d20*/  ISETP.GE.U32.AND P0, PT, R7.reuse, 0x8, PT ;  /* 0x000000080700780c */ /* 0x040fe40003f06070 */
[----:B------:R-:W-:Y:S02]  /*0d30*/  LOP3.LUT R18, R7, 0x7, RZ, 0xc0, !PT ;  /* 0x0000000707127812 */ /* 0x000fe400078ec0ff */
[----:B------:R-:W-:-:S09]  /*0d40*/  MOV R15, RZ ;  /* 0x000000ff000f7202 */ /* 0x000fd20000000f00 */
[----:B------:R-:W-:Y:S05]  /*0d50*/  @!P0 BRA `(.L_x_155) ;  /* 0x0000000400108947 */ /* 0x000fea0003800000 */
[----:B------:R-:W0:Y:S01]  /*0d60*/  LDC.64 R8, c[0x0][0x398] ;  /* 0x0000e600ff087b82 */ /* 0x000e220000000a00 */
[----:B------:R-:W-:Y:S01]  /*0d70*/  HFMA2 R14, -RZ, RZ, 0, 0 ;  /* 0x00000000ff0e7431 */ /* 0x000fe200000001ff */
[----:B------:R-:W-:-:S07]  /*0d80*/  LOP3.LUT R15, R7, 0x7ffffff8, RZ, 0xc0, !PT ;  /* 0x7ffffff8070f7812 */ /* 0x000fce00078ec0ff */
.L_x_158:
[----:B------:R-:W-:-:S04]  /*0d90*/  LEA R7, R14, R0, 0x7 ;  /* 0x000000000e077211 */ /* 0x000fc800078e38ff */
        /* <DEDUP_REMOVED lines=21> */
[----:B------:R-:W4:Y:S01]  /*0ef0*/  @!P0 LDG.E R29, desc[UR6][R12.64+0x200] ;  /* 0x000200060c1d8981 */ /* 0x000f22000c1e1900 */
[----:B--2---:R-:W-:-:S04]  /*0f00*/  IADD3 R19, PT, PT, R7, 0x180, RZ ;  /* 0x0000018007137810 */ /* 0x004fc80007ffe0ff */
[----:B------:R-:W-:Y:S01]  /*0f10*/  ISETP.GE.AND P1, PT, R19, R6, PT ;  /* 0x000000061300720c */ /* 0x000fe20003f26270 */
[----:B-1----:R-:W-:-:S12]  /*0f20*/  @!P0 IMAD.WIDE R22, R25, 0x4, R16 ;  /* 0x0000000419168825 */ /* 0x002fd800078e0210 */
[----:B------:R-:W1:Y:S01]  /*0f30*/  @!P1 LDC.64 R16, c[0x0][0x398] ;  /* 0x0000e600ff109b82 */ /* 0x000e620000000a00 */
[----:B----4-:R2:W-:Y:S04]  /*0f40*/  @!P0 STG.E desc[UR6][R22.64], R29 ;  /* 0x0000001d16008986 */ /* 0x0105e8000c101906 */
[----:B------:R-:W1:Y:S04]  /*0f50*/  @!P1 LDG.E R19, desc[UR6][R10.64+0x400] ;  /* 0x000400060a139981 */ /* 0x000e68000c1e1900 */
[----:B------:R-:W4:Y:S01]  /*0f60*/  @!P1 LDG.E R25, desc[UR6][R12.64+0x400] ;  /* 0x000400060c199981 */ /* 0x000f22000c1e1900 */
[----:B---3--:R-:W-:-:S04]  /*0f70*/  IADD3 R21, PT, PT, R7, 0x200, RZ ;  /* 0x0000020007157810 */ /* 0x008fc80007ffe0ff */
[----:B------:R-:W-:Y:S01]  /*0f80*/  ISETP.GE.AND P0, PT, R21, R6, PT ;  /* 0x000000061500720c */ /* 0x000fe20003f06270 */
[----:B-1----:R-:W-:-:S12]  /*0f90*/  @!P1 IMAD.WIDE R20, R19, 0x4, R16 ;  /* 0x0000000413149825 */ /* 0x002fd800078e0210 */
[----:B------:R-:W1:Y:S01]  /*0fa0*/  @!P0 LDC.64 R16, c[0x0][0x398] ;  /* 0x0000e600ff108b82 */ /* 0x000e620000000a00 */
[----:B----4-:R3:W-:Y:S04]  /*0fb0*/  @!P1 STG.E desc[UR6][R20.64], R25 ;  /* 0x0000001914009986 */ /* 0x0107e8000c101906 */
        /* <DEDUP_REMOVED lines=10> */
[----:B------:R-:W-:-:S13]  /*1060*/  ISETP.GE.AND P0, PT, R21, R6, PT ;  /* 0x000000061500720c */ /* 0x000fda0003f06270 */
[----:B------:R-:W3:Y:S01]  /*1070*/  @!P0 LDC.64 R20, c[0x0][0x398] ;  /* 0x0000e600ff148b82 */ /* 0x000ee20000000a00 */
[----:B-1----:R-:W-:-:S05]  /*1080*/  @!P1 IMAD.WIDE R16, R19, 0x4, R16 ;  /* 0x0000000413109825 */ /* 0x002fca00078e0210 */
[----:B----4-:R2:W-:Y:S04]  /*1090*/  @!P1 STG.E desc[UR6][R16.64], R29 ;  /* 0x0000001d10009986 */ /* 0x0105e8000c101906 */
[----:B------:R-:W3:Y:S04]  /*10a0*/  @!P0 LDG.E R19, desc[UR6][R10.64+0xa00] ;  /* 0x000a00060a138981 */ /* 0x000ee8000c1e1900 */
[----:B------:R-:W4:Y:S01]  /*10b0*/  @!P0 LDG.E R25, desc[UR6][R12.64+0xa00] ;  /* 0x000a00060c198981 */ /* 0x000f22000c1e1900 */
[----:B------:R-:W-:Y:S01]  /*10c0*/  VIADD R7, R7, 0x380 ;  /* 0x0000038007077836 */ /* 0x000fe20000000000 */
[----:B------:R-:W-:Y:S01]  /*10d0*/  IADD3 R14, PT, PT, R14, 0x8, RZ ;  /* 0x000000080e0e7810 */ /* 0x000fe20007ffe0ff */
[----:B------:R-:W-:Y:S03]  /*10e0*/  BSSY.RECONVERGENT B0, `(.L_x_156) ;  /* 0x000000a000007945 */ /* 0x000fe60003800200 */
[----:B------:R-:W-:Y:S01]  /*10f0*/  ISETP.NE.AND P1, PT, R14, R15, PT ;  /* 0x0000000f0e00720c */ /* 0x000fe20003f25270 */
[----:B---3--:R-:W-:-:S05]  /*1100*/  @!P0 IMAD.WIDE R20, R19, 0x4, R20 ;  /* 0x0000000413148825 */ /* 0x008fca00078e0214 */
[----:B----4-:R2:W-:Y:S01]  /*1110*/  @!P0 STG.E desc[UR6][R20.64], R25 ;  /* 0x0000001914008986 */ /* 0x0105e2000c101906 */
[----:B------:R-:W-:-:S13]  /*1120*/  ISETP.GE.AND P0, PT, R7, R6, PT ;  /* 0x000000060700720c */ /* 0x000fda0003f06270 */
[----:B--2---:R-:W-:Y:S05]  /*1130*/  @P0 BRA `(.L_x_157) ;  /* 0x0000000000100947 */ /* 0x004fea0003800000 */
[----:B------:R-:W0:Y:S04]  /*1140*/  LDG.E R17, desc[UR6][R10.64+0xc00] ;  /* 0x000c00060a117981 */ /* 0x000e28000c1e1900 */
[----:B------:R-:W2:Y:S01]  /*1150*/  LDG.E R13, desc[UR6][R12.64+0xc00] ;  /* 0x000c00060c0d7981 */ /* 0x000ea2000c1e1900 */
[----:B0-----:R-:W-:-:S05]  /*1160*/  IMAD.WIDE R16, R17, 0x4, R8 ;  /* 0x0000000411107825 */ /* 0x001fca00078e0208 */
[----:B--2---:R1:W-:Y:S02]  /*1170*/  STG.E desc[UR6][R16.64], R13 ;  /* 0x0000000d10007986 */ /* 0x0043e4000c101906 */
.L_x_157:
[----:B------:R-:W-:Y:S05]  /*1180*/  BSYNC.RECONVERGENT B0 ;  /* 0x0000000000007941 */ /* 0x000fea0003800200 */
.L_x_156:
[----:B------:R-:W-:Y:S05]  /*1190*/  @P1 BRA `(.L_x_158) ;  /* 0xfffffff800fc1947 */ /* 0x000fea000383ffff */
.L_x_155:
[----:B------:R-:W-:-:S13]  /*11a0*/  ISETP.NE.AND P0, PT, R18, RZ, PT ;  /* 0x000000ff1200720c */ /* 0x000fda0003f05270 */
[----:B------:R-:W-:Y:S05]  /*11b0*/  @!P0 EXIT ;  /* 0x000000000000894d */ /* 0x000fea0003800000 */
[----:B------:R-:W2:Y:S01]  /*11c0*/  LDC R7, c[0x0][0x384] ;  /* 0x0000e100ff077b82 */ /* 0x000ea20000000800 */
[----:B------:R-:W-:Y:S02]  /*11d0*/  ISETP.GE.U32.AND P1, PT, R18, 0x4, PT ;  /* 0x000000041200780c */ /* 0x000fe40003f26070 */
[----:B--2---:R-:W-:-:S04]  /*11e0*/  LOP3.LUT R14, R7, 0x3, RZ, 0xc0, !PT ;  /* 0x00000003070e7812 */ /* 0x004fc800078ec0ff */
[----:B------:R-:W-:-:S07]  /*11f0*/  ISETP.NE.AND P0, PT, R14, RZ, PT ;  /* 0x000000ff0e00720c */ /* 0x000fce0003f05270 */
[----:B------:R-:W-:Y:S06]  /*1200*/  @!P1 BRA `(.L_x_159) ;  /* 0x0000000000949947 */ /* 0x000fec0003800000 */
[----:B0-----:R-:W-:-:S04]  /*1210*/  LEA R9, R15, R0, 0x7 ;  /* 0x000000000f097211 */ /* 0x001fc800078e38ff */
        /* <DEDUP_REMOVED lines=36> */
.L_x_159:
        /* <DEDUP_REMOVED lines=12> */
[----:B------:R-:W-:-:S04]  /*1520*/  IADD3 R17, PT, PT, R17, 0x80, RZ ;  /* 0x0000008011117810 */ /* 0x000fc80007ffe0ff */
        /* <DEDUP_REMOVED lines=11> */
.L_x_160:
[----:B------:R-:W-:Y:S05]  /*15e0*/  @P0 EXIT ;  /* 0x000000000000094d */ /* 0x000fea0003800000 */
[----:B------:R-:W-:-:S04]  /*15f0*/  LEA R15, R15, R0, 0x7 ;  /* 0x000000000f0f7211 */ /* 0x000fc800078e38ff */
[----:B------:R-:W-:-:S13]  /*1600*/  ISETP.GE.AND P0, PT, R15, R6, PT ;  /* 0x000000060f00720c */ /* 0x000fda0003f06270 */
[----:B------:R-:W-:Y:S05]  /*1610*/  @P0 EXIT ;  /* 0x000000000000094d */ /* 0x000fea0003800000 */
[C---:B------:R-:W-:Y:S01]  /*1620*/  IMAD.WIDE R4, R15.reuse, 0x4, R4 ;  /* 0x000000040f047825 */ /* 0x040fe200078e0204 */
[----:B---3--:R-:W3:Y:S03]  /*1630*/  LDC.64 R6, c[0x0][0x398] ;  /* 0x0000e600ff067b82 */ /* 0x008ee60000000a00 */
[----:B------:R-:W-:Y:S02]  /*1640*/  IMAD.WIDE R2, R15, 0x4, R2 ;  /* 0x000000040f027825 */ /* 0x000fe400078e0202 */
[----:B------:R-:W3:Y:S04]  /*1650*/  LDG.E R5, desc[UR6][R4.64] ;  /* 0x0000000604057981 */ /* 0x000ee8000c1e1900 */
[----:B------:R-:W4:Y:S01]  /*1660*/  LDG.E R3, desc[UR6][R2.64] ;  /* 0x0000000602037981 */ /* 0x000f22000c1e1900 */
[----:B---3--:R-:W-:-:S05]  /*1670*/  IMAD.WIDE R6, R5, 0x4, R6 ;  /* 0x0000000405067825 */ /* 0x008fca00078e0206 */
[----:B----4-:R-:W-:Y:S01]  /*1680*/  STG.E desc[UR6][R6.64], R3 ;  /* 0x0000000306007986 */ /* 0x010fe2000c101906 */
[----:B------:R-:W-:Y:S05]  /*1690*/  EXIT ;  /* 0x000000000000794d */ /* 0x000fea0003800000 */
.L_x_161:
        /* <DEDUP_REMOVED lines=14> */
.L_x_459:


//--------------------- .text._ZN3cub18CUB_300001_SM_10006detail9transform16transform_kernelINS2_10policy_hubILb1EN4cuda3std3__45tupleIJN6thrust24THRUST_300001_SM_1000_NS6detail15normal_iteratorINSA_10device_ptrI12BisectionKeyEEEEEEEE10policy1000El12ExtractIndexNSC_INSD_IiEEEEJPSE_EEEvT0_iT1_T2_DpNS2_10kernel_argIT3_EE --------------------------
	.section	.text._ZN3cub18CUB_300001_SM_10006detail9transform16transform_kernelINS2_10policy_hubILb1EN4cuda3std3__45tupleIJN6thrust24THRUST_300001_SM_1000_NS6detail15normal_iteratorINSA_10device_ptrI12BisectionKeyEEEEEEEE10policy1000El12ExtractIndexNSC_INSD_IiEEEEJPSE_EEEvT0_iT1_T2_DpNS2_10kernel_argIT3_EE,"ax",@progbits
	.align	128
        .global         _ZN3cub18CUB_300001_SM_10006detail9transform16transform_kernelINS2_10policy_hubILb1EN4cuda3std3__45tupleIJN6thrust24THRUST_300001_SM_1000_NS6detail15normal_iteratorINSA_10device_ptrI12BisectionKeyEEEEEEEE10policy1000El12ExtractIndexNSC_INSD_IiEEEEJPSE_EEEvT0_iT1_T2_DpNS2_10kernel_argIT3_EE
        .type           _ZN3cub18CUB_300001_SM_10006detail9transform16transform_kernelINS2_10policy_hubILb1EN4cuda3std3__45tupleIJN6thrust24THRUST_300001_SM_1000_NS6detail15normal_iteratorINSA_10device_ptrI12BisectionKeyEEEEEEEE10policy1000El12ExtractIndexNSC_INSD_IiEEEEJPSE_EEEvT0_iT1_T2_DpNS2_10kernel_argIT3_EE,@function
        .size           _ZN3cub18CUB_300001_SM_10006detail9transform16transform_kernelINS2_10policy_hubILb1EN4cuda3std3__45tupleIJN6thrust24THRUST_300001_SM_1000_NS6detail15normal_iteratorINSA_10device_ptrI12BisectionKeyEEEEEEEE10policy1000El12ExtractIndexNSC_INSD_IiEEEEJPSE_EEEvT0_iT1_T2_DpNS2_10kernel_argIT3_EE,(.L_x_460 - _ZN3cub18CUB_300001_SM_10006detail9transform16transform_kernelINS2_10policy_hubILb1EN4cuda3std3__45tupleIJN6thrust24THRUST_300001_SM_1000_NS6detail15normal_iteratorINSA_10device_ptrI12BisectionKeyEEEEEEEE10policy1000El12ExtractIndexNSC_INSD_IiEEEEJPSE_EEEvT0_iT1_T2_DpNS2_10kernel_argIT3_EE)
        .other          _ZN3cub18CUB_300001_SM_10006detail9transform16transform_kernelINS2_10policy_hubILb1EN4cuda3std3__45tupleIJN6thrust24THRUST_300001_SM_1000_NS6detail15normal_iteratorINSA_10device_ptrI12BisectionKeyEEEEEEEE10policy1000El12ExtractIndexNSC_INSD_IiEEEEJPSE_EEEvT0_iT1_T2_DpNS2_10kernel_argIT3_EE,@"STO_CUDA_ENTRY STV_DEFAULT"
_ZN3cub18CUB_300001_SM_10006detail9transform16transform_kernelINS2_10policy_hubILb1EN4cuda3std3__45tupleIJN6thrust24THRUST_300001_SM_1000_NS6detail15normal_iteratorINSA_10device_ptrI12BisectionKeyEEEEEEEE10policy1000El12ExtractIndexNSC_INSD_IiEEEEJPSE_EEEvT0_iT1_T2_DpNS2_10kernel_argIT3_EE:
.text._ZN3cub18CUB_300001_SM_10006detail9transform16transform_kernelINS2_10policy_hubILb1EN4cuda3std3__45tupleIJN6thrust24THRUST_300001_SM_1000_NS6detail15normal_iteratorINSA_10device_ptrI12BisectionKeyEEEEEEEE10policy1000El12ExtractIndexNSC_INSD_IiEEEEJPSE_EEEvT0_iT1_T2_DpNS2_10kernel_argIT3_EE:
[----:B------:R-:W-:Y:S08]  /*0000*/  LDC R1, c[0x0][0x37c] ;  /* 0x0000df00ff017b82 */ /* 0x000ff00000000800 */
[----:B------:R-:W0:Y:S01]  /*0010*/  LDC R0, c[0x0][0x388] ;  /* 0x0000e200ff007b82 */ /* 0x000e220000000800 */
[----:B------:R-:W1:Y:S01]  /*0020*/  LDCU.64 UR6, c[0x0][0x380] ;  /* 0x00007000ff0677ac */ /* 0x000e620008000a00 */
[----:B------:R-:W2:Y:S01]  /*0030*/  S2R R7, SR_TID.X ;  /* 0x0000000000077919 */ /* 0x000ea20000002100 */
[----:B------:R-:W-:Y:S05]  /*0040*/  BSSY.RECONVERGENT B0, `(.L_x_162) ;  /* 0x0000024000007945 */ /* 0x000fea0003800200 */
[----:B------:R-:W3:Y:S08]  /*0050*/  S2UR UR4, SR_CTAID.X ;  /* 0x00000000000479c3 */ /* 0x000ef00000002500 */
[----:B------:R-:W4:Y:S01]  /*0060*/  LDC.64 R4, c[0x0][0x398] ;  /* 0x0000e600ff047b82 */ /* 0x000f220000000a00 */
[----:B0-----:R-:W-:-:S07]  /*0070*/  IMAD.SHL.U32 R11, R0, 0x80, RZ ;  /* 0x00000080000b7824 */ /* 0x001fce00078e00ff */
[----:B------:R-:W0:Y:S01]  /*0080*/  LDC.64 R2, c[0x0][0x390] ;  /* 0x0000e400ff027b82 */ /* 0x000e220000000a00 */
[----:B------:R-:W-:Y:S01]  /*0090*/  SHF.R.S32.HI R6, RZ, 0x1f, R11 ;  /* 0x0000001fff067819 */ /* 0x000fe2000001140b */
[----:B---3--:R-:W-:-:S04]  /*00a0*/  IMAD.WIDE.U32 R8, R11, UR4, RZ ;  /* 0x000000040b087c25 */ /* 0x008fc8000f8e00ff */
[----:B------:R-:W-:Y:S01]  /*00b0*/  IMAD R17, R6, UR4, RZ ;  /* 0x0000000406117c24 */ /* 0x000fe2000f8e02ff */
[C---:B-1----:R-:W-:Y:S01]  /*00c0*/  IADD3 R10, P0, PT, -R8.reuse, UR6, RZ ;  /* 0x00000006080a7c10 */ /* 0x042fe2000ff1e1ff */
[----:B--2---:R-:W-:Y:S02]  /*00d0*/  IMAD.SHL.U32 R15, R7, 0x80, RZ ;  /* 0x00000080070f7824 */ /* 0x004fe400078e00ff */
[----:B------:R-:W-:Y:S01]  /*00e0*/  IMAD.IADD R17, R9, 0x1, R17 ;  /* 0x0000000109117824 */ /* 0x000fe200078e0211 */
[----:B----4-:R-:W-:-:S04]  /*00f0*/  LEA R4, P2, R8, R4, 0x3 ;  /* 0x0000000408047211 */ /* 0x010fc800078418ff */
[----:B------:R-:W-:Y:S01]  /*0100*/  IADD3.X R13, PT, PT, ~R17, UR7, RZ, P0, !PT ;  /* 0x00000007110d7c10 */ /* 0x000fe200087fe5ff */
[----:B------:R-:W1:Y:S01]  /*0110*/  LDCU.64 UR6, c[0x0][0x358] ;  /* 0x00006b00ff0677ac */ /* 0x000e620008000a00 */
[-C--:B------:R-:W-:Y:S02]  /*0120*/  ISETP.LT.U32.AND P0, PT, R10, R11.reuse, PT ;  /* 0x0000000b0a00720c */ /* 0x080fe40003f01070 */
[C---:B0-----:R-:W-:Y:S02]  /*0130*/  LEA R2, P3, R8.reuse, R2, 0x2 ;  /* 0x0000000208027211 */ /* 0x041fe400078610ff */
[----:B------:R-:W-:Y:S02]  /*0140*/  ISETP.LT.AND.EX P0, PT, R13, R6, PT, P0 ;  /* 0x000000060d00720c */ /* 0x000fe40003f01300 */
[----:B------:R-:W-:Y:S02]  /*0150*/  SHF.L.U64.HI R14, R8, 0x3, R17 ;  /* 0x00000003080e7819 */ /* 0x000fe40000010211 */
[----:B------:R-:W-:-:S02]  /*0160*/  SEL R6, R10, R11, P0 ;  /* 0x0000000b0a067207 */ /* 0x000fc40000000000 */
[----:B------:R-:W-:Y:S01]  /*0170*/  SHF.L.U64.HI R12, R8, 0x2, R17 ;  /* 0x00000002080c7819 */ /* 0x000fe20000010211 */
[----:B------:R-:W-:Y:S01]  /*0180*/  IMAD.X R5, R14, 0x1, R5, P2 ;  /* 0x000000010e057824 */ /* 0x000fe200010e0605 */
[----:B------:R-:W-:Y:S02]  /*0190*/  SHF.L.U32 R10, R6, 0x3, RZ ;  /* 0x00000003060a7819 */ /* 0x000fe400000006ff */
[----:B------:R-:W-:Y:S01]  /*01a0*/  ISETP.NE.AND P1, PT, R11, R6, PT ;  /* 0x000000060b00720c */ /* 0x000fe20003f25270 */
[----:B------:R-:W-:Y:S01]  /*01b0*/  IMAD.X R3, R12, 0x1, R3, P3 ;  /* 0x000000010c037824 */ /* 0x000fe200018e0603 */
[----:B------:R-:W-:-:S13]  /*01c0*/  ISETP.GE.AND P0, PT, R15, R10, PT ;  /* 0x0000000a0f00720c */ /* 0x000fda0003f06270 */
[----:B-1----:R-:W-:Y:S05]  /*01d0*/  @P0 BRA `(.L_x_163) ;  /* 0x0000000000280947 */ /* 0x002fea0003800000 */
[----:B------:R-:W0:Y:S02]  /*01e0*/  LDC.64 R12, c[0x0][0x398] ;  /* 0x0000e600ff0c7b82 */ /* 0x000e240000000a00 */
[----:B0-----:R-:W-:-:S04]  /*01f0*/  LEA R12, P0, R8, R12, 0x3 ;  /* 0x0000000c080c7211 */ /* 0x001fc800078018ff */
[----:B------:R-:W-:-:S03]  /*0200*/  LEA.HI.X R13, R8, R13, R17, 0x3, P0 ;  /* 0x0000000d080d7211 */ /* 0x000fc600000f1c11 */
[----:B------:R-:W-:-:S07]  /*0210*/  IMAD.WIDE.U32 R8, R7, 0x80, R12 ;  /* 0x0000008007087825 */ /* 0x000fce00078e000c */
.L_x_164:
[----:B------:R-:W-:Y:S01]  /*0220*/  IADD3 R15, PT, PT, R15, 0x4000, RZ ;  /* 0x000040000f0f7810 */ /* 0x000fe20007ffe0ff */
[----:B------:R0:W-:Y:S03]  /*0230*/  CCTL.E.PF2 [R8] ;  /* 0x000000000800798f */ /* 0x0001e60000800100 */
[----:B------:R-:W-:Y:S02]  /*0240*/  ISETP.GE.AND P0, PT, R15, R10, PT ;  /* 0x0000000a0f00720c */ /* 0x000fe40003f06270 */
[----:B0-----:R-:W-:-:S05]  /*0250*/  IADD3 R8, P2, PT, R8, 0x4000, RZ ;  /* 0x0000400008087810 */ /* 0x001fca0007f5e0ff */
[----:B------:R-:W-:-:S06]  /*0260*/  IMAD.X R9, RZ, RZ, R9, P2 ;  /* 0x000000ffff097224 */ /* 0x000fcc00010e0609 */
[----:B------:R-:W-:Y:S05]  /*0270*/  @!P0 BRA `(.L_x_164) ;  /* 0xfffffffc00e88947 */ /* 0x000fea000383ffff */
.L_x_163:
[----:B------:R-:W-:Y:S05]  /*0280*/  BSYNC.RECONVERGENT B0 ;  /* 0x0000000000007941 */ /* 0x000fea0003800200 */
.L_x_162:
[----:B------:R-:W-:Y:S05]  /*0290*/  @!P1 BRA `(.L_x_165) ;  /* 0x0000001000e89947 */ /* 0x000fea0003800000 */
[----:B------:R-:W-:-:S13]  /*02a0*/  ISETP.GE.AND P0, PT, R0, 0x1, PT ;  /* 0x000000010000780c */ /* 0x000fda0003f06270 */
[----:B------:R-:W-:Y:S05]  /*02b0*/  @!P0 EXIT ;  /* 0x000000000000894d */ /* 0x000fea0003800000 */
[C---:B------:R-:W-:Y:S01]  /*02c0*/  ISETP.GE.U32.AND P0, PT, R0.reuse, 0x10, PT ;  /* 0x000000100000780c */ /* 0x040fe20003f06070 */
[----:B------:R-:W-:Y:S01]  /*02d0*/  IMAD.MOV.U32 R8, RZ, RZ, RZ ;  /* 0x000000ffff087224 */ /* 0x000fe200078e00ff */
[----:B------:R-:W-:-:S11]  /*02e0*/  LOP3.LUT R18, R0, 0xf, RZ, 0xc0, !PT ;  /* 0x0000000f00127812 */ /* 0x000fd600078ec0ff */
[----:B------:R-:W-:Y:S05]  /*02f0*/  @!P0 BRA `(.L_x_166) ;  /* 0x0000000c000c8947 */ /* 0x000fea0003800000 */
[----:B------:R-:W-:-:S13]  /*0300*/  ISETP.GE.AND P0, PT, R7, R6, PT ;  /* 0x000000060700720c */ /* 0x000fda0003f06270 */
[----:B------:R-:W-:-:S05]  /*0310*/  @!P0 IMAD.WIDE.U32 R8, R7, 0x8, R4 ;  /* 0x0000000807088825 */ /* 0x000fca00078e0004 */
[----:B------:R-:W2:Y:S01]  /*0320*/  @!P0 LDG.E R19, desc[UR6][R8.64+0x4] ;  /* 0x0000040608138981 */ /* 0x000ea2000c1e1900 */
[C---:B------:R-:W-:Y:S01]  /*0330*/  IADD3 R15, PT, PT, R7.reuse, 0x80, RZ ;  /* 0x00000080070f7810 */ /* 0x040fe20007ffe0ff */
[----:B------:R-:W-:-:S03]  /*0340*/  @!P0 IMAD.WIDE.U32 R10, R7, 0x4, R2 ;  /* 0x00000004070a8825 */ /* 0x000fc600078e0002 */
[----:B------:R-:W-:-:S13]  /*0350*/  ISETP.GE.AND P1, PT, R15, R6, PT ;  /* 0x000000060f00720c */ /* 0x000fda0003f26270 */
[----:B------:R-:W-:Y:S01]  /*0360*/  @!P1 IMAD.WIDE.U32 R12, R15, 0x8, R4 ;  /* 0x000000080f0c9825 */ /* 0x000fe200078e0004 */
[----:B--2---:R0:W-:Y:S04]  /*0370*/  @!P0 STG.E desc[UR6][R10.64], R19 ;  /* 0x000000130a008986 */ /* 0x0041e8000c101906 */
[----:B------:R-:W2:Y:S01]  /*0380*/  @!P1 LDG.E R21, desc[UR6][R12.64+0x4] ;  /* 0x000004060c159981 */ /* 0x000ea2000c1e1900 */
[----:B------:R-:W-:Y:S02]  /*0390*/  VIADD R23, R7, 0x100 ;  /* 0x0000010007177836 */ /* 0x000fe40000000000 */
        /* <DEDUP_REMOVED lines=8> */
[----:B0-----:R-:W-:Y:S01]  /*0420*/  @!P1 IMAD.WIDE.U32 R10, R27, 0x8, R4 ;  /* 0x000000081b0a9825 */ /* 0x001fe200078e0004 */
[----:B------:R-:W-:Y:S01]  /*0430*/  IADD3 R23, PT, PT, R7, 0x200, RZ ;  /* 0x0000020007177810 */ /* 0x000fe20007ffe0ff */
[----:B--2---:R0:W-:Y:S04]  /*0440*/  @!P0 STG.E desc[UR6][R8.64], R25 ;  /* 0x0000001908008986 */ /* 0x0041e8000c101906 */
[----:B------:R-:W2:Y:S01]  /*0450*/  @!P1 LDG.E R19, desc[UR6][R10.64+0x4] ;  /* 0x000004060a139981 */ /* 0x000ea2000c1e1900 */
[----:B------:R-:W-:Y:S01]  /*0460*/  ISETP.GE.AND P0, PT, R23, R6, PT ;  /* 0x000000061700720c */ /* 0x000fe20003f06270 */
[----:B------:R-:W-:-:S12]  /*0470*/  @!P1 IMAD.WIDE.U32 R12, R27, 0x4, R2 ;  /* 0x000000041b0c9825 */ /* 0x000fd800078e0002 */
[----:B-1----:R-:W-:-:S04]  /*0480*/  @!P0 IMAD.WIDE.U32 R14, R23, 0x8, R4 ;  /* 0x00000008170e8825 */ /* 0x002fc800078e0004 */
[----:B------:R-:W-:Y:S01]  /*0490*/  VIADD R27, R7, 0x280 ;  /* 0x00000280071b7836 */ /* 0x000fe20000000000 */
[----:B--2---:R1:W-:Y:S04]  /*04a0*/  @!P1 STG.E desc[UR6][R12.64], R19 ;  /* 0x000000130c009986 */ /* 0x0043e8000c101906 */
[----:B------:R-:W2:Y:S01]  /*04b0*/  @!P0 LDG.E R21, desc[UR6][R14.64+0x4] ;  /* 0x000004060e158981 */ /* 0x000ea2000c1e1900 */
[----:B------:R-:W-:Y:S01]  /*04c0*/  ISETP.GE.AND P1, PT, R27, R6, PT ;  /* 0x000000061b00720c */ /* 0x000fe20003f26270 */
[----:B------:R-:W-:-:S12]  /*04d0*/  @!P0 IMAD.WIDE.U32 R16, R23, 0x4, R2 ;  /* 0x0000000417108825 */ /* 0x000fd800078e0002 */
[----:B0-----:R-:W-:-:S04]  /*04e0*/  @!P1 IMAD.WIDE.U32 R8, R27, 0x8, R4 ;  /* 0x000000081b089825 */ /* 0x001fc800078e0004 */
[----:B------:R-:W-:Y:S01]  /*04f0*/  VIADD R25, R7, 0x300 ;  /* 0x0000030007197836 */ /* 0x000fe20000000000 */
[----:B--2---:R0:W-:Y:S04]  /*0500*/  @!P0 STG.E desc[UR6][R16.64], R21 ;  /* 0x0000001510008986 */ /* 0x0041e8000c101906 */
[----:B------:R-:W2:Y:S01]  /*0510*/  @!P1 LDG.E R23, desc[UR6][R8.64+0x4] ;  /* 0x0000040608179981 */ /* 0x000ea2000c1e1900 */
[----:B------:R-:W-:Y:S01]  /*0520*/  ISETP.GE.AND P0, PT, R25, R6, PT ;  /* 0x000000061900720c */ /* 0x000fe20003f06270 */
[----:B------:R-:W-:-:S12]  /*0530*/  @!P1 IMAD.WIDE.U32 R10, R27, 0x4, R2 ;  /* 0x000000041b0a9825 */ /* 0x000fd800078e0002 */
[----:B-1----:R-:W-:Y:S01]  /*0540*/  @!P0 IMAD.WIDE.U32 R12, R25, 0x8, R4 ;  /* 0x00000008190c8825 */ /* 0x002fe200078e0004 */
[----:B------:R-:W-:Y:S01]  /*0550*/  IADD3 R27, PT, PT, R7, 0x380, RZ ;  /* 0x00000380071b7810 */ /* 0x000fe20007ffe0ff */
        /* <DEDUP_REMOVED lines=10> */
[----:B------:R-:W-:Y:S01]  /*0600*/  @!P2 IMAD.WIDE.U32 R20, R25, 0x8, R4 ;  /* 0x000000081914a825 */ /* 0x000fe200078e0004 */
[----:B--2---:R2:W-:Y:S05]  /*0610*/  @!P1 STG.E desc[UR6][R8.64], R17 ;  /* 0x0000001108009986 */ /* 0x0045ea000c101906 */
[----:B------:R-:W3:Y:S01]  /*0620*/  @!P2 LDG.E R21, desc[UR6][R20.64+0x4] ;  /* 0x000004061415a981 */ /* 0x000ee2000c1e1900 */
[----:B-1----:R-:W-:Y:S02]  /*0630*/  VIADD R23, R7, 0x480 ;  /* 0x0000048007177836 */ /* 0x002fe40000000000 */
[----:B------:R-:W-:-:S03]  /*0640*/  @!P2 IMAD.WIDE.U32 R12, R25, 0x4, R2 ;  /* 0x00000004190ca825 */ /* 0x000fc600078e0002 */
[C---:B------:R-:W-:Y:S01]  /*0650*/  ISETP.GE.AND P0, PT, R23.reuse, R6, PT ;  /* 0x000000061700720c */ /* 0x040fe20003f06270 */
[----:B------:R-:W-:Y:S01]  /*0660*/  IMAD.WIDE R10, R23, 0x8, R4 ;  /* 0x00000008170a7825 */ /* 0x000fe200078e0204 */
[----:B0-----:R-:W-:-:S04]  /*0670*/  IADD3 R19, PT, PT, R7, 0x500, RZ ;  /* 0x0000050007137810 */ /* 0x001fc80007ffe0ff */
[-C--:B------:R-:W-:Y:S01]  /*0680*/  ISETP.GE.AND P6, PT, R19, R6.reuse, PT ;  /* 0x000000061300720c */ /* 0x080fe20003fc6270 */
[----:B---3--:R0:W-:Y:S06]  /*0690*/  @!P2 STG.E desc[UR6][R12.64], R21 ;  /* 0x000000150c00a986 */ /* 0x0081ec000c101906 */
[----:B------:R-:W3:Y:S01]  /*06a0*/  @!P0 LDG.E R15, desc[UR6][R10.64+0x4] ;  /* 0x000004060a0f8981 */ /* 0x000ee2000c1e1900 */
[C---:B------:R-:W-:Y:S01]  /*06b0*/  VIADD R25, R7.reuse, 0x580 ;  /* 0x0000058007197836 */ /* 0x040fe20000000000 */
[C---:B--2---:R-:W-:Y:S01]  /*06c0*/  IADD3 R9, PT, PT, R7.reuse, 0x680, RZ ;  /* 0x0000068007097810 */ /* 0x044fe20007ffe0ff */
[C---:B------:R-:W-:Y:S01]  /*06d0*/  VIADD R27, R7.reuse, 0x600 ;  /* 0x00000600071b7836 */ /* 0x040fe20000000000 */
[----:B------:R-:W-:Y:S01]  /*06e0*/  LOP3.LUT R8, R0, 0x7ffffff0, RZ, 0xc0, !PT ;  /* 0x7ffffff000087812 */ /* 0x000fe200078ec0ff */
[C---:B------:R-:W-:Y:S01]  /*06f0*/  VIADD R17, R7.reuse, 0x700 ;  /* 0x0000070007117836 */ /* 0x040fe20000000000 */
[----:B------:R-:W-:Y:S01]  /*0700*/  BSSY.RECONVERGENT B0, `(.L_x_167) ;  /* 0x000000d000007945 */ /* 0x000fe20003800200 */
[----:B------:R-:W-:Y:S01]  /*0710*/  VIADD R19, R7, 0x780 ;  /* 0x0000078007137836 */ /* 0x000fe20000000000 */
[-C--:B------:R-:W-:Y:S01]  /*0720*/  ISETP.GE.AND P5, PT, R25, R6.reuse, PT ;  /* 0x000000061900720c */ /* 0x080fe20003fa6270 */
[----:B0-----:R-:W-:Y:S01]  /*0730*/  IMAD.WIDE R12, R23, 0x4, R2 ;  /* 0x00000004170c7825 */ /* 0x001fe200078e0202 */
[----:B------:R-:W-:-:S02]  /*0740*/  ISETP.GE.AND P4, PT, R27, R6, PT ;  /* 0x000000061b00720c */ /* 0x000fc40003f86270 */
[-C--:B------:R-:W-:Y:S02]  /*0750*/  ISETP.GE.AND P3, PT, R9, R6.reuse, PT ;  /* 0x000000060900720c */ /* 0x080fe40003f66270 */
[-C--:B------:R-:W-:Y:S02]  /*0760*/  ISETP.GE.AND P2, PT, R17, R6.reuse, PT ;  /* 0x000000061100720c */ /* 0x080fe40003f46270 */
[----:B------:R-:W-:Y:S01]  /*0770*/  ISETP.GE.AND P1, PT, R19, R6, PT ;  /* 0x000000061300720c */ /* 0x000fe20003f26270 */
[----:B---3--:R0:W-:Y:S01]  /*0780*/  @!P0 STG.E desc[UR6][R12.64], R15 ;  /* 0x0000000f0c008986 */ /* 0x0081e2000c101906 */
[----:B------:R-:W-:Y:S01]  /*0790*/  ISETP.NE.AND P0, PT, R8, 0x10, PT ;  /* 0x000000100800780c */ /* 0x000fe20003f05270 */
[----:B------:R-:W-:-:S12]  /*07a0*/  @P6 BRA `(.L_x_168) ;  /* 0x0000000000086947 */ /* 0x000fd80003800000 */
[----:B------:R-:W2:Y:S04]  /*07b0*/  LDG.E R9, desc[UR6][R10.64+0x404] ;  /* 0x000404060a097981 */ /* 0x000ea8000c1e1900 */
[----:B--2---:R1:W-:Y:S02]  /*07c0*/  STG.E desc[UR6][R12.64+0x200], R9 ;  /* 0x000200090c007986 */ /* 0x0043e4000c101906 */
.L_x_168:
[----:B------:R-:W-:Y:S05]  /*07d0*/  BSYNC.RECONVERGENT B0 ;  /* 0x0000000000007941 */ /* 0x000fea0003800200 */
.L_x_167:
[----:B------:R-:W-:Y:S04]  /*07e0*/  BSSY.RECONVERGENT B0, `(.L_x_169) ;  /* 0x0000004000007945 */ /* 0x000fe80003800200 */
[----:B------:R-:W-:Y:S05]  /*07f0*/  @P5 BRA `(.L_x_170) ;  /* 0x0000000000085947 */ /* 0x000fea0003800000 */
[----:B-1----:R-:W2:Y:S04]  /*0800*/  LDG.E R9, desc[UR6][R10.64+0x804] ;  /* 0x000804060a097981 */ /* 0x002ea8000c1e1900 */
[----:B--2---:R2:W-:Y:S02]  /*0810*/  STG.E desc[UR6][R12.64+0x400], R9 ;  /* 0x000400090c007986 */ /* 0x0045e4000c101906 */
.L_x_170:
[----:B------:R-:W-:Y:S05]  /*0820*/  BSYNC.RECONVERGENT B0 ;  /* 0x0000000000007941 */ /* 0x000fea0003800200 */
.L_x_169:
[----:B------:R-:W-:Y:S04]  /*0830*/  BSSY.RECONVERGENT B0, `(.L_x_171) ;  /* 0x0000004000007945 */ /* 0x000fe80003800200 */
[----:B------:R-:W-:Y:S05]  /*0840*/  @P4 BRA `(.L_x_172) ;  /* 0x0000000000084947 */ /* 0x000fea0003800000 */
[----:B-12---:R-:W2:Y:S04]  /*0850*/  LDG.E R9, desc[UR6][R10.64+0xc04] ;  /* 0x000c04060a097981 */ /* 0x006ea8000c1e1900 */
[----:B--2---:R3:W-:Y:S02]  /*0860*/  STG.E desc[UR6][R12.64+0x600], R9 ;  /* 0x000600090c007986 */ /* 0x0047e4000c101906 */
.L_x_172:
[----:B------:R-:W-:Y:S05]  /*0870*/  BSYNC.RECONVERGENT B0 ;  /* 0x0000000000007941 */ /* 0x000fea0003800200 */
.L_x_171:
[----:B------:R-:W-:Y:S04]  /*0880*/  BSSY.RECONVERGENT B0, `(.L_x_173) ;  /* 0x0000004000007945 */ /* 0x000fe80003800200 */
[----:B------:R-:W-:Y:S05]  /*0890*/  @P3 BRA `(.L_x_174) ;  /* 0x0000000000083947 */ /* 0x000fea0003800000 */
[----:B-123--:R-:W2:Y:S04]  /*08a0*/  LDG.E R9, desc[UR6][R10.64+0x1004] ;  /* 0x001004060a097981 */ /* 0x00eea8000c1e1900 */
[----:B--2---:R4:W-:Y:S02]  /*08b0*/  STG.E desc[UR6][R12.64+0x800], R9 ;  /* 0x000800090c007986 */ /* 0x0049e4000c101906 */
.L_x_174:
[----:B------:R-:W-:Y:S05]  /*08c0*/  BSYNC.RECONVERGENT B0 ;  /* 0x0000000000007941 */ /* 0x000fea0003800200 */
.L_x_173:
[----:B------:R-:W-:Y:S04]  /*08d0*/  BSSY.RECONVERGENT B0, `(.L_x_175) ;  /* 0x0000004000007945 */ /* 0x000fe80003800200 */
[----:B------:R-:W-:Y:S05]  /*08e0*/  @P2 BRA `(.L_x_176) ;  /* 0x0000000000082947 */ /* 0x000fea0003800000 */
[----:B-1234-:R-:W2:Y:S04]  /*08f0*/  LDG.E R9, desc[UR6][R10.64+0x1404] ;  /* 0x001404060a097981 */ /* 0x01eea8000c1e1900 */
[----:B--2---:R1:W-:Y:S02]  /*0900*/  STG.E desc[UR6][R12.64+0xa00], R9 ;  /* 0x000a00090c007986 */ /* 0x0043e4000c101906 */
.L_x_176:
[----:B------:R-:W-:Y:S05]  /*0910*/  BSYNC.RECONVERGENT B0 ;  /* 0x0000000000007941 */ /* 0x000fea0003800200 */
.L_x_175:
[----:B------:R-:W-:Y:S04]  /*0920*/  BSSY.RECONVERGENT B0, `(.L_x_177) ;  /* 0x0000004000007945 */ /* 0x000fe80003800200 */
[----:B------:R-:W-:Y:S05]  /*0930*/  @P1 BRA `(.L_x_178) ;  /* 0x0000000000081947 */ /* 0x000fea0003800000 */
[----:B------:R-:W5:Y:S04]  /*0940*/  LDG.E R11, desc[UR6][R10.64+0x1804] ;  /* 0x001804060a0b7981 */ /* 0x000f68000c1e1900 */
[----:B-----5:R0:W-:Y:S02]  /*0950*/  STG.E desc[UR6][R12.64+0xc00], R11 ;  /* 0x000c000b0c007986 */ /* 0x0201e4000c101906 */
.L_x_178:
[----:B------:R-:W-:Y:S05]  /*0960*/  BSYNC.RECONVERGENT B0 ;  /* 0x0000000000007941 */ /* 0x000fea0003800200 */
.L_x_177:
[----:B------:R-:W-:Y:S05]  /*0970*/  @!P0 BRA `(.L_x_166) ;  /* 0x00000004006c8947 */ /* 0x000fea0003800000 */
[----:B------:R-:W-:-:S07]  /*0980*/  HFMA2 R0, -RZ, RZ, 0, 9.5367431640625e-07 ;  /* 0x00000010ff007431 */ /* 0x000fce00000001ff */
.L_x_181:
[----:B-1234-:R-:W-:-:S05]  /*0990*/  IMAD R9, R0, 0x80, R7 ;  /* 0x0000008000097824 */ /* 0x01efca00078e0207 */
[----:B------:R-:W-:-:S13]  /*09a0*/  ISETP.GE.AND P0, PT, R9, R6, PT ;  /* 0x000000060900720c */ /* 0x000fda0003f06270 */
[----:B0-----:R-:W-:-:S06]  /*09b0*/  @!P0 IMAD.WIDE.U32 R10, R9, 0x8, R4 ;  /* 0x00000008090a8825 */ /* 0x001fcc00078e0004 */
[----:B------:R-:W2:Y:S01]  /*09c0*/  @!P0 LDG.E R11, desc[UR6][R10.64+0x4] ;  /* 0x000004060a0b8981 */ /* 0x000ea2000c1e1900 */
[C---:B------:R-:W-:Y:S02]  /*09d0*/  VIADD R21, R9.reuse, 0x80 ;  /* 0x0000008009157836 */ /* 0x040fe40000000000 */
[----:B------:R-:W-:-:S03]  /*09e0*/  @!P0 IMAD.WIDE.U32 R22, R9, 0x4, R2 ;  /* 0x0000000409168825 */ /* 0x000fc600078e0002 */
[----:B------:R-:W-:-:S13]  /*09f0*/  ISETP.GE.AND P1, PT, R21, R6, PT ;  /* 0x000000061500720c */ /* 0x000fda0003f26270 */
[----:B------:R-:W-:Y:S01]  /*0a00*/  @!P1 IMAD.WIDE.U32 R12, R21, 0x8, R4 ;  /* 0x00000008150c9825 */ /* 0x000fe200078e0004 */
[----:B------:R-:W-:Y:S01]  /*0a10*/  IADD3 R17, PT, PT, R9, 0x100, RZ ;  /* 0x0000010009117810 */ /* 0x000fe20007ffe0ff */
[----:B--2---:R0:W-:Y:S04]  /*0a20*/  @!P0 STG.E desc[UR6][R22.64], R11 ;  /* 0x0000000b16008986 */ /* 0x0041e8000c101906 */
[----:B------:R-:W2:Y:S01]  /*0a30*/  @!P1 LDG.E R13, desc[UR6][R12.64+0x4] ;  /* 0x000004060c0d9981 */ /* 0x000ea2000c1e1900 */
[----:B------:R-:W-:Y:S01]  /*0a40*/  ISETP.GE.AND P0, PT, R17, R6, PT ;  /* 0x000000061100720c */ /* 0x000fe20003f06270 */
[----:B------:R-:W-:-:S12]  /*0a50*/  @!P1 IMAD.WIDE.U32 R20, R21, 0x4, R2 ;  /* 0x0000000415149825 */ /* 0x000fd800078e0002 */
[----:B------:R-:W-:-:S04]  /*0a60*/  @!P0 IMAD.WIDE.U32 R14, R17, 0x8, R4 ;  /* 0x00000008110e8825 */ /* 0x000fc800078e0004 */
        /* <DEDUP_REMOVED lines=29> */
[----:B0-----:R-:W-:Y:S01]  /*0c40*/  @!P1 IMAD.WIDE.U32 R12, R19, 0x8, R4 ;  /* 0x00000008130c9825 */ /* 0x001fe200078e0004 */
[----:B------:R-:W-:Y:S01]  /*0c50*/  IADD3 R25, PT, PT, R9, 0x400, RZ ;  /* 0x0000040009197810 */ /* 0x000fe20007ffe0ff */
[----:B--2---:R0:W-:Y:S04]  /*0c60*/  @!P0 STG.E desc[UR6][R22.64], R11 ;  /* 0x0000000b16008986 */ /* 0x0041e8000c101906 */
[----:B------:R-:W2:Y:S01]  /*0c70*/  @!P1 LDG.E R29, desc[UR6][R12.64+0x4] ;  /* 0x000004060c1d9981 */ /* 0x000ea2000c1e1900 */
[----:B------:R-:W-:Y:S01]  /*0c80*/  ISETP.GE.AND P0, PT, R25, R6, PT ;  /* 0x000000061900720c */ /* 0x000fe20003f06270 */
[----:B------:R-:W-:-:S12]  /*0c90*/  @!P1 IMAD.WIDE.U32 R20, R19, 0x4, R2 ;  /* 0x0000000413149825 */ /* 0x000fd800078e0002 */
[----:B-1----:R-:W-:Y:S01]  /*0ca0*/  @!P0 IMAD.WIDE.U32 R14, R25, 0x8, R4 ;  /* 0x00000008190e8825 */ /* 0x002fe200078e0004 */
[----:B--2---:R1:W-:Y:S04]  /*0cb0*/  @!P1 STG.E desc[UR6][R20.64], R29 ;  /* 0x0000001d14009986 */ /* 0x0043e8000c101906 */
[----:B------:R-:W2:Y:S01]  /*0cc0*/  @!P0 LDG.E R27, desc[UR6][R14.64+0x4] ;  /* 0x000004060e1b8981 */ /* 0x000ea2000c1e1900 */
[----:B------:R-:W-:Y:S02]  /*0cd0*/  VIADD R19, R9, 0x480 ;  /* 0x0000048009137836 */ /* 0x000fe40000000000 */
[----:B------:R-:W-:-:S03]  /*0ce0*/  @!P0 IMAD.WIDE.U32 R16, R25, 0x4, R2 ;  /* 0x0000000419108825 */ /* 0x000fc600078e0002 */
[C---:B------:R-:W-:Y:S01]  /*0cf0*/  ISETP.GE.AND P1, PT, R19.reuse, R6, PT ;  /* 0x000000061300720c */ /* 0x040fe20003f26270 */
[----:B0-----:R-:W-:-:S04]  /*0d00*/  IMAD.WIDE R10, R19, 0x8, R4 ;  /* 0x00000008130a7825 */ /* 0x001fc800078e0204 */
[----:B------:R-:W-:Y:S01]  /*0d10*/  VIADD R13, R9, 0x500 ;  /* 0x00000500090d7836 */ /* 0x000fe20000000000 */
[----:B--2---:R0:W-:Y:S07]  /*0d20*/  @!P0 STG.E desc[UR6][R16.64], R27 ;  /* 0x0000001b10008986 */ /* 0x0041ee000c101906 */
[----:B------:R-:W2:Y:S01]  /*0d30*/  @!P1 LDG.E R25, desc[UR6][R10.64+0x4] ;  /* 0x000004060a199981 */ /* 0x000ea2000c1e1900 */
[----:B------:R-:W-:Y:S01]  /*0d40*/  ISETP.GE.AND P0, PT, R13, R6, PT ;  /* 0x000000060d00720c */ /* 0x000fe20003f06270 */
[----:B------:R-:W-:Y:S01]  /*0d50*/  IMAD.WIDE R12, R19, 0x4, R2 ;  /* 0x00000004130c7825 */ /* 0x000fe200078e0202 */
[----:B------:R-:W-:-:S04]  /*0d60*/  IADD3 R15, PT, PT, R9, 0x580, RZ ;  /* 0x00000580090f7810 */ /* 0x000fc80007ffe0ff */
[----:B--2---:R2:W-:Y:S07]  /*0d70*/  @!P1 STG.E desc[UR6][R12.64], R25 ;  /* 0x000000190c009986 */ /* 0x0045ee000c101906 */
[----:B------:R-:W3:Y:S01]  /*0d80*/  @!P0 LDG.E R23, desc[UR6][R10.64+0x404] ;  /* 0x000404060a178981 */ /* 0x000ee2000c1e1900 */
[-C--:B------:R-:W-:Y:S01]  /*0d90*/  ISETP.GE.AND P1, PT, R15, R6.reuse, PT ;  /* 0x000000060f00720c */ /* 0x080fe20003f26270 */
[----:B------:R-:W-:Y:S02]  /*0da0*/  VIADD R15, R9, 0x600 ;  /* 0x00000600090f7836 */ /* 0x000fe40000000000 */
[----:B---3--:R2:W-:Y:S10]  /*0db0*/  @!P0 STG.E desc[UR6][R12.64+0x200], R23 ;  /* 0x000200170c008986 */ /* 0x0085f4000c101906 */
[----:B-1----:R-:W3:Y:S01]  /*0dc0*/  @!P1 LDG.E R21, desc[UR6][R10.64+0x804] ;  /* 0x000804060a159981 */ /* 0x002ee2000c1e1900 */
[----:B------:R-:W-:Y:S01]  /*0dd0*/  ISETP.GE.AND P0, PT, R15, R6, PT ;  /* 0x000000060f00720c */ /* 0x000fe20003f06270 */
[----:B------:R-:W-:-:S02]  /*0de0*/  VIADD R15, R9, 0x680 ;  /* 0x00000680090f7836 */ /* 0x000fc40000000000 */
[----:B---3--:R2:W-:Y:S10]  /*0df0*/  @!P1 STG.E desc[UR6][R12.64+0x400], R21 ;  /* 0x000400150c009986 */ /* 0x0085f4000c101906 */
[----:B------:R-:W3:Y:S01]  /*0e00*/  @!P0 LDG.E R19, desc[UR6][R10.64+0xc04] ;  /* 0x000c04060a138981 */ /* 0x000ee2000c1e1900 */
[----:B------:R-:W-:-:S02]  /*0e10*/  ISETP.GE.AND P1, PT, R15, R6, PT ;  /* 0x000000060f00720c */ /* 0x000fc40003f26270 */
[----:B------:R-:W-:Y:S01]  /*0e20*/  IADD3 R15, PT, PT, R9, 0x700, RZ ;  /* 0x00000700090f7810 */ /* 0x000fe20007ffe0ff */
[----:B---3--:R2:W-:Y:S10]  /*0e30*/  @!P0 STG.E desc[UR6][R12.64+0x600], R19 ;  /* 0x000600130c008986 */ /* 0x0085f4000c101906 */
[----:B0-----:R-:W3:Y:S01]  /*0e40*/  @!P1 LDG.E R17, desc[UR6][R10.64+0x1004] ;  /* 0x001004060a119981 */ /* 0x001ee2000c1e1900 */
[----:B------:R-:W-:Y:S01]  /*0e50*/  ISETP.GE.AND P0, PT, R15, R6, PT ;  /* 0x000000060f00720c */ /* 0x000fe20003f06270 */
[----:B------:R-:W-:-:S02]  /*0e60*/  VIADD R9, R9, 0x780 ;  /* 0x0000078009097836 */ /* 0x000fc40000000000 */
[----:B---3--:R2:W-:Y:S10]  /*0e70*/  @!P1 STG.E desc[UR6][R12.64+0x800], R17 ;  /* 0x000800110c009986 */ /* 0x0085f4000c101906 */
[----:B------:R-:W3:Y:S01]  /*0e80*/  @!P0 LDG.E R15, desc[UR6][R10.64+0x1404] ;  /* 0x001404060a0f8981 */ /* 0x000ee2000c1e1900 */
[----:B------:R-:W-:Y:S01]  /*0e90*/  VIADD R0, R0, 0x10 ;  /* 0x0000001000007836 */ /* 0x000fe20000000000 */
[----:B------:R-:W-:Y:S04]  /*0ea0*/  BSSY.RECONVERGENT B0, `(.L_x_179) ;  /* 0x0000007000007945 */ /* 0x000fe80003800200 */
[----:B------:R-:W-:Y:S01]  /*0eb0*/  ISETP.NE.AND P1, PT, R0, R8, PT ;  /* 0x000000080000720c */ /* 0x000fe20003f25270 */
[----:B---3--:R2:W-:Y:S01]  /*0ec0*/  @!P0 STG.E desc[UR6][R12.64+0xa00], R15 ;  /* 0x000a000f0c008986 */ /* 0x0085e2000c101906 */
[----:B------:R-:W-:-:S13]  /*0ed0*/  ISETP.GE.AND P0, PT, R9, R6, PT ;  /* 0x000000060900720c */ /* 0x000fda0003f06270 */
[----:B--2---:R-:W-:Y:S05]  /*0ee0*/  @P0 BRA `(.L_x_180) ;  /* 0x0000000000080947 */ /* 0x004fea0003800000 */
[----:B------:R-:W2:Y:S04]  /*0ef0*/  LDG.E R11, desc[UR6][R10.64+0x1804] ;  /* 0x001804060a0b7981 */ /* 0x000ea8000c1e1900 */
[----:B--2---:R0:W-:Y:S02]  /*0f00*/  STG.E desc[UR6][R12.64+0xc00], R11 ;  /* 0x000c000b0c007986 */ /* 0x0041e4000c101906 */
.L_x_180:
[----:B------:R-:W-:Y:S05]  /*0f10*/  BSYNC.RECONVERGENT B0 ;  /* 0x0000000000007941 */ /* 0x000fea0003800200 */
.L_x_179:
[----:B------:R-:W-:Y:S05]  /*0f20*/  @P1 BRA `(.L_x_181) ;  /* 0xfffffff800981947 */ /* 0x000fea000383ffff */
.L_x_166:
[----:B------:R-:W-:-:S13]  /*0f30*/  ISETP.NE.AND P0, PT, R18, RZ, PT ;  /* 0x000000ff1200720c */ /* 0x000fda0003f05270 */
[----:B------:R-:W-:Y:S05]  /*0f40*/  @!P0 EXIT ;  /* 0x000000000000894d */ /* 0x000fea0003800000 */
[----:B------:R-:W5:Y:S01]  /*0f50*/  LDCU UR8, c[0x0][0x388] ;  /* 0x00007100ff0877ac */ /* 0x000f620008000800 */
[----:B------:R-:W-:Y:S01]  /*0f60*/  ISETP.GE.U32.AND P0, PT, R18, 0x8, PT ;  /* 0x000000081200780c */ /* 0x000fe20003f06070 */
[----:B-----5:R-:W-:-:S12]  /*0f70*/  ULOP3.LUT UR5, UR8, 0x7, URZ, 0xc0, !UPT ;  /* 0x0000000708057892 */ /* 0x020fd8000f8ec0ff */
[----:B------:R-:W-:Y:S05]  /*0f80*/  @!P0 BRA `(.L_x_182) ;  /* 0x0000000000f48947 */ /* 0x000fea0003800000 */
[----:B------:R-:W-:Y:S01]  /*0f90*/  LEA R17, R8, R7, 0x7 ;  /* 0x0000000708117211 */ /* 0x000fe200078e38ff */
[----:B------:R-:W-:Y:S03]  /*0fa0*/  BSSY.RECONVERGENT B0, `(.L_x_183) ;  /* 0x0000016000007945 */ /* 0x000fe60003800200 */
[CC--:B------:R-:W-:Y:S01]  /*0fb0*/  ISETP.GE.AND P6, PT, R17.reuse, R6.reuse, PT ;  /* 0x000000061100720c */ /* 0x0c0fe20003fc6270 */
[C---:B-1234-:R-:W-:Y:S01]  /*0fc0*/  VIADD R9, R17.reuse, 0x80 ;  /* 0x0000008011097836 */ /* 0x05efe20000000000 */
[C---:B0-----:R-:W-:Y:S01]  /*0fd0*/  IADD3 R13, PT, PT, R17.reuse, 0x180, RZ ;  /* 0x00000180110d7810 */ /* 0x041fe20007ffe0ff */
[C---:B------:R-:W-:Y:S01]  /*0fe0*/  VIADD R11, R17.reuse, 0x100 ;  /* 0x00000100110b7836 */ /* 0x040fe20000000000 */
[----:B------:R-:W-:Y:S02]  /*0ff0*/  IADD3 R15, PT, PT, R17, 0x300, RZ ;  /* 0x00000300110f7810 */ /* 0x000fe40007ffe0ff */
[-C--:B------:R-:W-:Y:S01]  /*1000*/  ISETP.GE.AND P1, PT, R9, R6.reuse, PT ;  /* 0x000000060900720c */ /* 0x080fe20003f26270 */
[----:B------:R-:W-:Y:S01]  /*1010*/  VIADD R9, R17, 0x200 ;  /* 0x0000020011097836 */ /* 0x000fe20000000000 */
[----:B------:R-:W-:Y:S01]  /*1020*/  ISETP.GE.AND P0, PT, R11, R6, PT ;  /* 0x000000060b00720c */ /* 0x000fe20003f06270 */
[----:B------:R-:W-:Y:S01]  /*1030*/  VIADD R11, R17, 0x280 ;  /* 0x00000280110b7836 */ /* 0x000fe20000000000 */
[----:B------:R-:W-:-:S02]  /*1040*/  P2R R0, PR, RZ, 0x2 ;  /* 0x00000002ff007803 */ /* 0x000fc40000000000 */
[-C--:B------:R-:W-:Y:S01]  /*1050*/  ISETP.GE.AND P2, PT, R9, R6.reuse, PT ;  /* 0x000000060900720c */ /* 0x080fe20003f46270 */
[----:B------:R-:W-:Y:S01]  /*1060*/  VIADD R9, R17, 0x380 ;  /* 0x0000038011097836 */ /* 0x000fe20000000000 */
[-C--:B------:R-:W-:Y:S01]  /*1070*/  ISETP.GE.AND P1, PT, R13, R6.reuse, PT ;  /* 0x000000060d00720c */ /* 0x080fe20003f26270 */
[----:B------:R-:W-:Y:S01]  /*1080*/  IMAD.WIDE R12, R17, 0x8, R4 ;  /* 0x00000008110c7825 */ /* 0x000fe200078e0204 */
[-C--:B------:R-:W-:Y:S02]  /*1090*/  ISETP.GE.AND P3, PT, R11, R6.reuse, PT ;  /* 0x000000060b00720c */ /* 0x080fe40003f66270 */
[-C--:B------:R-:W-:Y:S01]  /*10a0*/  ISETP.GE.AND P4, PT, R15, R6.reuse, PT ;  /* 0x000000060f00720c */ /* 0x080fe20003f86270 */
[----:B------:R-:W-:Y:S01]  /*10b0*/  IMAD.WIDE R10, R17, 0x4, R2 ;  /* 0x00000004110a7825 */ /* 0x000fe200078e0202 */
[----:B------:R-:W-:Y:S01]  /*10c0*/  ISETP.GE.AND P5, PT, R9, R6, PT ;  /* 0x000000060900720c */ /* 0x000fe20003fa6270 */
[----:B------:R-:W-:-:S12]  /*10d0*/  @P6 BRA `(.L_x_184) ;  /* 0x0000000000086947 */ /* 0x000fd80003800000 */
[----:B------:R-:W2:Y:S04]  /*10e0*/  LDG.E R9, desc[UR6][R12.64+0x4] ;  /* 0x000004060c097981 */ /* 0x000ea8000c1e1900 */
[----:B--2---:R0:W-:Y:S02]  /*10f0*/  STG.E desc[UR6][R10.64], R9 ;  /* 0x000000090a007986 */ /* 0x0041e4000c101906 */
.L_x_184:
[----:B------:R-:W-:Y:S05]  /*1100*/  BSYNC.RECONVERGENT B0 ;  /* 0x0000000000007941 */ /* 0x000fea0003800200 */
.L_x_183:
[----:B------:R-:W-:Y:S01]  /*1110*/  ISETP.NE.AND P6, PT, R0, RZ, PT ;  /* 0x000000ff0000720c */ /* 0x000fe20003fc5270 */
[----:B------:R-:W-:-:S12]  /*1120*/  BSSY.RECONVERGENT B0, `(.L_x_185) ;  /* 0x0000004000007945 */ /* 0x000fd80003800200 */
[----:B------:R-:W-:Y:S05]  /*1130*/  @P6 BRA `(.L_x_186) ;  /* 0x0000000000086947 */ /* 0x000fea0003800000 */
[----:B0-----:R-:W2:Y:S04]  /*1140*/  LDG.E R9, desc[UR6][R12.64+0x404] ;  /* 0x000404060c097981 */ /* 0x001ea8000c1e1900 */
[----:B--2---:R1:W-:Y:S02]  /*1150*/  STG.E desc[UR6][R10.64+0x200], R9 ;  /* 0x000200090a007986 */ /* 0x0043e4000c101906 */
.L_x_186:
[----:B------:R-:W-:Y:S05]  /*1160*/  BSYNC.RECONVERGENT B0 ;  /* 0x0000000000007941 */ /* 0x000fea0003800200 */
.L_x_185:
[----:B------:R-:W-:Y:S04]  /*1170*/  BSSY.RECONVERGENT B0, `(.L_x_187) ;  /* 0x0000004000007945 */ /* 0x000fe80003800200 */
[----:B------:R-:W-:Y:S05]  /*1180*/  @P0 BRA `(.L_x_188) ;  /* 0x0000000000080947 */ /* 0x000fea0003800000 */
[----:B01----:R-:W2:Y:S04]  /*1190*/  LDG.E R9, desc[UR6][R12.64+0x804] ;  /* 0x000804060c097981 */ /* 0x003ea8000c1e1900 */
[----:B--2---:R2:W-:Y:S02]  /*11a0*/  STG.E desc[UR6][R10.64+0x400], R9 ;  /* 0x000400090a007986 */ /* 0x0045e4000c101906 */
.L_x_188:
[----:B------:R-:W-:Y:S05]  /*11b0*/  BSYNC.RECONVERGENT B0 ;  /* 0x0000000000007941 */ /* 0x000fea0003800200 */
.L_x_187:
[----:B------:R-:W-:Y:S04]  /*11c0*/  BSSY.RECONVERGENT B0, `(.L_x_189) ;  /* 0x0000004000007945 */ /* 0x000fe80003800200 */
[----:B------:R-:W-:Y:S05]  /*11d0*/  @P1 BRA `(.L_x_190) ;  /* 0x0000000000081947 */ /* 0x000fea0003800000 */
[----:B012---:R-:W2:Y:S04]  /*11e0*/  LDG.E R9, desc[UR6][R12.64+0xc04] ;  /* 0x000c04060c097981 */ /* 0x007ea8000c1e1900 */
[----:B--2---:R3:W-:Y:S02]  /*11f0*/  STG.E desc[UR6][R10.64+0x600], R9 ;  /* 0x000600090a007986 */ /* 0x0047e4000c101906 */
.L_x_190:
[----:B------:R-:W-:Y:S05]  /*1200*/  BSYNC.RECONVERGENT B0 ;  /* 0x0000000000007941 */ /* 0x000fea0003800200 */
.L_x_189:
[----:B------:R-:W-:Y:S04]  /*1210*/  BSSY.RECONVERGENT B0, `(.L_x_191) ;  /* 0x0000004000007945 */ /* 0x000fe80003800200 */
[----:B------:R-:W-:Y:S05]  /*1220*/  @P2 BRA `(.L_x_192) ;  /* 0x0000000000082947 */ /* 0x000fea0003800000 */
[----:B0123--:R-:W2:Y:S04]  /*1230*/  LDG.E R9, desc[UR6][R12.64+0x1004] ;  /* 0x001004060c097981 */ /* 0x00fea8000c1e1900 */
[----:B--2---:R4:W-:Y:S02]  /*1240*/  STG.E desc[UR6][R10.64+0x800], R9 ;  /* 0x000800090a007986 */ /* 0x0049e4000c101906 */
.L_x_192:
[----:B------:R-:W-:Y:S05]  /*1250*/  BSYNC.RECONVERGENT B0 ;  /* 0x0000000000007941 */ /* 0x000fea0003800200 */
.L_x_191:
[----:B------:R-:W-:Y:S04]  /*1260*/  BSSY.RECONVERGENT B0, `(.L_x_193) ;  /* 0x0000004000007945 */ /* 0x000fe80003800200 */
[----:B------:R-:W-:Y:S05]  /*1270*/  @P3 BRA `(.L_x_194) ;  /* 0x0000000000083947 */ /* 0x000fea0003800000 */
[----:B01234-:R-:W2:Y:S04]  /*1280*/  LDG.E R9, desc[UR6][R12.64+0x1404] ;  /* 0x001404060c097981 */ /* 0x01fea8000c1e1900 */
[----:B--2---:R0:W-:Y:S02]  /*1290*/  STG.E desc[UR6][R10.64+0xa00], R9 ;  /* 0x000a00090a007986 */ /* 0x0041e4000c101906 */
.L_x_194:
[----:B------:R-:W-:Y:S05]  /*12a0*/  BSYNC.RECONVERGENT B0 ;  /* 0x0000000000007941 */ /* 0x000fea0003800200 */
.L_x_193:
[----:B------:R-:W-:Y:S04]  /*12b0*/  BSSY.RECONVERGENT B0, `(.L_x_195) ;  /* 0x0000004000007945 */ /* 0x000fe80003800200 */
[----:B------:R-:W-:Y:S05]  /*12c0*/  @P4 BRA `(.L_x_196) ;  /* 0x0000000000084947 */ /* 0x000fea0003800000 */
[----:B01234-:R-:W2:Y:S04]  /*12d0*/  LDG.E R9, desc[UR6][R12.64+0x1804] ;  /* 0x001804060c097981 */ /* 0x01fea8000c1e1900 */
[----:B--2---:R0:W-:Y:S02]  /*12e0*/  STG.E desc[UR6][R10.64+0xc00], R9 ;  /* 0x000c00090a007986 */ /* 0x0041e4000c101906 */
.L_x_196:
[----:B------:R-:W-:Y:S05]  /*12f0*/  BSYNC.RECONVERGENT B0 ;  /* 0x0000000000007941 */ /* 0x000fea0003800200 */
.L_x_195:
[----:B------:R-:W-:Y:S04]  /*1300*/  BSSY.RECONVERGENT B0, `(.L_x_197) ;  /* 0x0000004000007945 */ /* 0x000fe80003800200 */
[----:B------:R-:W-:Y:S05]  /*1310*/  @P5 BRA `(.L_x_198) ;  /* 0x0000000000085947 */ /* 0x000fea0003800000 */
[----:B------:R-:W5:Y:S04]  /*1320*/  LDG.E R13, desc[UR6][R12.64+0x1c04] ;  /* 0x001c04060c0d7981 */ /* 0x000f68000c1e1900 */
[----:B-----5:R0:W-:Y:S02]  /*1330*/  STG.E desc[UR6][R10.64+0xe00], R13 ;  /* 0x000e000d0a007986 */ /* 0x0201e4000c101906 */
.L_x_198:
[----:B------:R-:W-:Y:S05]  /*1340*/  BSYNC.RECONVERGENT B0 ;  /* 0x0000000000007941 */ /* 0x000fea0003800200 */
.L_x_197:
[----:B------:R-:W-:-:S07]  /*1350*/  VIADD R8, R8, 0x8 ;  /* 0x0000000808087836 */ /* 0x000fce0000000000 */
.L_x_182:
[----:B------:R-:W-:-:S13]  /*1360*/  ISETP.NE.AND P0, PT, RZ, UR5, PT ;  /* 0x00000005ff007c0c */ /* 0x000fda000bf05270 */
[----:B------:R-:W-:Y:S05]  /*1370*/  @!P0 EXIT ;  /* 0x000000000000894d */ /* 0x000fea0003800000 */
[----:B------:R-:W-:Y:S02]  /*1380*/  UISETP.GE.U32.AND UP0, UPT, UR5, 0x4, UPT ;  /* 0x000000040500788c */ /* 0x000fe4000bf06070 */
[----:B------:R-:W-:-:S06]  /*1390*/  ULOP3.LUT UR4, UR8, 0x3, URZ, 0xc0, !UPT ;  /* 0x0000000308047892 */ /* 0x000fcc000f8ec0ff */
[----:B------:R-:W-:Y:S01]  /*13a0*/  ISETP.NE.AND P2, PT, RZ, UR4, PT ;  /* 0x00000004ff007c0c */ /* 0x000fe2000bf45270 */
[----:B------:R-:W-:-:S12]  /*13b0*/  BRA.U !UP0, `(.L_x_199) ;  /* 0x0000000108647547 */ /* 0x000fd8000b800000 */
[----:B------:R-:W-:-:S04]  /*13c0*/  LEA R25, R8, R7, 0x7 ;  /* 0x0000000708197211 */ /* 0x000fc800078e38ff */
[----:B------:R-:W-:-:S13]  /*13d0*/  ISETP.GE.AND P0, PT, R25, R6, PT ;  /* 0x000000061900720c */ /* 0x000fda0003f06270 */
[----:B01234-:R-:W-:-:S05]  /*13e0*/  @!P0 IMAD.WIDE R10, R25, 0x8, R4 ;  /* 0x00000008190a8825 */ /* 0x01ffca00078e0204 */
[----:B------:R-:W2:Y:S01]  /*13f0*/  @!P0 LDG.E R9, desc[UR6][R10.64+0x4] ;  /* 0x000004060a098981 */ /* 0x000ea2000c1e1900 */
[C---:B------:R-:W-:Y:S02]  /*1400*/  VIADD R17, R25.reuse, 0x80 ;  /* 0x0000008019117836 */ /* 0x040fe40000000000 */
[----:B------:R-:W-:-:S03]  /*1410*/  @!P0 IMAD.WIDE R12, R25, 0x4, R2 ;  /* 0x00000004190c8825 */ /* 0x000fc600078e0202 */
[----:B------:R-:W-:-:S13]  /*1420*/  ISETP.GE.AND P1, PT, R17, R6, PT ;  /* 0x000000061100720c */ /* 0x000fda0003f26270 */
[----:B------:R-:W-:Y:S01]  /*1430*/  @!P1 IMAD.WIDE R14, R17, 0x8, R4 ;  /* 0x00000008110e9825 */ /* 0x000fe200078e0204 */
[----:B--2---:R0:W-:Y:S04]  /*1440*/  @!P0 STG.E desc[UR6][R12.64], R9 ;  /* 0x000000090c008986 */ /* 0x0041e8000c101906 */
[----:B------:R-:W2:Y:S01]  /*1450*/  @!P1 LDG.E R21, desc[UR6][R14.64+0x4] ;  /* 0x000004060e159981 */ /* 0x000ea2000c1e1900 */
[----:B------:R-:W-:Y:S02]  /*1460*/  VIADD R23, R25, 0x100 ;  /* 0x0000010019177836 */ /* 0x000fe40000000000 */
[----:B------:R-:W-:-:S03]  /*1470*/  @!P1 IMAD.WIDE R16, R17, 0x4, R2 ;  /* 0x0000000411109825 */ /* 0x000fc600078e0202 */
[----:B------:R-:W-:-:S13]  /*1480*/  ISETP.GE.AND P0, PT, R23, R6, PT ;  /* 0x000000061700720c */ /* 0x000fda0003f06270 */
[----:B------:R-:W-:Y:S01]  /*1490*/  @!P0 IMAD.WIDE R18, R23, 0x8, R4 ;  /* 0x0000000817128825 */ /* 0x000fe200078e0204 */
[----:B------:R-:W-:Y:S01]  /*14a0*/  IADD3 R25, PT, PT, R25, 0x180, RZ ;  /* 0x0000018019197810 */ /* 0x000fe20007ffe0ff */
[----:B--2---:R1:W-:Y:S04]  /*14b0*/  @!P1 STG.E desc[UR6][R16.64], R21 ;  /* 0x0000001510009986 */ /* 0x0043e8000c101906 */
[----:B------:R-:W2:Y:S01]  /*14c0*/  @!P0 LDG.E R19, desc[UR6][R18.64+0x4] ;  /* 0x0000040612138981 */ /* 0x000ea2000c1e1900 */
[----:B------:R-:W-:Y:S01]  /*14d0*/  ISETP.GE.AND P1, PT, R25, R6, PT ;  /* 0x000000061900720c */ /* 0x000fe20003f26270 */
[----:B------:R-:W-:-:S12]  /*14e0*/  @!P0 IMAD.WIDE R10, R23, 0x4, R2 ;  /* 0x00000004170a8825 */ /* 0x000fd800078e0202 */
[C---:B0-----:R-:W-:Y:S01]  /*14f0*/  @!P1 IMAD.WIDE R12, R25.reuse, 0x8, R4 ;  /* 0x00000008190c9825 */ /* 0x041fe200078e0204 */
[----:B--2---:R1:W-:Y:S05]  /*1500*/  @!P0 STG.E desc[UR6][R10.64], R19 ;  /* 0x000000130a008986 */ /* 0x0043ea000c101906 */
[----:B------:R-:W2:Y:S01]  /*1510*/  @!P1 LDG.E R13, desc[UR6][R12.64+0x4] ;  /* 0x000004060c0d9981 */ /* 0x000ea2000c1e1900 */
[----:B------:R-:W-:-:S04]  /*1520*/  @!P1 IMAD.WIDE R14, R25, 0x4, R2 ;  /* 0x00000004190e9825 */ /* 0x000fc800078e0202 */
[----:B------:R-:W-:Y:S01]  /*1530*/  VIADD R8, R8, 0x4 ;  /* 0x0000000408087836 */ /* 0x000fe20000000000 */
[----:B--2---:R1:W-:Y:S06]  /*1540*/  @!P1 STG.E desc[UR6][R14.64], R13 ;  /* 0x0000000d0e009986 */ /* 0x0043ec000c101906 */
.L_x_199:
[----:B------:R-:W-:Y:S05]  /*1550*/  @!P2 EXIT ;  /* 0x000000000000a94d */ /* 0x000fea0003800000 */
[----:B------:R-:W-:Y:S01]  /*1560*/  IADD3 R4, P0, PT, R4, 0x4, RZ ;  /* 0x0000000404047810 */ /* 0x000fe20007f1e0ff */
[----:B------:R-:W-:Y:S01]  /*1570*/  IMAD R7, R8, 0x80, R7 ;  /* 0x0000008008077824 */ /* 0x000fe200078e0207 */
[----:B------:R-:W-:Y:S02]  /*1580*/  UIADD3 UR4, UPT, UPT, -UR4, URZ, URZ ;  /* 0x000000ff04047290 */ /* 0x000fe4000fffe1ff */
[----:B------:R-:W-:-:S10]  /*1590*/  IADD3.X R5, PT, PT, RZ, R5, RZ, P0, !PT ;  /* 0x00000005ff057210 */ /* 0x000fd400007fe4ff */
.L_x_200:
[C---:B------:R-:W-:Y:S01]  /*15a0*/  ISETP.GE.AND P0, PT, R7.reuse, R6, PT ;  /* 0x000000060700720c */ /* 0x040fe20003f06270 */
[----:B01234-:R-:W-:-:S12]  /*15b0*/  IMAD.WIDE R10, R7, 0x8, R4 ;  /* 0x00000008070a7825 */ /* 0x01ffd800078e0204 */
[----:B------:R-:W2:Y:S01]  /*15c0*/  @!P0 LDG.E R11, desc[UR6][R10.64] ;  /* 0x000000060a0b8981 */ /* 0x000ea2000c1e1900 */
[----:B------:R-:W-:Y:S01]  /*15d0*/  IMAD.WIDE R8, R7, 0x4, R2 ;  /* 0x0000000407087825 */ /* 0x000fe200078e0202 */
[----:B------:R-:W-:-:S03]  /*15e0*/  UIADD3 UR4, UPT, UPT, UR4, 0x1, URZ ;  /* 0x0000000104047890 */ /* 0x000fc6000fffe0ff */
[----:B------:R-:W-:Y:S01]  /*15f0*/  VIADD R7, R7, 0x80 ;  /* 0x0000008007077836 */ /* 0x000fe20000000000 */
[----:B------:R-:W-:Y:S01]  /*1600*/  UISETP.NE.AND UP0, UPT, UR4, URZ, UPT ;  /* 0x000000ff0400728c */ /* 0x000fe2000bf05270 */
[----:B--2---:R0:W-:Y:S08]  /*1610*/  @!P0 STG.E desc[UR6][R8.64], R11 ;  /* 0x0000000b08008986 */ /* 0x0041f0000c101906 */
[----:B------:R-:W-:Y:S05]  /*1620*/  BRA.U UP0, `(.L_x_200) ;  /* 0xfffffffd00dc7547 */ /* 0x000fea000b83ffff */
[----:B------:R-:W-:Y:S05]  /*1630*/  EXIT ;  /* 0x000000000000794d */ /* 0x000fea0003800000 */
.L_x_165:
[----:B------:R-:W-:-:S13]  /*1640*/  ISETP.GE.AND P0, PT, R0, 0x1, PT ;  /* 0x000000010000780c */ /* 0x000fda0003f06270 */
[----:B------:R-:W-:Y:S05]  /*1650*/  @!P0 EXIT ;  /* 0x000000000000894d */ /* 0x000fea0003800000 */
[C---:B------:R-:W-:Y:S01]  /*1660*/  ISETP.GE.U32.AND P1, PT, R0.reuse, 0x10, PT ;  /* 0x000000100000780c */ /* 0x040fe20003f26070 */
[----:B------:R-:W-:Y:S01]  /*1670*/  IMAD.MOV.U32 R6, RZ, RZ, RZ ;  /* 0x000000ffff067224 */ /* 0x000fe200078e00ff */
[----:B------:R-:W-:-:S04]  /*1680*/  LOP3.LUT R22, R0, 0xf, RZ, 0xc0, !PT ;  /* 0x0000000f00167812 */ /* 0x000fc800078ec0ff */
[----:B------:R-:W-:-:S07]  /*1690*/  ISETP.NE.AND P0, PT, R22, RZ, PT ;  /* 0x000000ff1600720c */ /* 0x000fce0003f05270 */
[----:B------:R-:W-:Y:S06]  /*16a0*/  @!P1 BRA `(.L_x_201) ;  /* 0x0000000000dc9947 */ /* 0x000fec0003800000 */
[----:B------:R-:W-:Y:S01]  /*16b0*/  IMAD.WIDE.U32 R8, R7, 0x4, R2 ;  /* 0x0000000407087825 */ /* 0x000fe200078e0002 */
[----:B------:R-:W-:-:S03]  /*16c0*/  LOP3.LUT R6, R0, 0x7ffffff0, RZ, 0xc0, !PT ;  /* 0x7ffffff000067812 */ /* 0x000fc600078ec0ff */
[----:B------:R-:W-:Y:S01]  /*16d0*/  IMAD.WIDE.U32 R10, R7, 0x8, R4 ;  /* 0x00000008070a7825 */ /* 0x000fe200078e0004 */
[----:B------:R-:W-:-:S03]  /*16e0*/  IADD3 R8, P2, PT, R8, 0x800, RZ ;  /* 0x0000080008087810 */ /* 0x000fc60007f5e0ff */
[----:B------:R-:W-:Y:S01]  /*16f0*/  VIADD R17, R7, 0x480 ;  /* 0x0000048007117836 */ /* 0x000fe20000000000 */
[----:B------:R-:W-:Y:S01]  /*1700*/  IADD3 R12, P3, PT, R10, 0x1004, RZ ;  /* 0x000010040a0c7810 */ /* 0x000fe20007f7e0ff */
[----:B------:R-:W-:Y:S01]  /*1710*/  IMAD.MOV R16, RZ, RZ, -R6 ;  /* 0x000000ffff107224 */ /* 0x000fe200078e0a06 */
[----:B------:R-:W-:Y:S02]  /*1720*/  IADD3.X R9, PT, PT, RZ, R9, RZ, P2, !PT ;  /* 0x00000009ff097210 */ /* 0x000fe400017fe4ff */
[----:B------:R-:W-:Y:S01]  /*1730*/  IADD3 R14, P2, PT, R2, 0x600, RZ ;  /* 0x00000600020e7810 */ /* 0x000fe20007f5e0ff */
[----:B------:R-:W-:Y:S01]  /*1740*/  IMAD.X R13, RZ, RZ, R11, P3 ;  /* 0x000000ffff0d7224 */ /* 0x000fe200018e060b */
[----:B------:R-:W-:-:S03]  /*1750*/  IADD3 R10, P1, PT, R4, 0xc04, RZ ;  /* 0x00000c04040a7810 */ /* 0x000fc60007f3e0ff */
[----:B------:R-:W-:Y:S01]  /*1760*/  IMAD.X R15, RZ, RZ, R3, P2 ;  /* 0x000000ffff0f7224 */ /* 0x000fe200010e0603 */
[----:B------:R-:W-:-:S09]  /*1770*/  IADD3.X R11, PT, PT, RZ, R5, RZ, P1, !PT ;  /* 0x00000005ff0b7210 */ /* 0x000fd20000ffe4ff */
.L_x_202:
[----:B------:R-:W2:Y:S04]  /*1780*/  LDG.E R19, desc[UR6][R12.64+-0x1000] ;  /* 0xfff000060c137981 */ /* 0x000ea8000c1e1900 */
[----:B--2---:R0:W-:Y:S04]  /*1790*/  STG.E desc[UR6][R8.64+-0x800], R19 ;  /* 0xfff8001308007986 */ /* 0x0041e8000c101906 */
[----:B---3--:R-:W2:Y:S04]  /*17a0*/  LDG.E R21, desc[UR6][R12.64+-0xc00] ;  /* 0xfff400060c157981 */ /* 0x008ea8000c1e1900 */
[----:B--2---:R-:W-:Y:S04]  /*17b0*/  STG.E desc[UR6][R8.64+-0x600], R21 ;  /* 0xfffa001508007986 */ /* 0x004fe8000c101906 */
[----:B------:R-:W2:Y:S04]  /*17c0*/  LDG.E R23, desc[UR6][R12.64+-0x800] ;  /* 0xfff800060c177981 */ /* 0x000ea8000c1e1900 */
[----:B--2---:R1:W-:Y:S04]  /*17d0*/  STG.E desc[UR6][R8.64+-0x400], R23 ;  /* 0xfffc001708007986 */ /* 0x0043e8000c101906 */
[----:B------:R-:W2:Y:S04]  /*17e0*/  LDG.E R25, desc[UR6][R12.64+-0x400] ;  /* 0xfffc00060c197981 */ /* 0x000ea8000c1e1900 */
[----:B--2---:R2:W-:Y:S04]  /*17f0*/  STG.E desc[UR6][R8.64+-0x200], R25 ;  /* 0xfffe001908007986 */ /* 0x0045e8000c101906 */
[----:B------:R-:W3:Y:S04]  /*1800*/  LDG.E R27, desc[UR6][R12.64] ;  /* 0x000000060c1b7981 */ /* 0x000ee8000c1e1900 */
[----:B---3--:R3:W-:Y:S04]  /*1810*/  STG.E desc[UR6][R8.64], R27 ;  /* 0x0000001b08007986 */ /* 0x0087e8000c101906 */
[----:B------:R-:W4:Y:S04]  /*1820*/  LDG.E R29, desc[UR6][R12.64+0x400] ;  /* 0x000400060c1d7981 */ /* 0x000f28000c1e1900 */
[----:B----4-:R4:W-:Y:S04]  /*1830*/  STG.E desc[UR6][R8.64+0x200], R29 ;  /* 0x0002001d08007986 */ /* 0x0109e8000c101906 */
[----:B------:R-:W5:Y:S04]  /*1840*/  LDG.E R24, desc[UR6][R12.64+0x800] ;  /* 0x000800060c187981 */ /* 0x000f68000c1e1900 */
[----:B-----5:R5:W-:Y:S04]  /*1850*/  STG.E desc[UR6][R8.64+0x400], R24 ;  /* 0x0004001808007986 */ /* 0x020be8000c101906 */
[----:B------:R-:W2:Y:S01]  /*1860*/  LDG.E R26, desc[UR6][R12.64+0xc00] ;  /* 0x000c00060c1a7981 */ /* 0x000ea2000c1e1900 */
[----:B0-----:R-:W-:-:S03]  /*1870*/  IMAD.WIDE R18, R17, 0x8, R10 ;  /* 0x0000000811127825 */ /* 0x001fc600078e020a */
[----:B--2---:R0:W-:Y:S04]  /*1880*/  STG.E desc[UR6][R8.64+0x600], R26 ;  /* 0x0006001a08007986 */ /* 0x0041e8000c101906 */
[----:B-1----:R-:W2:Y:S01]  /*1890*/  LDG.E R23, desc[UR6][R12.64+0x1000] ;  /* 0x001000060c177981 */ /* 0x002ea2000c1e1900 */
[----:B------:R-:W-:-:S03]  /*18a0*/  IMAD.WIDE R20, R17, 0x4, R14 ;  /* 0x0000000411147825 */ /* 0x000fc600078e020e */
[----:B--2---:R1:W-:Y:S04]  /*18b0*/  STG.E desc[UR6][R8.64+0x800], R23 ;  /* 0x0008001708007986 */ /* 0x0043e8000c101906 */
[----:B------:R-:W2:Y:S04]  /*18c0*/  LDG.E R25, desc[UR6][R18.64+-0xc00] ;  /* 0xfff4000612197981 */ /* 0x000ea8000c1e1900 */
[----:B--2---:R2:W-:Y:S04]  /*18d0*/  STG.E desc[UR6][R20.64+-0x600], R25 ;  /* 0xfffa001914007986 */ /* 0x0045e8000c101906 */
[----:B---3--:R-:W3:Y:S04]  /*18e0*/  LDG.E R27, desc[UR6][R18.64+-0x800] ;  /* 0xfff80006121b7981 */ /* 0x008ee8000c1e1900 */
[----:B---3--:R3:W-:Y:S04]  /*18f0*/  STG.E desc[UR6][R20.64+-0x400], R27 ;  /* 0xfffc001b14007986 */ /* 0x0087e8000c101906 */
[----:B----4-:R-:W4:Y:S04]  /*1900*/  LDG.E R29, desc[UR6][R18.64+-0x400] ;  /* 0xfffc0006121d7981 */ /* 0x010f28000c1e1900 */
[----:B----4-:R3:W-:Y:S04]  /*1910*/  STG.E desc[UR6][R20.64+-0x200], R29 ;  /* 0xfffe001d14007986 */ /* 0x0107e8000c101906 */
[----:B-----5:R-:W4:Y:S04]  /*1920*/  LDG.E R24, desc[UR6][R18.64] ;  /* 0x0000000612187981 */ /* 0x020f28000c1e1900 */
[----:B----4-:R3:W-:Y:S04]  /*1930*/  STG.E desc[UR6][R20.64], R24 ;  /* 0x0000001814007986 */ /* 0x0107e8000c101906 */
[----:B0-----:R-:W4:Y:S04]  /*1940*/  LDG.E R26, desc[UR6][R18.64+0x400] ;  /* 0x00040006121a7981 */ /* 0x001f28000c1e1900 */
[----:B----4-:R3:W-:Y:S04]  /*1950*/  STG.E desc[UR6][R20.64+0x200], R26 ;  /* 0x0002001a14007986 */ /* 0x0107e8000c101906 */
[----:B-1----:R-:W4:Y:S04]  /*1960*/  LDG.E R23, desc[UR6][R18.64+0x800] ;  /* 0x0008000612177981 */ /* 0x002f28000c1e1900 */
[----:B----4-:R3:W-:Y:S04]  /*1970*/  STG.E desc[UR6][R20.64+0x400], R23 ;  /* 0x0004001714007986 */ /* 0x0107e8000c101906 */
[----:B--2---:R-:W2:Y:S01]  /*1980*/  LDG.E R25, desc[UR6][R18.64+0xc00] ;  /* 0x000c000612197981 */ /* 0x004ea2000c1e1900 */
[----:B------:R-:W-:-:S02]  /*1990*/  IADD3 R16, PT, PT, R16, 0x10, RZ ;  /* 0x0000001010107810 */ /* 0x000fc40007ffe0ff */
[----:B------:R-:W-:Y:S02]  /*19a0*/  IADD3 R8, P2, PT, R8, 0x2000, RZ ;  /* 0x0000200008087810 */ /* 0x000fe40007f5e0ff */
[----:B------:R-:W-:Y:S02]  /*19b0*/  ISETP.NE.AND P1, PT, R16, RZ, PT ;  /* 0x000000ff1000720c */ /* 0x000fe40003f25270 */
[----:B------:R-:W-:Y:S01]  /*19c0*/  IADD3 R12, P3, PT, R12, 0x4000, RZ ;  /* 0x000040000c0c7810 */ /* 0x000fe20007f7e0ff */
[----:B------:R-:W-:Y:S01]  /*19d0*/  IMAD.X R9, RZ, RZ, R9, P2 ;  /* 0x000000ffff097224 */ /* 0x000fe200010e0609 */
[----:B------:R-:W-:-:S03]  /*19e0*/  IADD3 R17, PT, PT, R17, 0x800, RZ ;  /* 0x0000080011117810 */ /* 0x000fc60007ffe0ff */
[----:B------:R-:W-:Y:S01]  /*19f0*/  IMAD.X R13, RZ, RZ, R13, P3 ;  /* 0x000000ffff0d7224 */ /* 0x000fe200018e060d */
[----:B--2---:R3:W-:Y:S05]  /*1a00*/  STG.E desc[UR6][R20.64+0x600], R25 ;  /* 0x0006001914007986 */ /* 0x0047ea000c101906 */
[----:B------:R-:W-:Y:S05]  /*1a10*/  @P1 BRA `(.L_x_202) ;  /* 0xfffffffc00581947 */ /* 0x000fea000383ffff */
.L_x_201:
[----:B------:R-:W-:Y:S05]  /*1a20*/  @!P0 EXIT ;  /* 0x000000000000894d */ /* 0x000fea0003800000 */
[----:B------:R-:W-:Y:S02]  /*1a30*/  ISETP.GE.U32.AND P0, PT, R22, 0x8, PT ;  /* 0x000000081600780c */ /* 0x000fe40003f06070 */
[----:B------:R-:W-:-:S04]  /*1a40*/  LOP3.LUT R12, R0, 0x7, RZ, 0xc0, !PT ;  /* 0x00000007000c7812 */ /* 0x000fc800078ec0ff */
[----:B------:R-:W-:-:S07]  /*1a50*/  ISETP.NE.AND P1, PT, R12, RZ, PT ;  /* 0x000000ff0c00720c */ /* 0x000fce0003f25270 */
[----:B------:R-:W-:Y:S06]  /*1a60*/  @!P0 BRA `(.L_x_203) ;  /* 0x0000000000508947 */ /* 0x000fec0003800000 */
[----:B------:R-:W-:-:S04]  /*1a70*/  IMAD R11, R6, 0x80, R7 ;  /* 0x00000080060b7824 */ /* 0x000fc800078e0207 */
[----:B------:R-:W-:-:S05]  /*1a80*/  IMAD.WIDE R8, R11, 0x8, R4 ;  /* 0x000000080b087825 */ /* 0x000fca00078e0204 */
[----:B------:R-:W2:Y:S01]  /*1a90*/  LDG.E R13, desc[UR6][R8.64+0x4] ;  /* 0x00000406080d7981 */ /* 0x000ea2000c1e1900 */
[----:B------:R-:W-:-:S05]  /*1aa0*/  IMAD.WIDE R10, R11, 0x4, R2 ;  /* 0x000000040b0a7825 */ /* 0x000fca00078e0202 */
[----:B--2---:R0:W-:Y:S04]  /*1ab0*/  STG.E desc[UR6][R10.64], R13 ;  /* 0x0000000d0a007986 */ /* 0x0041e8000c101906 */
[----:B------:R-:W2:Y:S04]  /*1ac0*/  LDG.E R15, desc[UR6][R8.64+0x404] ;  /* 0x00040406080f7981 */ /* 0x000ea8000c1e1900 */
[----:B--2---:R1:W-:Y:S04]  /*1ad0*/  STG.E desc[UR6][R10.64+0x200], R15 ;  /* 0x0002000f0a007986 */ /* 0x0043e8000c101906 */
[----:B------:R-:W2:Y:S04]  /*1ae0*/  LDG.E R17, desc[UR6][R8.64+0x804] ;  /* 0x0008040608117981 */ /* 0x000ea8000c1e1900 */
[----:B--2---:R2:W-:Y:S04]  /*1af0*/  STG.E desc[UR6][R10.64+0x400], R17 ;  /* 0x000400110a007986 */ /* 0x0045e8000c101906 */
[----:B------:R-:W4:Y:S04]  /*1b00*/  LDG.E R19, desc[UR6][R8.64+0xc04] ;  /* 0x000c040608137981 */ /* 0x000f28000c1e1900 */
[----:B----4-:R2:W-:Y:S04]  /*1b10*/  STG.E desc[UR6][R10.64+0x600], R19 ;  /* 0x000600130a007986 */ /* 0x0105e8000c101906 */
[----:B---3--:R-:W3:Y:S04]  /*1b20*/  LDG.E R21, desc[UR6][R8.64+0x1004] ;  /* 0x0010040608157981 */ /* 0x008ee8000c1e1900 */
[----:B---3--:R2:W-:Y:S04]  /*1b30*/  STG.E desc[UR6][R10.64+0x800], R21 ;  /* 0x000800150a007986 */ /* 0x0085e8000c101906 */
[----:B------:R-:W3:Y:S04]  /*1b40*/  LDG.E R23, desc[UR6][R8.64+0x1404] ;  /* 0x0014040608177981 */ /* 0x000ee8000c1e1900 */
[----:B---3--:R2:W-:Y:S04]  /*1b50*/  STG.E desc[UR6][R10.64+0xa00], R23 ;  /* 0x000a00170a007986 */ /* 0x0085e8000c101906 */
[----:B0-----:R-:W3:Y:S04]  /*1b60*/  LDG.E R13, desc[UR6][R8.64+0x1804] ;  /* 0x00180406080d7981 */ /* 0x001ee8000c1e1900 */
[----:B---3--:R2:W-:Y:S04]  /*1b70*/  STG.E desc[UR6][R10.64+0xc00], R13 ;  /* 0x000c000d0a007986 */ /* 0x0085e8000c101906 */
[----:B-1----:R-:W3:Y:S01]  /*1b80*/  LDG.E R15, desc[UR6][R8.64+0x1c04] ;  /* 0x001c0406080f7981 */ /* 0x002ee2000c1e1900 */
[----:B------:R-:W-:-:S03]  /*1b90*/  VIADD R6, R6, 0x8 ;  /* 0x0000000806067836 */ /* 0x000fc60000000000 */
[----:B---3--:R2:W-:Y:S04]  /*1ba0*/  STG.E desc[UR6][R10.64+0xe00], R15 ;  /* 0x000e000f0a007986 */ /* 0x0085e8000c101906 */
.L_x_203:
[----:B------:R-:W-:Y:S05]  /*1bb0*/  @!P1 EXIT ;  /* 0x000000000000994d */ /* 0x000fea0003800000 */
[----:B------:R-:W-:Y:S02]  /*1bc0*/  ISETP.GE.U32.AND P0, PT, R12, 0x4, PT ;  /* 0x000000040c00780c */ /* 0x000fe40003f06070 */
[----:B------:R-:W-:-:S04]  /*1bd0*/  LOP3.LUT R0, R0, 0x3, RZ, 0xc0, !PT ;  /* 0x0000000300007812 */ /* 0x000fc800078ec0ff */
[----:B------:R-:W-:-:S07]  /*1be0*/  ISETP.NE.AND P1, PT, R0, RZ, PT ;  /* 0x000000ff0000720c */ /* 0x000fce0003f25270 */
[----:B------:R-:W-:Y:S06]  /*1bf0*/  @!P0 BRA `(.L_x_204) ;  /* 0x0000000000308947 */ /* 0x000fec0003800000 */
[----:B--2---:R-:W-:-:S05]  /*1c00*/  LEA R11, R6, R7, 0x7 ;  /* 0x00000007060b7211 */ /* 0x004fca00078e38ff */
        /* <DEDUP_REMOVED lines=8> */
[----:B------:R-:W2:Y:S01]  /*1c90*/  LDG.E R19, desc[UR6][R8.64+0xc04] ;  /* 0x000c040608137981 */ /* 0x000ea2000c1e1900 */
[----:B------:R-:W-:-:S03]  /*1ca0*/  VIADD R6, R6, 0x4 ;  /* 0x0000000406067836 */ /* 0x000fc60000000000 */
[----:B--2---:R0:W-:Y:S04]  /*1cb0*/  STG.E desc[UR6][R10.64+0x600], R19 ;  /* 0x000600130a007986 */ /* 0x0041e8000c101906 */
.L_x_204:
[----:B------:R-:W-:Y:S05]  /*1cc0*/  @!P1 EXIT ;  /* 0x000000000000994d */ /* 0x000fea0003800000 */
[----:B------:R-:W-:Y:S01]  /*1cd0*/  IADD3 R8, P0, PT, R4, 0x4, RZ ;  /* 0x0000000404087810 */ /* 0x000fe20007f1e0ff */
[----:B0-2---:R-:W-:Y:S01]  /*1ce0*/  IMAD R11, R6, 0x80, R7 ;  /* 0x00000080060b7824 */ /* 0x005fe200078e0207 */
[----:B------:R-:W-:-:S03]  /*1cf0*/  IADD3 R0, PT, PT, -R0, RZ, RZ ;  /* 0x000000ff00007210 */ /* 0x000fc60007ffe1ff */
[----:B------:R-:W-:-:S08]  /*1d00*/  IMAD.X R9, RZ, RZ, R5, P0 ;  /* 0x000000ffff097224 */ /* 0x000fd000000e0605 */
.L_x_205:
[----:B0-----:R-:W-:-:S06]  /*1d10*/  IMAD.WIDE R6, R11, 0x8, R8 ;  /* 0x000000080b067825 */ /* 0x001fcc00078e0208 */
[----:B------:R-:W2:Y:S01]  /*1d20*/  LDG.E R7, desc[UR6][R6.64] ;  /* 0x0000000606077981 */ /* 0x000ea2000c1e1900 */
[----:B------:R-:W-:Y:S01]  /*1d30*/  VIADD R0, R0, 0x1 ;  /* 0x0000000100007836 */ /* 0x000fe20000000000 */
[----:B------:R-:W-:Y:S01]  /*1d40*/  MOV R5, R3 ;  /* 0x0000000300057202 */ /* 0x000fe20000000f00 */
[----:B------:R-:W-:-:S03]  /*1d50*/  IMAD.MOV.U32 R4, RZ, RZ, R2 ;  /* 0x000000ffff047224 */ /* 0x000fc600078e0002 */
[----:B------:R-:W-:Y:S01]  /*1d60*/  ISETP.NE.AND P0, PT, R0, RZ, PT ;  /* 0x000000ff0000720c */ /* 0x000fe20003f05270 */
[----:B------:R-:W-:-:S05]  /*1d70*/  IMAD.WIDE R4, R11, 0x4, R4 ;  /* 0x000000040b047825 */ /* 0x000fca00078e0204 */
[----:B--2---:R0:W-:Y:S07]  /*1d80*/  STG.E desc[UR6][R4.64], R7 ;  /* 0x0000000704007986 */ /* 0x0041ee000c101906 */
[----:B------:R-:W-:Y:S05]  /*1d90*/  @!P0 EXIT ;  /* 0x000000000000894d */ /* 0x000fea0003800000 */
[----:B------:R-:W-:Y:S01]  /*1da0*/  IADD3 R11, PT, PT, R11, 0x80, RZ ;  /* 0x000000800b0b7810 */ /* 0x000fe20007ffe0ff */
[----:B------:R-:W-:Y:S06]  /*1db0*/  BRA `(.L_x_205) ;  /* 0xfffffffc00d47947 */ /* 0x000fec000383ffff */
.L_x_206:
        /* <DEDUP_REMOVED lines=12> */
.L_x_460:


//--------------------- .text._ZN3cub18CUB_300001_SM_10006detail9transform16transform_kernelINS2_10policy_hubILb1EN4cuda3std3__45tupleIJN6thrust24THRUST_300001_SM_1000_NS6detail15normal_iteratorINSA_10device_ptrI12BisectionKeyEEEEEEEE10policy1000Ei12ExtractIndexNSC_INSD_IiEEEEJPSE_EEEvT0_iT1_T2_DpNS2_10kernel_argIT3_EE --------------------------
	.section	.text._ZN3cub18CUB_300001_SM_10006detail9transform16transform_kernelINS2_10policy_hubILb1EN4cuda3std3__45tupleIJN6thrust24THRUST_300001_SM_1000_NS6detail15normal_iteratorINSA_10device_ptrI12BisectionKeyEEEEEEEE10policy1000Ei12ExtractIndexNSC_INSD_IiEEEEJPSE_EEEvT0_iT1_T2_DpNS2_10kernel_argIT3_EE,"ax",@progbits
	.align	128
        .global         _ZN3cub18CUB_300001_SM_10006detail9transform16transform_kernelINS2_10policy_hubILb1EN4cuda3std3__45tupleIJN6thrust24THRUST_300001_SM_1000_NS6detail15normal_iteratorINSA_10device_ptrI12BisectionKeyEEEEEEEE10policy1000Ei12ExtractIndexNSC_INSD_IiEEEEJPSE_EEEvT0_iT1_T2_DpNS2_10kernel_argIT3_EE
        .type           _ZN3cub18CUB_300001_SM_10006detail9transform16transform_kernelINS2_10policy_hubILb1EN4cuda3std3__45tupleIJN6thrust24THRUST_300001_SM_1000_NS6detail15normal_iteratorINSA_10device_ptrI12BisectionKeyEEEEEEEE10policy1000Ei12ExtractIndexNSC_INSD_IiEEEEJPSE_EEEvT0_iT1_T2_DpNS2_10kernel_argIT3_EE,@function
        .size           _ZN3cub18CUB_300001_SM_10006detail9transform16transform_kernelINS2_10policy_hubILb1EN4cuda3std3__45tupleIJN6thrust24THRUST_300001_SM_1000_NS6detail15normal_iteratorINSA_10device_ptrI12BisectionKeyEEEEEEEE10policy1000Ei12ExtractIndexNSC_INSD_IiEEEEJPSE_EEEvT0_iT1_T2_DpNS2_10kernel_argIT3_EE,(.L_x_461 - _ZN3cub18CUB_300001_SM_10006detail9transform16transform_kernelINS2_10policy_hubILb1EN4cuda3std3__45tupleIJN6thrust24THRUST_300001_SM_1000_NS6detail15normal_iteratorINSA_10device_ptrI12BisectionKeyEEEEEEEE10policy1000Ei12ExtractIndexNSC_INSD_IiEEEEJPSE_EEEvT0_iT1_T2_DpNS2_10kernel_argIT3_EE)
        .other          _ZN3cub18CUB_300001_SM_10006detail9transform16transform_kernelINS2_10policy_hubILb1EN4cuda3std3__45tupleIJN6thrust24THRUST_300001_SM_1000_NS6detail15normal_iteratorINSA_10device_ptrI12BisectionKeyEEEEEEEE10policy1000Ei12ExtractIndexNSC_INSD_IiEEEEJPSE_EEEvT0_iT1_T2_DpNS2_10kernel_argIT3_EE,@"STO_CUDA_ENTRY STV_DEFAULT"
_ZN3cub18CUB_300001_SM_10006detail9transform16transform_kernelINS2_10policy_hubILb1EN4cuda3std3__45tupleIJN6thrust24THRUST_300001_SM_1000_NS6detail15normal_iteratorINSA_10device_ptrI12BisectionKeyEEEEEEEE10policy1000Ei12ExtractIndexNSC_INSD_IiEEEEJPSE_EEEvT0_iT1_T2_DpNS2_10kernel_argIT3_EE:
.text._ZN3cub18CUB_300001_SM_10006detail9transform16transform_kernelINS2_10policy_hubILb1EN4cuda3std3__45tupleIJN6thrust24THRUST_300001_SM_1000_NS6detail15normal_iteratorINSA_10device_ptrI12BisectionKeyEEEEEEEE10policy1000Ei12ExtractIndexNSC_INSD_IiEEEEJPSE_EEEvT0_iT1_T2_DpNS2_10kernel_argIT3_EE:
[----:B------:R-:W-:Y:S08]  /*0000*/  LDC R1, c[0x0][0x37c] ;  /* 0x0000df00ff017b82 */ /* 0x000ff00000000800 */
[----:B------:R-:W0:Y:S01]  /*0010*/  LDC.64 R10, c[0x0][0x380] ;  /* 0x0000e000ff0a7b82 */ /* 0x000e220000000a00 */
[----:B------:R-:W1:Y:S01]  /*0020*/  S2R R7, SR_TID.X ;  /* 0x0000000000077919 */ /* 0x000e620000002100 */
[----:B------:R-:W2:Y:S01]  /*0030*/  LDCU.64 UR6, c[0x0][0x358] ;  /* 0x00006b00ff0677ac */ /* 0x000ea20008000a00 */
[----:B------:R-:W-:Y:S05]  /*0040*/  BSSY.RECONVERGENT B0, `(.L_x_207) ;  /* 0x0000016000007945 */ /* 0x000fea0003800200 */
[----:B------:R-:W3:Y:S08]  /*0050*/  S2UR UR4, SR_CTAID.X ;  /* 0x00000000000479c3 */ /* 0x000ef00000002500 */
[----:B------:R-:W4:Y:S01]  /*0060*/  LDC.64 R2, c[0x0][0x398] ;  /* 0x0000e600ff027b82 */ /* 0x000f220000000a00 */
[----:B0-----:R-:W-:-:S07]  /*0070*/  IMAD.SHL.U32 R6, R11, 0x80, RZ ;  /* 0x000000800b067824 */ /* 0x001fce00078e00ff */
[----:B------:R-:W0:Y:S01]  /*0080*/  LDC.64 R4, c[0x0][0x390] ;  /* 0x0000e400ff047b82 */ /* 0x000e220000000a00 */
[----:B---3--:R-:W-:Y:S01]  /*0090*/  IMAD R9, R6, UR4, RZ ;  /* 0x0000000406097c24 */ /* 0x008fe2000f8e02ff */
[----:B-1----:R-:W-:-:S03]  /*00a0*/  SHF.L.U32 R15, R7, 0x7, RZ ;  /* 0x00000007070f7819 */ /* 0x002fc600000006ff */
[----:B------:R-:W-:-:S05]  /*00b0*/  IMAD.IADD R13, R10, 0x1, -R9 ;  /* 0x000000010a0d7824 */ /* 0x000fca00078e0a09 */
[CC--:B------:R-:W-:Y:S02]  /*00c0*/  VIMNMX R0, PT, PT, R6.reuse, R13.reuse, PT ;  /* 0x0000000d06007248 */ /* 0x0c0fe40003fe0100 */
[----:B------:R-:W-:-:S03]  /*00d0*/  ISETP.GT.AND P1, PT, R6, R13, PT ;  /* 0x0000000d0600720c */ /* 0x000fc60003f24270 */
[----:B------:R-:W-:-:S05]  /*00e0*/  IMAD.SHL.U32 R8, R0, 0x8, RZ ;  /* 0x0000000800087824 */ /* 0x000fca00078e00ff */
[----:B------:R-:W-:-:S13]  /*00f0*/  ISETP.GE.AND P0, PT, R15, R8, PT ;  /* 0x000000080f00720c */ /* 0x000fda0003f06270 */
[----:B--2-4-:R-:W-:Y:S05]  /*0100*/  @P0 BRA `(.L_x_208) ;  /* 0x0000000000240947 */ /* 0x014fea0003800000 */
[----:B------:R-:W1:Y:S02]  /*0110*/  LDC.64 R12, c[0x0][0x398] ;  /* 0x0000e600ff0c7b82 */ /* 0x000e640000000a00 */
[----:B-1----:R-:W-:-:S04]  /*0120*/  IMAD.WIDE.U32 R12, R7, 0x80, R12 ;  /* 0x00000080070c7825 */ /* 0x002fc800078e000c */
[----:B------:R-:W-:-:S07]  /*0130*/  IMAD.WIDE R12, R9, 0x8, R12 ;  /* 0x00000008090c7825 */ /* 0x000fce00078e020c */
.L_x_209:
[----:B------:R-:W-:Y:S01]  /*0140*/  VIADD R15, R15, 0x4000 ;  /* 0x000040000f0f7836 */ /* 0x000fe20000000000 */
[----:B------:R1:W-:Y:S04]  /*0150*/  CCTL.E.PF2 [R12] ;  /* 0x000000000c00798f */ /* 0x0003e80000800100 */
[----:B------:R-:W-:Y:S02]  /*0160*/  ISETP.GE.AND P0, PT, R15, R8, PT ;  /* 0x000000080f00720c */ /* 0x000fe40003f06270 */
[----:B-1----:R-:W-:-:S04]  /*0170*/  IADD3 R12, P2, PT, R12, 0x4000, RZ ;  /* 0x000040000c0c7810 */ /* 0x002fc80007f5e0ff */
[----:B------:R-:W-:-:S07]  /*0180*/  IADD3.X R13, PT, PT, RZ, R13, RZ, P2, !PT ;  /* 0x0000000dff0d7210 */ /* 0x000fce00017fe4ff */
[----:B------:R-:W-:Y:S05]  /*0190*/  @!P0 BRA `(.L_x_209) ;  /* 0xfffffffc00e88947 */ /* 0x000fea000383ffff */
.L_x_208:
[----:B------:R-:W-:Y:S05]  /*01a0*/  BSYNC.RECONVERGENT B0 ;  /* 0x0000000000007941 */ /* 0x000fea0003800200 */
.L_x_207:
[----:B------:R-:W-:-:S04]  /*01b0*/  IMAD.WIDE R2, R9, 0x8, R2 ;  /* 0x0000000809027825 */ /* 0x000fc800078e0202 */
[----:B0-----:R-:W-:Y:S01]  /*01c0*/  IMAD.WIDE R4, R9, 0x4, R4 ;  /* 0x0000000409047825 */ /* 0x001fe200078e0204 */
[----:B------:R-:W-:Y:S06]  /*01d0*/  @P1 BRA `(.L_x_210) ;  /* 0x0000000400ec1947 */ /* 0x000fec0003800000 */
        /* <DEDUP_REMOVED lines=8> */
[----:B------:R-:W-:Y:S02]  /*0260*/  IADD3 R10, P1, PT, R2, 0xc04, RZ ;  /* 0x00000c04020a7810 */ /* 0x000fe40007f3e0ff */
[----:B------:R-:W-:Y:S01]  /*0270*/  LOP3.LUT R0, R11, 0x7ffffff0, RZ, 0xc0, !PT ;  /* 0x7ffffff00b007812 */ /* 0x000fe200078ec0ff */
[----:B------:R-:W-:Y:S01]  /*0280*/  IMAD.WIDE.U32 R14, R7, 0x8, R2 ;  /* 0x00000008070e7825 */ /* 0x000fe200078e0002 */
[----:B------:R-:W-:-:S03]  /*0290*/  IADD3 R18, P2, PT, R12, 0x800, RZ ;  /* 0x000008000c127810 */ /* 0x000fc60007f5e0ff */
[----:B------:R-:W-:Y:S01]  /*02a0*/  VIADD R19, R7, 0x480 ;  /* 0x0000048007137836 */ /* 0x000fe20000000000 */
[----:B------:R-:W-:Y:S01]  /*02b0*/  IADD3 R16, P3, PT, R14, 0x1004, RZ ;  /* 0x000010040e107810 */ /* 0x000fe20007f7e0ff */
[----:B------:R-:W-:Y:S01]  /*02c0*/  IMAD.X R29, RZ, RZ, R13, P2 ;  /* 0x000000ffff1d7224 */ /* 0x000fe200010e060d */
[----:B------:R-:W-:Y:S01]  /*02d0*/  IADD3 R12, P2, PT, R4, 0x600, RZ ;  /* 0x00000600040c7810 */ /* 0x000fe20007f5e0ff */
[----:B------:R-:W-:Y:S01]  /*02e0*/  IMAD.X R11, RZ, RZ, R3, P1 ;  /* 0x000000ffff0b7224 */ /* 0x000fe200008e0603 */
[----:B------:R-:W-:Y:S01]  /*02f0*/  IADD3.X R17, PT, PT, RZ, R15, RZ, P3, !PT ;  /* 0x0000000fff117210 */ /* 0x000fe20001ffe4ff */
[----:B------:R-:W-:Y:S01]  /*0300*/  IMAD.MOV R6, RZ, RZ, -R0 ;  /* 0x000000ffff067224 */ /* 0x000fe200078e0a00 */
[----:B------:R-:W-:-:S09]  /*0310*/  IADD3.X R13, PT, PT, RZ, R5, RZ, P2, !PT ;  /* 0x00000005ff0d7210 */ /* 0x000fd200017fe4ff */
.L_x_212:
[----:B------:R-:W2:Y:S01]  /*0320*/  LDG.E R21, desc[UR6][R16.64+-0x1000] ;  /* 0xfff0000610157981 */ /* 0x000ea2000c1e1900 */
[----:B------:R-:W-:Y:S01]  /*0330*/  IMAD.MOV.U32 R14, RZ, RZ, R18 ;  /* 0x000000ffff0e7224 */ /* 0x000fe200078e0012 */
[----:B------:R-:W-:-:S05]  /*0340*/  MOV R15, R29 ;  /* 0x0000001d000f7202 */ /* 0x000fca0000000f00 */
[----:B--2---:R0:W-:Y:S04]  /*0350*/  STG.E desc[UR6][R14.64+-0x800], R21 ;  /* 0xfff800150e007986 */ /* 0x0041e8000c101906 */
[----:B----4-:R-:W2:Y:S04]  /*0360*/  LDG.E R23, desc[UR6][R16.64+-0xc00] ;  /* 0xfff4000610177981 */ /* 0x010ea8000c1e1900 */
        /* <DEDUP_REMOVED lines=20> */
[----:B---3--:R-:W-:Y:S04]  /*04b0*/  STG.E desc[UR6][R22.64+-0x400], R29 ;  /* 0xfffc001d16007986 */ /* 0x008fe8000c101906 */
[----:B----4-:R-:W3:Y:S04]  /*04c0*/  LDG.E R18, desc[UR6][R20.64+-0x400] ;  /* 0xfffc000614127981 */ /* 0x010ee8000c1e1900 */
[----:B---3--:R3:W-:Y:S04]  /*04d0*/  STG.E desc[UR6][R22.64+-0x200], R18 ;  /* 0xfffe001216007986 */ /* 0x0087e8000c101906 */
[----:B-----5:R-:W4:Y:S04]  /*04e0*/  LDG.E R24, desc[UR6][R20.64] ;  /* 0x0000000614187981 */ /* 0x020f28000c1e1900 */
[----:B----4-:R4:W-:Y:S04]  /*04f0*/  STG.E desc[UR6][R22.64], R24 ;  /* 0x0000001816007986 */ /* 0x0109e8000c101906 */
[----:B0-----:R-:W5:Y:S04]  /*0500*/  LDG.E R26, desc[UR6][R20.64+0x400] ;  /* 0x00040006141a7981 */ /* 0x001f68000c1e1900 */
[----:B-----5:R4:W-:Y:S04]  /*0510*/  STG.E desc[UR6][R22.64+0x200], R26 ;  /* 0x0002001a16007986 */ /* 0x0209e8000c101906 */
[----:B-1----:R-:W5:Y:S04]  /*0520*/  LDG.E R25, desc[UR6][R20.64+0x800] ;  /* 0x0008000614197981 */ /* 0x002f68000c1e1900 */
[----:B-----5:R4:W-:Y:S04]  /*0530*/  STG.E desc[UR6][R22.64+0x400], R25 ;  /* 0x0004001916007986 */ /* 0x0209e8000c101906 */
[----:B--2---:R-:W2:Y:S01]  /*0540*/  LDG.E R27, desc[UR6][R20.64+0xc00] ;  /* 0x000c0006141b7981 */ /* 0x004ea2000c1e1900 */
[----:B------:R-:W-:Y:S01]  /*0550*/  VIADD R6, R6, 0x10 ;  /* 0x0000001006067836 */ /* 0x000fe20000000000 */
[----:B---3--:R-:W-:Y:S01]  /*0560*/  IADD3 R18, P2, PT, R14, 0x2000, RZ ;  /* 0x000020000e127810 */ /* 0x008fe20007f5e0ff */
[----:B------:R-:W-:Y:S01]  /*0570*/  VIADD R19, R19, 0x800 ;  /* 0x0000080013137836 */ /* 0x000fe20000000000 */
[----:B------:R-:W-:-:S02]  /*0580*/  IADD3 R16, P3, PT, R16, 0x4000, RZ ;  /* 0x0000400010107810 */ /* 0x000fc40007f7e0ff */
[----:B------:R-:W-:Y:S01]  /*0590*/  ISETP.NE.AND P1, PT, R6, RZ, PT ;  /* 0x000000ff0600720c */ /* 0x000fe20003f25270 */
[----:B------:R-:W-:Y:S01]  /*05a0*/  IMAD.X R29, RZ, RZ, R15, P2 ;  /* 0x000000ffff1d7224 */ /* 0x000fe200010e060f */
[----:B------:R-:W-:Y:S01]  /*05b0*/  IADD3.X R17, PT, PT, RZ, R17, RZ, P3, !PT ;  /* 0x00000011ff117210 */ /* 0x000fe20001ffe4ff */
[----:B--2---:R4:W-:Y:S10]  /*05c0*/  STG.E desc[UR6][R22.64+0x600], R27 ;  /* 0x0006001b16007986 */ /* 0x0049f4000c101906 */
[----:B------:R-:W-:Y:S05]  /*05d0*/  @P1 BRA `(.L_x_212) ;  /* 0xfffffffc00501947 */ /* 0x000fea000383ffff */
.L_x_211:
[----:B------:R-:W-:Y:S05]  /*05e0*/  @!P0 EXIT ;  /* 0x000000000000894d */ /* 0x000fea0003800000 */
[----:B------:R-:W0:Y:S01]  /*05f0*/  LDCU UR4, c[0x0][0x384] ;  /* 0x00007080ff0477ac */ /* 0x000e220008000800 */
[----:B------:R-:W-:Y:S01]  /*0600*/  ISETP.GE.U32.AND P0, PT, R8, 0x8, PT ;  /* 0x000000080800780c */ /* 0x000fe20003f06070 */
[----:B0-----:R-:W-:-:S06]  /*0610*/  ULOP3.LUT UR5, UR4, 0x7, URZ, 0xc0, !UPT ;  /* 0x0000000704057892 */ /* 0x001fcc000f8ec0ff */
[----:B------:R-:W-:-:S06]  /*0620*/  ISETP.NE.AND P1, PT, RZ, UR5, PT ;  /* 0x00000005ff007c0c */ /* 0x000fcc000bf25270 */
[----:B------:R-:W-:Y:S07]  /*0630*/  @!P0 BRA `(.L_x_213) ;  /* 0x0000000000508947 */ /* 0x000fee0003800000 */
        /* <DEDUP_REMOVED lines=9> */
[----:B------:R-:W3:Y:S04]  /*06d0*/  LDG.E R21, desc[UR6][R10.64+0xc04] ;  /* 0x000c04060a157981 */ /* 0x000ee8000c1e1900 */
[----:B---3--:R2:W-:Y:S04]  /*06e0*/  STG.E desc[UR6][R12.64+0x600], R21 ;  /* 0x000600150c007986 */ /* 0x0085e8000c101906 */
[----:B----4-:R-:W3:Y:S04]  /*06f0*/  LDG.E R23, desc[UR6][R10.64+0x1004] ;  /* 0x001004060a177981 */ /* 0x010ee8000c1e1900 */
[----:B---3--:R2:W-:Y:S04]  /*0700*/  STG.E desc[UR6][R12.64+0x800], R23 ;  /* 0x000800170c007986 */ /* 0x0085e8000c101906 */
[----:B------:R-:W3:Y:S04]  /*0710*/  LDG.E R25, desc[UR6][R10.64+0x1404] ;  /* 0x001404060a197981 */ /* 0x000ee8000c1e1900 */
[----:B---3--:R2:W-:Y:S04]  /*0720*/  STG.E desc[UR6][R12.64+0xa00], R25 ;  /* 0x000a00190c007986 */ /* 0x0085e8000c101906 */
[----:B0-----:R-:W3:Y:S04]  /*0730*/  LDG.E R15, desc[UR6][R10.64+0x1804] ;  /* 0x001804060a0f7981 */ /* 0x001ee8000c1e1900 */
[----:B---3--:R2:W-:Y:S04]  /*0740*/  STG.E desc[UR6][R12.64+0xc00], R15 ;  /* 0x000c000f0c007986 */ /* 0x0085e8000c101906 */
[----:B-1----:R-:W3:Y:S01]  /*0750*/  LDG.E R17, desc[UR6][R10.64+0x1c04] ;  /* 0x001c04060a117981 */ /* 0x002ee2000c1e1900 */
[----:B------:R-:W-:-:S03]  /*0760*/  IADD3 R0, PT, PT, R0, 0x8, RZ ;  /* 0x0000000800007810 */ /* 0x000fc60007ffe0ff */
[----:B---3--:R2:W-:Y:S04]  /*0770*/  STG.E desc[UR6][R12.64+0xe00], R17 ;  /* 0x000e00110c007986 */ /* 0x0085e8000c101906 */
.L_x_213:
[----:B------:R-:W-:Y:S05]  /*0780*/  @!P1 EXIT ;  /* 0x000000000000994d */ /* 0x000fea0003800000 */
[----:B------:R-:W-:Y:S02]  /*0790*/  UISETP.GE.U32.AND UP0, UPT, UR5, 0x4, UPT ;  /* 0x000000040500788c */ /* 0x000fe4000bf06070 */
[----:B------:R-:W-:-:S06]  /*07a0*/  ULOP3.LUT UR4, UR4, 0x3, URZ, 0xc0, !UPT ;  /* 0x0000000304047892 */ /* 0x000fcc000f8ec0ff */
[----:B------:R-:W-:Y:S01]  /*07b0*/  ISETP.NE.AND P0, PT, RZ, UR4, PT ;  /* 0x00000004ff007c0c */ /* 0x000fe2000bf05270 */
[----:B------:R-:W-:-:S12]  /*07c0*/  BRA.U !UP0, `(.L_x_214) ;  /* 0x0000000108307547 */ /* 0x000fd8000b800000 */
[----:B--2---:R-:W-:-:S04]  /*07d0*/  IMAD R15, R0, 0x80, R7 ;  /* 0x00000080000f7824 */ /* 0x004fc800078e0207 */
        /* <DEDUP_REMOVED lines=11> */
.L_x_214:
[----:B------:R-:W-:Y:S05]  /*0890*/  @!P0 EXIT ;  /* 0x000000000000894d */ /* 0x000fea0003800000 */
[----:B0-----:R-:W0:Y:S01]  /*08a0*/  LDC.64 R4, c[0x0][0x390] ;  /* 0x0000e400ff047b82 */ /* 0x001e220000000a00 */
[----:B------:R-:W-:Y:S01]  /*08b0*/  IADD3 R6, P0, PT, R2, 0x4, RZ ;  /* 0x0000000402067810 */ /* 0x000fe20007f1e0ff */
[----:B------:R-:W-:Y:S01]  /*08c0*/  UIADD3 UR4, UPT, UPT, -UR4, URZ, URZ ;  /* 0x000000ff04047290 */ /* 0x000fe2000fffe1ff */
[----:B------:R-:W-:-:S03]  /*08d0*/  LEA R11, R0, R7, 0x7 ;  /* 0x00000007000b7211 */ /* 0x000fc600078e38ff */
[----:B------:R-:W-:Y:S02]  /*08e0*/  IMAD.X R7, RZ, RZ, R3, P0 ;  /* 0x000000ffff077224 */ /* 0x000fe400000e0603 */
[----:B0-----:R-:W-:-:S07]  /*08f0*/  IMAD.WIDE R8, R9, 0x4, R4 ;  /* 0x0000000409087825 */ /* 0x001fce00078e0204 */
.L_x_215:
[----:B0-----:R-:W-:-:S06]  /*0900*/  IMAD.WIDE R4, R11, 0x8, R6 ;  /* 0x000000080b047825 */ /* 0x001fcc00078e0206 */
[----:B------:R-:W3:Y:S01]  /*0910*/  LDG.E R5, desc[UR6][R4.64] ;  /* 0x0000000604057981 */ /* 0x000ee2000c1e1900 */
[----:B------:R-:W-:Y:S01]  /*0920*/  IMAD.WIDE R2, R11, 0x4, R8 ;  /* 0x000000040b027825 */ /* 0x000fe200078e0208 */
[----:B------:R-:W-:-:S03]  /*0930*/  UIADD3 UR4, UPT, UPT, UR4, 0x1, URZ ;  /* 0x0000000104047890 */ /* 0x000fc6000fffe0ff */
[----:B------:R-:W-:Y:S01]  /*0940*/  VIADD R11, R11, 0x80 ;  /* 0x000000800b0b7836 */ /* 0x000fe20000000000 */
[----:B------:R-:W-:Y:S01]  /*0950*/  UISETP.NE.AND UP0, UPT, UR4, URZ, UPT ;  /* 0x000000ff0400728c */ /* 0x000fe2000bf05270 */
[----:B---3--:R0:W-:Y:S08]  /*0960*/  STG.E desc[UR6][R2.64], R5 ;  /* 0x0000000502007986 */ /* 0x0081f0000c101906 */
[----:B------:R-:W-:Y:S05]  /*0970*/  BRA.U UP0, `(.L_x_215) ;  /* 0xfffffffd00e07547 */ /* 0x000fea000b83ffff */
[----:B------:R-:W-:Y:S05]  /*0980*/  EXIT ;  /* 0x000000000000794d */ /* 0x000fea0003800000 */
.L_x_210:
[----:B------:R-:W-:-:S13]  /*0990*/  ISETP.GE.AND P0, PT, R11, 0x1, PT ;  /* 0x000000010b00780c */ /* 0x000fda0003f06270 */
[----:B------:R-:W-:Y:S05]  /*09a0*/  @!P0 EXIT ;  /* 0x000000000000894d */ /* 0x000fea0003800000 */
[C---:B------:R-:W-:Y:S01]  /*09b0*/  ISETP.GE.U32.AND P0, PT, R11.reuse, 0x10, PT ;  /* 0x000000100b00780c */ /* 0x040fe20003f06070 */
[----:B------:R-:W-:Y:S01]  /*09c0*/  HFMA2 R6, -RZ, RZ, 0, 0 ;  /* 0x00000000ff067431 */ /* 0x000fe200000001ff */
[----:B------:R-:W-:-:S11]  /*09d0*/  LOP3.LUT R20, R11, 0xf, RZ, 0xc0, !PT ;  /* 0x0000000f0b147812 */ /* 0x000fd600078ec0ff */
[----:B------:R-:W-:Y:S05]  /*09e0*/  @!P0 BRA `(.L_x_216) ;  /* 0x0000000400708947 */ /* 0x000fea0003800000 */
[----:B------:R-:W-:Y:S01]  /*09f0*/  LOP3.LUT R6, R11, 0x7ffffff0, RZ, 0xc0, !PT ;  /* 0x7ffffff00b067812 */ /* 0x000fe200078ec0ff */
[----:B------:R-:W-:-:S07]  /*0a00*/  IMAD.MOV.U32 R8, RZ, RZ, RZ ;  /* 0x000000ffff087224 */ /* 0x000fce00078e00ff */
.L_x_219:
[----:B------:R-:W-:-:S05]  /*0a10*/  IMAD R9, R8, 0x80, R7 ;  /* 0x0000008008097824 */ /* 0x000fca00078e0207 */
[----:B------:R-:W-:-:S13]  /*0a20*/  ISETP.GE.AND P0, PT, R9, R0, PT ;  /* 0x000000000900720c */ /* 0x000fda0003f06270 */
[----:B0-----:R-:W-:-:S05]  /*0a30*/  @!P0 IMAD.WIDE.U32 R10, R9, 0x8, R2 ;  /* 0x00000008090a8825 */ /* 0x001fca00078e0002 */
        /* <DEDUP_REMOVED lines=47> */
[----:B-1----:R-:W-:Y:S01]  /*0d30*/  IADD3 R13, PT, PT, R9, 0x480, RZ ;  /* 0x00000480090d7810 */ /* 0x002fe20007ffe0ff */
[----:B--2---:R1:W-:Y:S04]  /*0d40*/  @!P1 STG.E desc[UR6][R22.64], R19 ;  /* 0x0000001316009986 */ /* 0x0043e8000c101906 */
[----:B------:R-:W2:Y:S01]  /*0d50*/  @!P0 LDG.E R25, desc[UR6][R24.64+0x4] ;  /* 0x0000040618198981 */ /* 0x000ea2000c1e1900 */
[----:B------:R-:W-:Y:S01]  /*0d60*/  ISETP.GE.AND P1, PT, R13, R0, PT ;  /* 0x000000000d00720c */ /* 0x000fe20003f26270 */
[----:B------:R-:W-:-:S04]  /*0d70*/  @!P0 IMAD.WIDE.U32 R14, R29, 0x4, R4 ;  /* 0x000000041d0e8825 */ /* 0x000fc800078e0004 */
[----:B------:R-:W-:-:S04]  /*0d80*/  IMAD.WIDE R10, R13, 0x8, R2 ;  /* 0x000000080d0a7825 */ /* 0x000fc800078e0202 */
[----:B0-----:R-:W-:Y:S01]  /*0d90*/  VIADD R21, R9, 0x500 ;  /* 0x0000050009157836 */ /* 0x001fe20000000000 */
[----:B--2---:R0:W-:Y:S04]  /*0da0*/  @!P0 STG.E desc[UR6][R14.64], R25 ;  /* 0x000000190e008986 */ /* 0x0041e8000c101906 */
[----:B------:R-:W2:Y:S01]  /*0db0*/  @!P1 LDG.E R17, desc[UR6][R10.64+0x4] ;  /* 0x000004060a119981 */ /* 0x000ea2000c1e1900 */
[----:B------:R-:W-:Y:S01]  /*0dc0*/  ISETP.GE.AND P0, PT, R21, R0, PT ;  /* 0x000000001500720c */ /* 0x000fe20003f06270 */
[----:B------:R-:W-:Y:S01]  /*0dd0*/  IMAD.WIDE R12, R13, 0x4, R4 ;  /* 0x000000040d0c7825 */ /* 0x000fe200078e0204 */
[----:B------:R-:W-:-:S04]  /*0de0*/  IADD3 R21, PT, PT, R9, 0x580, RZ ;  /* 0x0000058009157810 */ /* 0x000fc80007ffe0ff */
[----:B--2---:R2:W-:Y:S07]  /*0df0*/  @!P1 STG.E desc[UR6][R12.64], R17 ;  /* 0x000000110c009986 */ /* 0x0045ee000c101906 */
[----:B-1----:R-:W3:Y:S01]  /*0e00*/  @!P0 LDG.E R19, desc[UR6][R10.64+0x404] ;  /* 0x000404060a138981 */ /* 0x002ee2000c1e1900 */
[-C--:B------:R-:W-:Y:S01]  /*0e10*/  ISETP.GE.AND P1, PT, R21, R0.reuse, PT ;  /* 0x000000001500720c */ /* 0x080fe20003f26270 */
[----:B0-----:R-:W-:Y:S02]  /*0e20*/  VIADD R15, R9, 0x600 ;  /* 0x00000600090f7836 */ /* 0x001fe40000000000 */
[----:B---3--:R0:W-:Y:S10]  /*0e30*/  @!P0 STG.E desc[UR6][R12.64+0x200], R19 ;  /* 0x000200130c008986 */ /* 0x0081f4000c101906 */
[----:B------:R-:W3:Y:S01]  /*0e40*/  @!P1 LDG.E R21, desc[UR6][R10.64+0x804] ;  /* 0x000804060a159981 */ /* 0x000ee2000c1e1900 */
[----:B------:R-:W-:-:S02]  /*0e50*/  ISETP.GE.AND P0, PT, R15, R0, PT ;  /* 0x000000000f00720c */ /* 0x000fc40003f06270 */
[----:B------:R-:W-:Y:S01]  /*0e60*/  IADD3 R23, PT, PT, R9, 0x680, RZ ;  /* 0x0000068009177810 */ /* 0x000fe20007ffe0ff */
[----:B---3--:R1:W-:Y:S10]  /*0e70*/  @!P1 STG.E desc[UR6][R12.64+0x400], R21 ;  /* 0x000400150c009986 */ /* 0x0083f4000c101906 */
[----:B------:R-:W3:Y:S01]  /*0e80*/  @!P0 LDG.E R15, desc[UR6][R10.64+0xc04] ;  /* 0x000c04060a0f8981 */ /* 0x000ee2000c1e1900 */
[----:B------:R-:W-:Y:S01]  /*0e90*/  ISETP.GE.AND P1, PT, R23, R0, PT ;  /* 0x000000001700720c */ /* 0x000fe20003f26270 */
[----:B------:R-:W-:-:S02]  /*0ea0*/  VIADD R23, R9, 0x700 ;  /* 0x0000070009177836 */ /* 0x000fc40000000000 */
[----:B---3--:R1:W-:Y:S10]  /*0eb0*/  @!P0 STG.E desc[UR6][R12.64+0x600], R15 ;  /* 0x0006000f0c008986 */ /* 0x0083f4000c101906 */
[----:B--2---:R-:W2:Y:S01]  /*0ec0*/  @!P1 LDG.E R17, desc[UR6][R10.64+0x1004] ;  /* 0x001004060a119981 */ /* 0x004ea2000c1e1900 */
[----:B------:R-:W-:-:S03]  /*0ed0*/  ISETP.GE.AND P0, PT, R23, R0, PT ;  /* 0x000000001700720c */ /* 0x000fc60003f06270 */
[----:B--2---:R1:W-:Y:S10]  /*0ee0*/  @!P1 STG.E desc[UR6][R12.64+0x800], R17 ;  /* 0x000800110c009986 */ /* 0x0043f4000c101906 */
[----:B0-----:R-:W2:Y:S01]  /*0ef0*/  @!P0 LDG.E R19, desc[UR6][R10.64+0x1404] ;  /* 0x001404060a138981 */ /* 0x001ea2000c1e1900 */
[----:B------:R-:W-:Y:S01]  /*0f00*/  IADD3 R9, PT, PT, R9, 0x780, RZ ;  /* 0x0000078009097810 */ /* 0x000fe20007ffe0ff */
[----:B------:R-:W-:Y:S01]  /*0f10*/  VIADD R8, R8, 0x10 ;  /* 0x0000001008087836 */ /* 0x000fe20000000000 */
[----:B------:R-:W-:Y:S04]  /*0f20*/  BSSY.RECONVERGENT B0, `(.L_x_217) ;  /* 0x0000007000007945 */ /* 0x000fe80003800200 */
[----:B------:R-:W-:Y:S01]  /*0f30*/  ISETP.NE.AND P1, PT, R8, R6, PT ;  /* 0x000000060800720c */ /* 0x000fe20003f25270 */
[----:B--2---:R1:W-:Y:S01]  /*0f40*/  @!P0 STG.E desc[UR6][R12.64+0xa00], R19 ;  /* 0x000a00130c008986 */ /* 0x0043e2000c101906 */
[----:B------:R-:W-:-:S13]  /*0f50*/  ISETP.GE.AND P0, PT, R9, R0, PT ;  /* 0x000000000900720c */ /* 0x000fda0003f06270 */
[----:B-1----:R-:W-:Y:S05]  /*0f60*/  @P0 BRA `(.L_x_218) ;  /* 0x0000000000080947 */ /* 0x002fea0003800000 */
[----:B------:R-:W2:Y:S04]  /*0f70*/  LDG.E R11, desc[UR6][R10.64+0x1804] ;  /* 0x001804060a0b7981 */ /* 0x000ea8000c1e1900 */
[----:B--2---:R0:W-:Y:S02]  /*0f80*/  STG.E desc[UR6][R12.64+0xc00], R11 ;  /* 0x000c000b0c007986 */ /* 0x0041e4000c101906 */
.L_x_218:
[----:B------:R-:W-:Y:S05]  /*0f90*/  BSYNC.RECONVERGENT B0 ;  /* 0x0000000000007941 */ /* 0x000fea0003800200 */
.L_x_217:
[----:B------:R-:W-:Y:S05]  /*0fa0*/  @P1 BRA `(.L_x_219) ;  /* 0xfffffff800981947 */ /* 0x000fea000383ffff */
.L_x_216:
[----:B------:R-:W-:-:S13]  /*0fb0*/  ISETP.NE.AND P0, PT, R20, RZ, PT ;  /* 0x000000ff1400720c */ /* 0x000fda0003f05270 */
[----:B------:R-:W-:Y:S05]  /*0fc0*/  @!P0 EXIT ;  /* 0x000000000000894d */ /* 0x000fea0003800000 */
[----:B------:R-:W1:Y:S01]  /*0fd0*/  LDCU UR5, c[0x0][0x384] ;  /* 0x00007080ff0577ac */ /* 0x000e620008000800 */
[----:B------:R-:W-:Y:S01]  /*0fe0*/  ISETP.GE.U32.AND P0, PT, R20, 0x8, PT ;  /* 0x000000081400780c */ /* 0x000fe20003f06070 */
[----:B-1----:R-:W-:-:S12]  /*0ff0*/  ULOP3.LUT UR8, UR5, 0x7, URZ, 0xc0, !UPT ;  /* 0x0000000705087892 */ /* 0x002fd8000f8ec0ff */
[----:B------:R-:W-:Y:S05]  /*1000*/  @!P0 BRA `(.L_x_220) ;  /* 0x0000000000f48947 */ /* 0x000fea0003800000 */
[----:B------:R-:W-:Y:S01]  /*1010*/  LEA R17, R6, R7, 0x7 ;  /* 0x0000000706117211 */ /* 0x000fe200078e38ff */
[----:B------:R-:W-:Y:S03]  /*1020*/  BSSY.RECONVERGENT B0, `(.L_x_221) ;  /* 0x0000016000007945 */ /* 0x000fe60003800200 */
[CC--:B------:R-:W-:Y:S01]  /*1030*/  ISETP.GE.AND P6, PT, R17.reuse, R0.reuse, PT ;  /* 0x000000001100720c */ /* 0x0c0fe20003fc6270 */
[C---:B------:R-:W-:Y:S01]  /*1040*/  VIADD R9, R17.reuse, 0x80 ;  /* 0x0000008011097836 */ /* 0x040fe20000000000 */
[C---:B0-----:R-:W-:Y:S01]  /*1050*/  IADD3 R11, PT, PT, R17.reuse, 0x100, RZ ;  /* 0x00000100110b7810 */ /* 0x041fe20007ffe0ff */
[C---:B------:R-:W-:Y:S01]  /*1060*/  VIADD R13, R17.reuse, 0x180 ;  /* 0x00000180110d7836 */ /* 0x040fe20000000000 */
[----:B------:R-:W-:Y:S02]  /*1070*/  IADD3 R15, PT, PT, R17, 0x300, RZ ;  /* 0x00000300110f7810 */ /* 0x000fe40007ffe0ff */
[----:B------:R-:W-:-:S02]  /*1080*/  ISETP.GE.AND P1, PT, R9, R0, PT ;  /* 0x000000000900720c */ /* 0x000fc40003f26270 */
[-C--:B------:R-:W-:Y:S01]  /*1090*/  ISETP.GE.AND P0, PT, R11, R0.reuse, PT ;  /* 0x000000000b00720c */ /* 0x080fe20003f06270 */
[----:B------:R-:W-:Y:S01]  /*10a0*/  VIADD R11, R17, 0x280 ;  /* 0x00000280110b7836 */ /* 0x000fe20000000000 */
[----:B------:R-:W-:Y:S02]  /*10b0*/  P2R R12, PR, RZ, 0x2 ;  /* 0x00000002ff0c7803 */ /* 0x000fe40000000000 */
[-C--:B------:R-:W-:Y:S01]  /*10c0*/  ISETP.GE.AND P1, PT, R13, R0.reuse, PT ;  /* 0x000000000d00720c */ /* 0x080fe20003f26270 */
[C---:B------:R-:W-:Y:S01]  /*10d0*/  VIADD R13, R17.reuse, 0x380 ;  /* 0x00000380110d7836 */ /* 0x040fe20000000000 */
[----:B------:R-:W-:Y:S02]  /*10e0*/  IADD3 R9, PT, PT, R17, 0x200, RZ ;  /* 0x0000020011097810 */ /* 0x000fe40007ffe0ff */
[-C--:B------:R-:W-:Y:S01]  /*10f0*/  ISETP.GE.AND P3, PT, R11, R0.reuse, PT ;  /* 0x000000000b00720c */ /* 0x080fe20003f66270 */
[----:B------:R-:W-:Y:S01]  /*1100*/  IMAD.WIDE R10, R17, 0x8, R2 ;  /* 0x00000008110a7825 */ /* 0x000fe200078e0202 */
[----:B------:R-:W-:-:S02]  /*1110*/  ISETP.GE.AND P2, PT, R9, R0, PT ;  /* 0x000000000900720c */ /* 0x000fc40003f46270 */
[-C--:B------:R-:W-:Y:S01]  /*1120*/  ISETP.GE.AND P4, PT, R15, R0.reuse, PT ;  /* 0x000000000f00720c */ /* 0x080fe20003f86270 */
[----:B------:R-:W-:Y:S01]  /*1130*/  IMAD.WIDE R8, R17, 0x4, R4 ;  /* 0x0000000411087825 */ /* 0x000fe200078e0204 */
[----:B------:R-:W-:Y:S01]  /*1140*/  ISETP.GE.AND P5, PT, R13, R0, PT ;  /* 0x000000000d00720c */ /* 0x000fe20003fa6270 */
[----:B------:R-:W-:-:S12]  /*1150*/  @P6 BRA `(.L_x_222) ;  /* 0x0000000000086947 */ /* 0x000fd80003800000 */
[----:B------:R-:W2:Y:S04]  /*1160*/  LDG.E R13, desc[UR6][R10.64+0x4] ;  /* 0x000004060a0d7981 */ /* 0x000ea8000c1e1900 */
[----:B--2---:R0:W-:Y:S02]  /*1170*/  STG.E desc[UR6][R8.64], R13 ;  /* 0x0000000d08007986 */ /* 0x0041e4000c101906 */
.L_x_222:
[----:B------:R-:W-:Y:S05]  /*1180*/  BSYNC.RECONVERGENT B0 ;  /* 0x0000000000007941 */ /* 0x000fea0003800200 */
.L_x_221:
[----:B------:R-:W-:Y:S01]  /*1190*/  ISETP.NE.AND P6, PT, R12, RZ, PT ;  /* 0x000000ff0c00720c */ /* 0x000fe20003fc5270 */
[----:B------:R-:W-:-:S12]  /*11a0*/  BSSY.RECONVERGENT B0, `(.L_x_223) ;  /* 0x0000004000007945 */ /* 0x000fd80003800200 */
[----:B------:R-:W-:Y:S05]  /*11b0*/  @P6 BRA `(.L_x_224) ;  /* 0x0000000000086947 */ /* 0x000fea0003800000 */
[----:B0-----:R-:W2:Y:S04]  /*11c0*/  LDG.E R13, desc[UR6][R10.64+0x404] ;  /* 0x000404060a0d7981 */ /* 0x001ea8000c1e1900 */
[----:B--2---:R1:W-:Y:S02]  /*11d0*/  STG.E desc[UR6][R8.64+0x200], R13 ;  /* 0x0002000d08007986 */ /* 0x0043e4000c101906 */
.L_x_224:
[----:B------:R-:W-:Y:S05]  /*11e0*/  BSYNC.RECONVERGENT B0 ;  /* 0x0000000000007941 */ /* 0x000fea0003800200 */
.L_x_223:
[----:B------:R-:W-:Y:S04]  /*11f0*/  BSSY.RECONVERGENT B0, `(.L_x_225) ;  /* 0x0000004000007945 */ /* 0x000fe80003800200 */
[----:B------:R-:W-:Y:S05]  /*1200*/  @P0 BRA `(.L_x_226) ;  /* 0x0000000000080947 */ /* 0x000fea0003800000 */
[----:B01----:R-:W2:Y:S04]  /*1210*/  LDG.E R13, desc[UR6][R10.64+0x804] ;  /* 0x000804060a0d7981 */ /* 0x003ea8000c1e1900 */
[----:B--2---:R2:W-:Y:S02]  /*1220*/  STG.E desc[UR6][R8.64+0x400], R13 ;  /* 0x0004000d08007986 */ /* 0x0045e4000c101906 */
.L_x_226:
[----:B------:R-:W-:Y:S05]  /*1230*/  BSYNC.RECONVERGENT B0 ;  /* 0x0000000000007941 */ /* 0x000fea0003800200 */
.L_x_225:
[----:B------:R-:W-:Y:S04]  /*1240*/  BSSY.RECONVERGENT B0, `(.L_x_227) ;  /* 0x0000004000007945 */ /* 0x000fe80003800200 */
[----:B------:R-:W-:Y:S05]  /*1250*/  @P1 BRA `(.L_x_228) ;  /* 0x0000000000081947 */ /* 0x000fea0003800000 */
[----:B012---:R-:W2:Y:S04]  /*1260*/  LDG.E R13, desc[UR6][R10.64+0xc04] ;  /* 0x000c04060a0d7981 */ /* 0x007ea8000c1e1900 */
[----:B--2---:R3:W-:Y:S02]  /*1270*/  STG.E desc[UR6][R8.64+0x600], R13 ;  /* 0x0006000d08007986 */ /* 0x0047e4000c101906 */
.L_x_228:
[----:B------:R-:W-:Y:S05]  /*1280*/  BSYNC.RECONVERGENT B0 ;  /* 0x0000000000007941 */ /* 0x000fea0003800200 */
.L_x_227:
[----:B------:R-:W-:Y:S04]  /*1290*/  BSSY.RECONVERGENT B0, `(.L_x_229) ;  /* 0x0000004000007945 */ /* 0x000fe80003800200 */
[----:B------:R-:W-:Y:S05]  /*12a0*/  @P2 BRA `(.L_x_230) ;  /* 0x0000000000082947 */ /* 0x000fea0003800000 */
[----:B0123--:R-:W2:Y:S04]  /*12b0*/  LDG.E R13, desc[UR6][R10.64+0x1004] ;  /* 0x001004060a0d7981 */ /* 0x00fea8000c1e1900 */
[----:B--2---:R4:W-:Y:S02]  /*12c0*/  STG.E desc[UR6][R8.64+0x800], R13 ;  /* 0x0008000d08007986 */ /* 0x0049e4000c101906 */
.L_x_230:
[----:B------:R-:W-:Y:S05]  /*12d0*/  BSYNC.RECONVERGENT B0 ;  /* 0x0000000000007941 */ /* 0x000fea0003800200 */
.L_x_229:
[----:B------:R-:W-:Y:S04]  /*12e0*/  BSSY.RECONVERGENT B0, `(.L_x_231) ;  /* 0x0000004000007945 */ /* 0x000fe80003800200 */
[----:B------:R-:W-:Y:S05]  /*12f0*/  @P3 BRA `(.L_x_232) ;  /* 0x0000000000083947 */ /* 0x000fea0003800000 */
[----:B01234-:R-:W2:Y:S04]  /*1300*/  LDG.E R13, desc[UR6][R10.64+0x1404] ;  /* 0x001404060a0d7981 */ /* 0x01fea8000c1e1900 */
[----:B--2---:R0:W-:Y:S02]  /*1310*/  STG.E desc[UR6][R8.64+0xa00], R13 ;  /* 0x000a000d08007986 */ /* 0x0041e4000c101906 */
.L_x_232:
[----:B------:R-:W-:Y:S05]  /*1320*/  BSYNC.RECONVERGENT B0 ;  /* 0x0000000000007941 */ /* 0x000fea0003800200 */
.L_x_231:
[----:B------:R-:W-:Y:S04]  /*1330*/  BSSY.RECONVERGENT B0, `(.L_x_233) ;  /* 0x0000004000007945 */ /* 0x000fe80003800200 */
[----:B------:R-:W-:Y:S05]  /*1340*/  @P4 BRA `(.L_x_234) ;  /* 0x0000000000084947 */ /* 0x000fea0003800000 */
[----:B01234-:R-:W2:Y:S04]  /*1350*/  LDG.E R13, desc[UR6][R10.64+0x1804] ;  /* 0x001804060a0d7981 */ /* 0x01fea8000c1e1900 */
[----:B--2---:R0:W-:Y:S02]  /*1360*/  STG.E desc[UR6][R8.64+0xc00], R13 ;  /* 0x000c000d08007986 */ /* 0x0041e4000c101906 */
.L_x_234:
[----:B------:R-:W-:Y:S05]  /*1370*/  BSYNC.RECONVERGENT B0 ;  /* 0x0000000000007941 */ /* 0x000fea0003800200 */
.L_x_233:
[----:B------:R-:W-:Y:S04]  /*1380*/  BSSY.RECONVERGENT B0, `(.L_x_235) ;  /* 0x0000004000007945 */ /* 0x000fe80003800200 */
[----:B------:R-:W-:Y:S05]  /*1390*/  @P5 BRA `(.L_x_236) ;  /* 0x0000000000085947 */ /* 0x000fea0003800000 */
[----:B------:R-:W5:Y:S04]  /*13a0*/  LDG.E R11, desc[UR6][R10.64+0x1c04] ;  /* 0x001c04060a0b7981 */ /* 0x000f68000c1e1900 */
[----:B-----5:R0:W-:Y:S02]  /*13b0*/  STG.E desc[UR6][R8.64+0xe00], R11 ;  /* 0x000e000b08007986 */ /* 0x0201e4000c101906 */
.L_x_236:
[----:B------:R-:W-:Y:S05]  /*13c0*/  BSYNC.RECONVERGENT B0 ;  /* 0x0000000000007941 */ /* 0x000fea0003800200 */
.L_x_235:
[----:B------:R-:W-:-:S07]  /*13d0*/  IADD3 R6, PT, PT, R6, 0x8, RZ ;  /* 0x0000000806067810 */ /* 0x000fce0007ffe0ff */
.L_x_220:
[----:B------:R-:W-:-:S13]  /*13e0*/  ISETP.NE.AND P0, PT, RZ, UR8, PT ;  /* 0x00000008ff007c0c */ /* 0x000fda000bf05270 */
[----:B------:R-:W-:Y:S05]  /*13f0*/  @!P0 EXIT ;  /* 0x000000000000894d */ /* 0x000fea0003800000 */
[----:B------:R-:W-:Y:S02]  /*1400*/  UISETP.GE.U32.AND UP0, UPT, UR8, 0x4, UPT ;  /* 0x000000040800788c */ /* 0x000fe4000bf06070 */
[----:B------:R-:W-:-:S06]  /*1410*/  ULOP3.LUT UR4, UR5, 0x3, URZ, 0xc0, !UPT ;  /* 0x0000000305047892 */ /* 0x000fcc000f8ec0ff */
[----:B------:R-:W-:Y:S01]  /*1420*/  ISETP.NE.AND P2, PT, RZ, UR4, PT ;  /* 0x00000004ff007c0c */ /* 0x000fe2000bf45270 */
[----:B------:R-:W-:-:S12]  /*1430*/  BRA.U !UP0, `(.L_x_237) ;  /* 0x0000000108647547 */ /* 0x000fd8000b800000 */
[----:B------:R-:W-:-:S05]  /*1440*/  IMAD R25, R6, 0x80, R7 ;  /* 0x0000008006197824 */ /* 0x000fca00078e0207 */
[----:B------:R-:W-:-:S13]  /*1450*/  ISETP.GE.AND P0, PT, R25, R0, PT ;  /* 0x000000001900720c */ /* 0x000fda0003f06270 */
[----:B01234-:R-:W-:-:S05]  /*1460*/  @!P0 IMAD.WIDE R8, R25, 0x8, R2 ;  /* 0x0000000819088825 */ /* 0x01ffca00078e0202 */
[----:B------:R-:W2:Y:S01]  /*1470*/  @!P0 LDG.E R19, desc[UR6][R8.64+0x4] ;  /* 0x0000040608138981 */ /* 0x000ea2000c1e1900 */
[C---:B------:R-:W-:Y:S01]  /*1480*/  IADD3 R15, PT, PT, R25.reuse, 0x80, RZ ;  /* 0x00000080190f7810 */ /* 0x040fe20007ffe0ff */
[----:B------:R-:W-:-:S03]  /*1490*/  @!P0 IMAD.WIDE R10, R25, 0x4, R4 ;  /* 0x00000004190a8825 */ /* 0x000fc600078e0204 */
[----:B------:R-:W-:-:S13]  /*14a0*/  ISETP.GE.AND P1, PT, R15, R0, PT ;  /* 0x000000000f00720c */ /* 0x000fda0003f26270 */
[----:B------:R-:W-:-:S04]  /*14b0*/  @!P1 IMAD.WIDE R12, R15, 0x8, R2 ;  /* 0x000000080f0c9825 */ /* 0x000fc800078e0202 */
[----:B------:R-:W-:Y:S01]  /*14c0*/  VIADD R23, R25, 0x100 ;  /* 0x0000010019177836 */ /* 0x000fe20000000000 */
[----:B--2---:R0:W-:Y:S04]  /*14d0*/  @!P0 STG.E desc[UR6][R10.64], R19 ;  /* 0x000000130a008986 */ /* 0x0041e8000c101906 */
[----:B------:R-:W2:Y:S01]  /*14e0*/  @!P1 LDG.E R21, desc[UR6][R12.64+0x4] ;  /* 0x000004060c159981 */ /* 0x000ea2000c1e1900 */
[----:B------:R-:W-:Y:S01]  /*14f0*/  ISETP.GE.AND P0, PT, R23, R0, PT ;  /* 0x000000001700720c */ /* 0x000fe20003f06270 */
[----:B------:R-:W-:-:S12]  /*1500*/  @!P1 IMAD.WIDE R14, R15, 0x4, R4 ;  /* 0x000000040f0e9825 */ /* 0x000fd800078e0204 */
        /* <DEDUP_REMOVED lines=12> */
.L_x_237:
[----:B------:R-:W-:Y:S05]  /*15d0*/  @!P2 EXIT ;  /* 0x000000000000a94d */ /* 0x000fea0003800000 */
[----:B01234-:R-:W-:Y:S01]  /*15e0*/  IADD3 R8, P0, PT, R2, 0x4, RZ ;  /* 0x0000000402087810 */ /* 0x01ffe20007f1e0ff */
[----:B------:R-:W-:Y:S01]  /*15f0*/  UIADD3 UR4, UPT, UPT, -UR4, URZ, URZ ;  /* 0x000000ff04047290 */ /* 0x000fe2000fffe1ff */
[----:B------:R-:W-:-:S03]  /*1600*/  LEA R11, R6, R7, 0x7 ;  /* 0x00000007060b7211 */ /* 0x000fc600078e38ff */
[----:B------:R-:W-:-:S08]  /*1610*/  IMAD.X R9, RZ, RZ, R3, P0 ;  /* 0x000000ffff097224 */ /* 0x000fd000000e0603 */
.L_x_238:
[C---:B------:R-:W-:Y:S01]  /*1620*/  ISETP.GE.AND P0, PT, R11.reuse, R0, PT ;  /* 0x000000000b00720c */ /* 0x040fe20003f06270 */
[----:B------:R-:W-:-:S12]  /*1630*/  IMAD.WIDE R6, R11, 0x8, R8 ;  /* 0x000000080b067825 */ /* 0x000fd800078e0208 */
[----:B------:R-:W2:Y:S01]  /*1640*/  @!P0 LDG.E R7, desc[UR6][R6.64] ;  /* 0x0000000606078981 */ /* 0x000ea2000c1e1900 */
[----:B------:R-:W-:Y:S01]  /*1650*/  UIADD3 UR4, UPT, UPT, UR4, 0x1, URZ ;  /* 0x0000000104047890 */ /* 0x000fe2000fffe0ff */
[----:B------:R-:W-:-:S05]  /*1660*/  IMAD.WIDE R2, R11, 0x4, R4 ;  /* 0x000000040b027825 */ /* 0x000fca00078e0204 */
[----:B--2---:R0:W-:Y:S01]  /*1670*/  @!P0 STG.E desc[UR6][R2.64], R7 ;  /* 0x0000000702008986 */ /* 0x0041e2000c101906 */
[----:B------:R-:W-:-:S13]  /*1680*/  ISETP.NE.AND P0, PT, RZ, UR4, PT ;  /* 0x00000004ff007c0c */ /* 0x000fda000bf05270 */
[----:B0-----:R-:W-:Y:S05]  /*1690*/  @!P0 EXIT ;  /* 0x000000000000894d */ /* 0x001fea0003800000 */
[----:B------:R-:W-:Y:S01]  /*16a0*/  IADD3 R11, PT, PT, R11, 0x80, RZ ;  /* 0x000000800b0b7810 */ /* 0x000fe20007ffe0ff */
[----:B------:R-:W-:Y:S06]  /*16b0*/  BRA `(.L_x_238) ;  /* 0xfffffffc00d87947 */ /* 0x000fec000383ffff */
.L_x_239:
        /* <DEDUP_REMOVED lines=12> */
.L_x_461:


//--------------------- .text._ZN3cub18CUB_300001_SM_10006detail8for_each13static_kernelINS2_12policy_hub_t12policy_500_tEmNS2_12op_wrapper_tImN6thrust24THRUST_300001_SM_1000_NS6detail23allocator_traits_detail24construct1_via_allocatorINS8_16device_allocatorI12BisectionKeyEEEENS8_10device_ptrISD_EEEEEEvT0_T1_ --------------------------
	.section	.text._ZN3cub18CUB_300001_SM_10006detail8for_each13static_kernelINS2_12policy_hub_t12policy_500_tEmNS2_12op_wrapper_tImN6thrust24THRUST_300001_SM_1000_NS6detail23allocator_traits_detail24construct1_via_allocatorINS8_16device_allocatorI12BisectionKeyEEEENS8_10device_ptrISD_EEEEEEvT0_T1_,"ax",@progbits
	.align	128
        .global         _ZN3cub18CUB_300001_SM_10006detail8for_each13static_kernelINS2_12policy_hub_t12policy_500_tEmNS2_12op_wrapper_tImN6thrust24THRUST_300001_SM_1000_NS6detail23allocator_traits_detail24construct1_via_allocatorINS8_16device_allocatorI12BisectionKeyEEEENS8_10device_ptrISD_EEEEEEvT0_T1_
        .type           _ZN3cub18CUB_300001_SM_10006detail8for_each13static_kernelINS2_12policy_hub_t12policy_500_tEmNS2_12op_wrapper_tImN6thrust24THRUST_300001_SM_1000_NS6detail23allocator_traits_detail24construct1_via_allocatorINS8_16device_allocatorI12BisectionKeyEEEENS8_10device_ptrISD_EEEEEEvT0_T1_,@function
        .size           _ZN3cub18CUB_300001_SM_10006detail8for_each13static_kernelINS2_12policy_hub_t12policy_500_tEmNS2_12op_wrapper_tImN6thrust24THRUST_300001_SM_1000_NS6detail23allocator_traits_detail24construct1_via_allocatorINS8_16device_allocatorI12BisectionKeyEEEENS8_10device_ptrISD_EEEEEEvT0_T1_,(.L_x_462 - _ZN3cub18CUB_300001_SM_10006detail8for_each13static_kernelINS2_12policy_hub_t12policy_500_tEmNS2_12op_wrapper_tImN6thrust24THRUST_300001_SM_1000_NS6detail23allocator_traits_detail24construct1_via_allocatorINS8_16device_allocatorI12BisectionKeyEEEENS8_10device_ptrISD_EEEEEEvT0_T1_)
        .other          _ZN3cub18CUB_300001_SM_10006detail8for_each13static_kernelINS2_12policy_hub_t12policy_500_tEmNS2_12op_wrapper_tImN6thrust24THRUST_300001_SM_1000_NS6detail23allocator_traits_detail24construct1_via_allocatorINS8_16device_allocatorI12BisectionKeyEEEENS8_10device_ptrISD_EEEEEEvT0_T1_,@"STO_CUDA_ENTRY STV_DEFAULT"
_ZN3cub18CUB_300001_SM_10006detail8for_each13static_kernelINS2_12policy_hub_t12policy_500_tEmNS2_12op_wrapper_tImN6thrust24THRUST_300001_SM_1000_NS6detail23allocator_traits_detail24construct1_via_allocatorINS8_16device_allocatorI12BisectionKeyEEEENS8_10device_ptrISD_EEEEEEvT0_T1_:
.text._ZN3cub18CUB_300001_SM_10006detail8for_each13static_kernelINS2_12policy_hub_t12policy_500_tEmNS2_12op_wrapper_tImN6thrust24THRUST_300001_SM_1000_NS6detail23allocator_traits_detail24construct1_via_allocatorINS8_16device_allocatorI12BisectionKeyEEEENS8_10device_ptrISD_EEEEEEvT0_T1_:
[----:B------:R-:W-:Y:S08]  /*0000*/  LDC R1, c[0x0][0x37c] ;  /* 0x0000df00ff017b82 */ /* 0x000ff00000000800 */
[----:B------:R-:W0:Y:S01]  /*0010*/  S2UR UR4, SR_CTAID.X ;  /* 0x00000000000479c3 */ /* 0x000e220000002500 */
[----:B------:R-:W1:Y:S01]  /*0020*/  LDCU.64 UR6, c[0x0][0x380] ;  /* 0x00007000ff0677ac */ /* 0x000e620008000a00 */
[----:B------:R-:W2:Y:S01]  /*0030*/  LDCU.64 UR8, c[0x0][0x358] ;  /* 0x00006b00ff0877ac */ /* 0x000ea20008000a00 */
[----:B0-----:R-:W-:-:S04]  /*0040*/  UIMAD.WIDE.U32 UR4, UR4, 0x200, URZ ;  /* 0x00000200040478a5 */ /* 0x001fc8000f8e00ff */
[----:B-1----:R-:W-:-:S04]  /*0050*/  UIADD3 UR6, UP0, UPT, -UR4, UR6, URZ ;  /* 0x0000000604067290 */ /* 0x002fc8000ff1e1ff */
[----:B------:R-:W-:Y:S02]  /*0060*/  UIADD3.X UR7, UPT, UPT, ~UR5, UR7, URZ, UP0, !UPT ;  /* 0x0000000705077290 */ /* 0x000fe400087fe5ff */
[----:B------:R-:W-:-:S04]  /*0070*/  UISETP.GE.U32.AND UP0, UPT, UR6, 0x200, UPT ;  /* 0x000002000600788c */ /* 0x000fc8000bf06070 */
[----:B------:R-:W-:-:S09]  /*0080*/  UISETP.GE.U32.AND.EX UP0, UPT, UR7, URZ, UPT, UP0 ;  /* 0x000000ff0700728c */ /* 0x000fd2000bf06100 */
[----:B--2---:R-:W-:Y:S05]  /*0090*/  BRA.U !UP0, `(.L_x_240) ;  /* 0x0000000108247547 */ /* 0x004fea000b800000 */
[----:B------:R-:W0:Y:S01]  /*00a0*/  S2R R0, SR_TID.X ;  /* 0x0000000000007919 */ /* 0x000e220000002100 */
[----:B------:R-:W1:Y:S01]  /*00b0*/  LDCU.64 UR6, c[0x0][0x388] ;  /* 0x00007100ff0677ac */ /* 0x000e620008000a00 */
[----:B0-----:R-:W-:-:S05]  /*00c0*/  IADD3 R0, P0, PT, R0, UR4, RZ ;  /* 0x0000000400007c10 */ /* 0x001fca000ff1e0ff */
[----:B------:R-:W-:Y:S01]  /*00d0*/  IMAD.X R3, RZ, RZ, UR5, P0 ;  /* 0x00000005ff037e24 */ /* 0x000fe200080e06ff */
[----:B-1----:R-:W-:-:S04]  /*00e0*/  LEA R2, P0, R0, UR6, 0x3 ;  /* 0x0000000600027c11 */ /* 0x002fc8000f8018ff */
[----:B------:R-:W-:-:S05]  /*00f0*/  LEA.HI.X R3, R0, UR7, R3, 0x3, P0 ;  /* 0x0000000700037c11 */ /* 0x000fca00080f1c03 */
[----:B------:R-:W-:Y:S04]  /*0100*/  STG.E.64 desc[UR8][R2.64], RZ ;  /* 0x000000ff02007986 */ /* 0x000fe8000c101b08 */
[----:B------:R-:W-:Y:S01]  /*0110*/  STG.E.64 desc[UR8][R2.64+0x800], RZ ;  /* 0x000800ff02007986 */ /* 0x000fe2000c101b08 */
[----:B------:R-:W-:Y:S05]  /*0120*/  EXIT ;  /* 0x000000000000794d */ /* 0x000fea0003800000 */
.L_x_240:
[----:B------:R-:W0:Y:S01]  /*0130*/  S2R R0, SR_TID.X ;  /* 0x0000000000007919 */ /* 0x000e220000002100 */
[----:B------:R-:W1:Y:S01]  /*0140*/  LDCU.64 UR10, c[0x0][0x388] ;  /* 0x00007100ff0a77ac */ /* 0x000e620008000a00 */
[----:B------:R-:W-:Y:S02]  /*0150*/  IMAD.U32 R3, RZ, RZ, UR7 ;  /* 0x00000007ff037e24 */ /* 0x000fe4000f8e00ff */
[----:B------:R-:W-:Y:S02]  /*0160*/  IMAD.U32 R4, RZ, RZ, UR7 ;  /* 0x00000007ff047e24 */ /* 0x000fe4000f8e00ff */
[C---:B0-----:R-:W-:Y:S01]  /*0170*/  VIADD R2, R0.reuse, 0x100 ;  /* 0x0000010000027836 */ /* 0x041fe20000000000 */
[C---:B------:R-:W-:Y:S02]  /*0180*/  ISETP.LT.U32.AND P0, PT, R0.reuse, UR6, PT ;  /* 0x0000000600007c0c */ /* 0x040fe4000bf01070 */
[----:B------:R-:W-:Y:S02]  /*0190*/  IADD3 R0, P2, PT, R0, UR4, RZ ;  /* 0x0000000400007c10 */ /* 0x000fe4000ff5e0ff */
[----:B------:R-:W-:-:S02]  /*01a0*/  ISETP.LT.U32.AND P1, PT, R2, UR6, PT ;  /* 0x0000000602007c0c */ /* 0x000fc4000bf21070 */
[----:B------:R-:W-:Y:S01]  /*01b0*/  ISETP.GT.U32.AND.EX P0, PT, R3, RZ, PT, P0 ;  /* 0x000000ff0300720c */ /* 0x000fe20003f04100 */
[----:B------:R-:W-:Y:S01]  /*01c0*/  IMAD.X R3, RZ, RZ, UR5, P2 ;  /* 0x00000005ff037e24 */ /* 0x000fe200090e06ff */
[----:B------:R-:W-:Y:S02]  /*01d0*/  ISETP.GT.U32.AND.EX P1, PT, R4, RZ, PT, P1 ;  /* 0x000000ff0400720c */ /* 0x000fe40003f24110 */
[----:B-1----:R-:W-:-:S04]  /*01e0*/  LEA R2, P2, R0, UR10, 0x3 ;  /* 0x0000000a00027c11 */ /* 0x002fc8000f8418ff */
[----:B------:R-:W-:-:S05]  /*01f0*/  LEA.HI.X R3, R0, UR11, R3, 0x3, P2 ;  /* 0x0000000b00037c11 */ /* 0x000fca00090f1c03 */
[----:B------:R0:W-:Y:S02]  /*0200*/  @P0 STG.E.64 desc[UR8][R2.64], RZ ;  /* 0x000000ff02000986 */ /* 0x0001e4000c101b08 */
[----:B------:R-:W-:Y:S05]  /*0210*/  @!P1 EXIT ;  /* 0x000000000000994d */ /* 0x000fea0003800000 */
[----:B------:R-:W-:Y:S01]  /*0220*/  STG.E.64 desc[UR8][R2.64+0x800], RZ ;  /* 0x000800ff02007986 */ /* 0x000fe2000c101b08 */
[----:B------:R-:W-:Y:S05]  /*0230*/  EXIT ;  /* 0x000000000000794d */ /* 0x000fea0003800000 */
.L_x_241:
        /* <DEDUP_REMOVED lines=12> */
.L_x_462:


//--------------------- .text._ZN3cub18CUB_300001_SM_10006detail8for_each13static_kernelINS2_12policy_hub_t12policy_500_tElN6thrust24THRUST_300001_SM_1000_NS8cuda_cub10__tabulate7functorINS7_6detail15normal_iteratorINS7_10device_ptrIiEEEENS7_6system6detail7generic6detail22compute_sequence_valueIivEElEEEEvT0_T1_ --------------------------
	.section	.text._ZN3cub18CUB_300001_SM_10006detail8for_each13static_kernelINS2_12policy_hub_t12policy_500_tElN6thrust24THRUST_300001_SM_1000_NS8cuda_cub10__tabulate7functorINS7_6detail15normal_iteratorINS7_10device_ptrIiEEEENS7_6system6detail7generic6detail22compute_sequence_valueIivEElEEEEvT0_T1_,"ax",@progbits
	.align	128
        .global         _ZN3cub18CUB_300001_SM_10006detail8for_each13static_kernelINS2_12policy_hub_t12policy_500_tElN6thrust24THRUST_300001_SM_1000_NS8cuda_cub10__tabulate7functorINS7_6detail15normal_iteratorINS7_10device_ptrIiEEEENS7_6system6detail7generic6detail22compute_sequence_valueIivEElEEEEvT0_T1_
        .type           _ZN3cub18CUB_300001_SM_10006detail8for_each13static_kernelINS2_12policy_hub_t12policy_500_tElN6thrust24THRUST_300001_SM_1000_NS8cuda_cub10__tabulate7functorINS7_6detail15normal_iteratorINS7_10device_ptrIiEEEENS7_6system6detail7generic6detail22compute_sequence_valueIivEElEEEEvT0_T1_,@function
        .size           _ZN3cub18CUB_300001_SM_10006detail8for_each13static_kernelINS2_12policy_hub_t12policy_500_tElN6thrust24THRUST_300001_SM_1000_NS8cuda_cub10__tabulate7functorINS7_6detail15normal_iteratorINS7_10device_ptrIiEEEENS7_6system6detail7generic6detail22compute_sequence_valueIivEElEEEEvT0_T1_,(.L_x_463 - _ZN3cub18CUB_300001_SM_10006detail8for_each13static_kernelINS2_12policy_hub_t12policy_500_tElN6thrust24THRUST_300001_SM_1000_NS8cuda_cub10__tabulate7functorINS7_6detail15normal_iteratorINS7_10device_ptrIiEEEENS7_6system6detail7generic6detail22compute_sequence_valueIivEElEEEEvT0_T1_)
        .other          _ZN3cub18CUB_300001_SM_10006detail8for_each13static_kernelINS2_12policy_hub_t12policy_500_tElN6thrust24THRUST_300001_SM_1000_NS8cuda_cub10__tabulate7functorINS7_6detail15normal_iteratorINS7_10device_ptrIiEEEENS7_6system6detail7generic6detail22compute_sequence_valueIivEElEEEEvT0_T1_,@"STO_CUDA_ENTRY STV_DEFAULT"
_ZN3cub18CUB_300001_SM_10006detail8for_each13static_kernelINS2_12policy_hub_t12policy_500_tElN6thrust24THRUST_300001_SM_1000_NS8cuda_cub10__tabulate7functorINS7_6detail15normal_iteratorINS7_10device_ptrIiEEEENS7_6system6detail7generic6detail22compute_sequence_valueIivEElEEEEvT0_T1_:
.text._ZN3cub18CUB_300001_SM_10006detail8for_each13static_kernelINS2_12policy_hub_t12policy_500_tElN6thrust24THRUST_300001_SM_1000_NS8cuda_cub10__tabulate7functorINS7_6detail15normal_iteratorINS7_10device_ptrIiEEEENS7_6system6detail7generic6detail22compute_sequence_valueIivEElEEEEvT0_T1_:
        /* <DEDUP_REMOVED lines=8> */
[----:B------:R-:W-:-:S09]  /*0080*/  UISETP.GE.AND.EX UP0, UPT, UR7, URZ, UPT, UP0 ;  /* 0x000000ff0700728c */ /* 0x000fd2000bf06300 */
[----:B--2---:R-:W-:Y:S05]  /*0090*/  BRA.U !UP0, `(.L_x_242) ;  /* 0x0000000108347547 */ /* 0x004fea000b800000 */
[----:B------:R-:W0:Y:S01]  /*00a0*/  S2R R0, SR_TID.X ;  /* 0x0000000000007919 */ /* 0x000e220000002100 */
[----:B------:R-:W1:Y:S01]  /*00b0*/  LDC.64 R6, c[0x0][0x390] ;  /* 0x0000e400ff067b82 */ /* 0x000e620000000a00 */
[----:B------:R-:W2:Y:S01]  /*00c0*/  LDCU.64 UR10, c[0x0][0x388] ;  /* 0x00007100ff0a77ac */ /* 0x000ea20008000a00 */
[----:B0-----:R-:W-:-:S05]  /*00d0*/  IADD3 R5, P0, PT, R0, UR4, RZ ;  /* 0x0000000400057c10 */ /* 0x001fca000ff1e0ff */
[----:B------:R-:W-:Y:S01]  /*00e0*/  IMAD.X R4, RZ, RZ, UR5, P0 ;  /* 0x00000005ff047e24 */ /* 0x000fe200080e06ff */
[C---:B--2---:R-:W-:Y:S01]  /*00f0*/  LEA R2, P0, R5.reuse, UR10, 0x2 ;  /* 0x0000000a05027c11 */ /* 0x044fe2000f8010ff */
[----:B------:R-:W-:-:S03]  /*0100*/  VIADD R0, R5, 0x100 ;  /* 0x0000010005007836 */ /* 0x000fc60000000000 */
[C---:B------:R-:W-:Y:S01]  /*0110*/  LEA.HI.X R3, R5.reuse, UR11, R4, 0x2, P0 ;  /* 0x0000000b05037c11 */ /* 0x040fe200080f1404 */
[-CC-:B-1----:R-:W-:Y:S02]  /*0120*/  IMAD R5, R5, R7.reuse, R6.reuse ;  /* 0x0000000705057224 */ /* 0x182fe400078e0206 */
[----:B------:R-:W-:-:S03]  /*0130*/  IMAD R7, R0, R7, R6 ;  /* 0x0000000700077224 */ /* 0x000fc600078e0206 */
[----:B------:R-:W-:Y:S04]  /*0140*/  STG.E desc[UR8][R2.64], R5 ;  /* 0x0000000502007986 */ /* 0x000fe8000c101908 */
[----:B------:R-:W-:Y:S01]  /*0150*/  STG.E desc[UR8][R2.64+0x400], R7 ;  /* 0x0004000702007986 */ /* 0x000fe2000c101908 */
[----:B------:R-:W-:Y:S05]  /*0160*/  EXIT ;  /* 0x000000000000794d */ /* 0x000fea0003800000 */
.L_x_242:
[----:B------:R-:W0:Y:S01]  /*0170*/  S2R R2, SR_TID.X ;  /* 0x0000000000027919 */ /* 0x000e220000002100 */
[----:B------:R-:W-:Y:S01]  /*0180*/  USHF.R.S32.HI UR7, URZ, 0x1f, UR6 ;  /* 0x0000001fff077899 */ /* 0x000fe20008011406 */
[----:B------:R-:W-:Y:S05]  /*0190*/  BSSY.RECONVERGENT B0, `(.L_x_243) ;  /* 0x0000011000007945 */ /* 0x000fea0003800200 */
[----:B------:R-:W-:Y:S02]  /*01a0*/  IMAD.U32 R3, RZ, RZ, UR7 ;  /* 0x00000007ff037e24 */ /* 0x000fe4000f8e00ff */
[----:B------:R-:W-:Y:S01]  /*01b0*/  IMAD.U32 R4, RZ, RZ, UR7 ;  /* 0x00000007ff047e24 */ /* 0x000fe2000f8e00ff */
[C---:B0-----:R-:W-:Y:S01]  /*01c0*/  ISETP.LT.U32.AND P0, PT, R2.reuse, UR6, PT ;  /* 0x0000000602007c0c */ /* 0x041fe2000bf01070 */
[----:B------:R-:W-:-:S03]  /*01d0*/  VIADD R0, R2, 0x100 ;  /* 0x0000010002007836 */ /* 0x000fc60000000000 */
[----:B------:R-:W-:Y:S02]  /*01e0*/  ISETP.GT.AND.EX P0, PT, R3, RZ, PT, P0 ;  /* 0x000000ff0300720c */ /* 0x000fe40003f04300 */
[----:B------:R-:W-:-:S04]  /*01f0*/  ISETP.LT.U32.AND P1, PT, R0, UR6, PT ;  /* 0x0000000600007c0c */ /* 0x000fc8000bf21070 */
[----:B------:R-:W-:-:S07]  /*0200*/  ISETP.GT.AND.EX P1, PT, R4, RZ, PT, P1 ;  /* 0x000000ff0400720c */ /* 0x000fce0003f24310 */
[----:B------:R-:W-:Y:S06]  /*0210*/  @!P0 BRA `(.L_x_244) ;  /* 0x0000000000208947 */ /* 0x000fec0003800000 */
[----:B------:R-:W0:Y:S01]  /*0220*/  LDC.64 R6, c[0x0][0x390] ;  /* 0x0000e400ff067b82 */ /* 0x000e220000000a00 */
[----:B------:R-:W1:Y:S01]  /*0230*/  LDCU.64 UR10, c[0x0][0x388] ;  /* 0x00007100ff0a77ac */ /* 0x000e620008000a00 */
[----:B------:R-:W-:-:S05]  /*0240*/  IADD3 R4, P0, PT, R2, UR4, RZ ;  /* 0x0000000402047c10 */ /* 0x000fca000ff1e0ff */
[----:B------:R-:W-:Y:S01]  /*0250*/  IMAD.X R3, RZ, RZ, UR5, P0 ;  /* 0x00000005ff037e24 */ /* 0x000fe200080e06ff */
[----:B-1----:R-:W-:-:S04]  /*0260*/  LEA R2, P0, R4, UR10, 0x2 ;  /* 0x0000000a04027c11 */ /* 0x002fc8000f8010ff */
[C---:B------:R-:W-:Y:S01]  /*0270*/  LEA.HI.X R3, R4.reuse, UR11, R3, 0x2, P0 ;  /* 0x0000000b04037c11 */ /* 0x040fe200080f1403 */
[----:B0-----:R-:W-:-:S05]  /*0280*/  IMAD R7, R4, R7, R6 ;  /* 0x0000000704077224 */ /* 0x001fca00078e0206 */
[----:B------:R0:W-:Y:S03]  /*0290*/  STG.E desc[UR8][R2.64], R7 ;  /* 0x0000000702007986 */ /* 0x0001e6000c101908 */
.L_x_244:
[----:B------:R-:W-:Y:S05]  /*02a0*/  BSYNC.RECONVERGENT B0 ;  /* 0x0000000000007941 */ /* 0x000fea0003800200 */
.L_x_243:
[----:B------:R-:W-:Y:S05]  /*02b0*/  @!P1 EXIT ;  /* 0x000000000000994d */ /* 0x000fea0003800000 */
[----:B------:R-:W1:Y:S01]  /*02c0*/  LDC.64 R4, c[0x0][0x390] ;  /* 0x0000e400ff047b82 */ /* 0x000e620000000a00 */
[----:B------:R-:W2:Y:S01]  /*02d0*/  LDCU.64 UR6, c[0x0][0x388] ;  /* 0x00007100ff0677ac */ /* 0x000ea20008000a00 */
[----:B------:R-:W-:-:S05]  /*02e0*/  IADD3 R0, P0, PT, R0, UR4, RZ ;  /* 0x0000000400007c10 */ /* 0x000fca000ff1e0ff */
[----:B0-----:R-:W-:Y:S01]  /*02f0*/  IMAD.X R3, RZ, RZ, UR5, P0 ;  /* 0x00000005ff037e24 */ /* 0x001fe200080e06ff */
[----:B--2---:R-:W-:-:S04]  /*0300*/  LEA R2, P0, R0, UR6, 0x2 ;  /* 0x0000000600027c11 */ /* 0x004fc8000f8010ff */
[C---:B------:R-:W-:Y:S01]  /*0310*/  LEA.HI.X R3, R0.reuse, UR7, R3, 0x2, P0 ;  /* 0x0000000700037c11 */ /* 0x040fe200080f1403 */
[----:B-1----:R-:W-:-:S05]  /*0320*/  IMAD R5, R0, R5, R4 ;  /* 0x0000000500057224 */ /* 0x002fca00078e0204 */
[----:B------:R-:W-:Y:S01]  /*0330*/  STG.E desc[UR8][R2.64], R5 ;  /* 0x0000000502007986 */ /* 0x000fe2000c101908 */
[----:B------:R-:W-:Y:S05]  /*0340*/  EXIT ;  /* 0x000000000000794d */ /* 0x000fea0003800000 */
.L_x_245:
        /* <DEDUP_REMOVED lines=11> */
.L_x_463:


//--------------------- .text._ZN3cub18CUB_300001_SM_10006detail8for_each13static_kernelINS2_12policy_hub_t12policy_500_tEmN6thrust24THRUST_300001_SM_1000_NS8cuda_cub20__uninitialized_fill7functorINS7_10device_ptrIiEEiEEEEvT0_T1_ --------------------------
	.section	.text._ZN3cub18CUB_300001_SM_10006detail8for_each13static_kernelINS2_12policy_hub_t12policy_500_tEmN6thrust24THRUST_300001_SM_1000_NS8cuda_cub20__uninitialized_fill7functorINS7_10device_ptrIiEEiEEEEvT0_T1_,"ax",@progbits
	.align	128
        .global         _ZN3cub18CUB_300001_SM_10006detail8for_each13static_kernelINS2_12policy_hub_t12policy_500_tEmN6thrust24THRUST_300001_SM_1000_NS8cuda_cub20__uninitialized_fill7functorINS7_10device_ptrIiEEiEEEEvT0_T1_
        .type           _ZN3cub18CUB_300001_SM_10006detail8for_each13static_kernelINS2_12policy_hub_t12policy_500_tEmN6thrust24THRUST_300001_SM_1000_NS8cuda_cub20__uninitialized_fill7functorINS7_10device_ptrIiEEiEEEEvT0_T1_,@function
        .size           _ZN3cub18CUB_300001_SM_10006detail8for_each13static_kernelINS2_12policy_hub_t12policy_500_tEmN6thrust24THRUST_300001_SM_1000_NS8cuda_cub20__uninitialized_fill7functorINS7_10device_ptrIiEEiEEEEvT0_T1_,(.L_x_464 - _ZN3cub18CUB_300001_SM_10006detail8for_each13static_kernelINS2_12policy_hub_t12policy_500_tEmN6thrust24THRUST_300001_SM_1000_NS8cuda_cub20__uninitialized_fill7functorINS7_10device_ptrIiEEiEEEEvT0_T1_)
        .other          _ZN3cub18CUB_300001_SM_10006detail8for_each13static_kernelINS2_12policy_hub_t12policy_500_tEmN6thrust24THRUST_300001_SM_1000_NS8cuda_cub20__uninitialized_fill7functorINS7_10device_ptrIiEEiEEEEvT0_T1_,@"STO_CUDA_ENTRY STV_DEFAULT"
_ZN3cub18CUB_300001_SM_10006detail8for_each13static_kernelINS2_12policy_hub_t12policy_500_tEmN6thrust24THRUST_300001_SM_1000_NS8cuda_cub20__uninitialized_fill7functorINS7_10device_ptrIiEEiEEEEvT0_T1_:
.text._ZN3cub18CUB_300001_SM_10006detail8for_each13static_kernelINS2_12policy_hub_t12policy_500_tEmN6thrust24THRUST_300001_SM_1000_NS8cuda_cub20__uninitialized_fill7functorINS7_10device_ptrIiEEiEEEEvT0_T1_:
        /* <DEDUP_REMOVED lines=12> */
[----:B------:R-:W2:Y:S01]  /*00c0*/  LDC R5, c[0x0][0x390] ;  /* 0x0000e400ff057b82 */ /* 0x000ea20000000800 */
[----:B0-----:R-:W-:-:S05]  /*00d0*/  IADD3 R0, P0, PT, R0, UR4, RZ ;  /* 0x0000000400007c10 */ /* 0x001fca000ff1e0ff */
[----:B------:R-:W-:Y:S01]  /*00e0*/  IMAD.X R3, RZ, RZ, UR5, P0 ;  /* 0x00000005ff037e24 */ /* 0x000fe200080e06ff */
[----:B-1----:R-:W-:-:S04]  /*00f0*/  LEA R2, P0, R0, UR6, 0x2 ;  /* 0x0000000600027c11 */ /* 0x002fc8000f8010ff */
[----:B------:R-:W-:-:S05]  /*0100*/  LEA.HI.X R3, R0, UR7, R3, 0x2, P0 ;  /* 0x0000000700037c11 */ /* 0x000fca00080f1403 */
[----:B--2---:R-:W-:Y:S04]  /*0110*/  STG.E desc[UR8][R2.64], R5 ;  /* 0x0000000502007986 */ /* 0x004fe8000c101908 */
[----:B------:R-:W-:Y:S01]  /*0120*/  STG.E desc[UR8][R2.64+0x400], R5 ;  /* 0x0004000502007986 */ /* 0x000fe2000c101908 */
[----:B------:R-:W-:Y:S05]  /*0130*/  EXIT ;  /* 0x000000000000794d */ /* 0x000fea0003800000 */
.L_x_246:
[----:B------:R-:W0:Y:S01]  /*0140*/  S2R R0, SR_TID.X ;  /* 0x0000000000007919 */ /* 0x000e220000002100 */
[----:B------:R-:W-:Y:S01]  /*0150*/  IMAD.U32 R2, RZ, RZ, UR7 ;  /* 0x00000007ff027e24 */ /* 0x000fe2000f8e00ff */
[----:B------:R-:W1:Y:S01]  /*0160*/  LDCU.64 UR10, c[0x0][0x388] ;  /* 0x00007100ff0a77ac */ /* 0x000e620008000a00 */
[----:B------:R-:W-:Y:S01]  /*0170*/  IMAD.U32 R4, RZ, RZ, UR7 ;  /* 0x00000007ff047e24 */ /* 0x000fe2000f8e00ff */
[----:B0-----:R-:W-:-:S04]  /*0180*/  ISETP.LT.U32.AND P0, PT, R0, UR6, PT ;  /* 0x0000000600007c0c */ /* 0x001fc8000bf01070 */
[----:B------:R-:W-:Y:S01]  /*0190*/  ISETP.GT.U32.AND.EX P0, PT, R2, RZ, PT, P0 ;  /* 0x000000ff0200720c */ /* 0x000fe20003f04100 */
[C---:B------:R-:W-:Y:S01]  /*01a0*/  VIADD R2, R0.reuse, 0x100 ;  /* 0x0000010000027836 */ /* 0x040fe20000000000 */
[----:B------:R-:W-:-:S04]  /*01b0*/  IADD3 R0, P2, PT, R0, UR4, RZ ;  /* 0x0000000400007c10 */ /* 0x000fc8000ff5e0ff */
[----:B------:R-:W-:Y:S01]  /*01c0*/  ISETP.LT.U32.AND P1, PT, R2, UR6, PT ;  /* 0x0000000602007c0c */ /* 0x000fe2000bf21070 */
[----:B------:R-:W-:Y:S01]  /*01d0*/  IMAD.X R3, RZ, RZ, UR5, P2 ;  /* 0x00000005ff037e24 */ /* 0x000fe200090e06ff */
[----:B-1----:R-:W-:Y:S02]  /*01e0*/  LEA R2, P2, R0, UR10, 0x2 ;  /* 0x0000000a00027c11 */ /* 0x002fe4000f8410ff */
[----:B------:R-:W-:Y:S02]  /*01f0*/  ISETP.GT.U32.AND.EX P1, PT, R4, RZ, PT, P1 ;  /* 0x000000ff0400720c */ /* 0x000fe40003f24110 */
[----:B------:R-:W-:Y:S01]  /*0200*/  LEA.HI.X R3, R0, UR11, R3, 0x2, P2 ;  /* 0x0000000b00037c11 */ /* 0x000fe200090f1403 */
[----:B------:R-:W0:Y:S04]  /*0210*/  @P0 LDC R5, c[0x0][0x390] ;  /* 0x0000e400ff050b82 */ /* 0x000e280000000800 */
[----:B0-----:R0:W-:Y:S06]  /*0220*/  @P0 STG.E desc[UR8][R2.64], R5 ;  /* 0x0000000502000986 */ /* 0x0011ec000c101908 */
[----:B------:R-:W-:Y:S05]  /*0230*/  @!P1 EXIT ;  /* 0x000000000000994d */ /* 0x000fea0003800000 */
[----:B0-----:R-:W0:Y:S02]  /*0240*/  LDC R5, c[0x0][0x390] ;  /* 0x0000e400ff057b82 */ /* 0x001e240000000800 */
[----:B0-----:R-:W-:Y:S01]  /*0250*/  STG.E desc[UR8][R2.64+0x400], R5 ;  /* 0x0004000502007986 */ /* 0x001fe2000c101908 */
[----:B------:R-:W-:Y:S05]  /*0260*/  EXIT ;  /* 0x000000000000794d */ /* 0x000fea0003800000 */
.L_x_247:
        /* <DEDUP_REMOVED lines=9> */
.L_x_464:


//--------------------- .text._ZN3cub18CUB_300001_SM_10006detail11EmptyKernelIvEEvv --------------------------
	.section	.text._ZN3cub18CUB_300001_SM_10006detail11EmptyKernelIvEEvv,"ax",@progbits
	.align	128
        .global         _ZN3cub18CUB_300001_SM_10006detail11EmptyKernelIvEEvv
        .type           _ZN3cub18CUB_300001_SM_10006detail11EmptyKernelIvEEvv,@function
        .size           _ZN3cub18CUB_300001_SM_10006detail11EmptyKernelIvEEvv,(.L_x_465 - _ZN3cub18CUB_300001_SM_10006detail11EmptyKernelIvEEvv)
        .other          _ZN3cub18CUB_300001_SM_10006detail11EmptyKernelIvEEvv,@"STO_CUDA_ENTRY STV_DEFAULT"
_ZN3cub18CUB_300001_SM_10006detail11EmptyKernelIvEEvv:
.text._ZN3cub18CUB_300001_SM_10006detail11EmptyKernelIvEEvv:
[----:B------:R-:W-:Y:S01]  /*0000*/  LDC R1, c[0x0][0x37c] ;  /* 0x0000df00ff017b82 */ /* 0x000fe20000000800 */
[----:B------:R-:W-:Y:S05]  /*0010*/  EXIT ;  /* 0x000000000000794d */ /* 0x000fea0003800000 */
.L_x_248:
        /* <DEDUP_REMOVED lines=14> */
.L_x_465:


//--------------------- .text._Z16reorderNeighborsPKiPiS0_S0_ii --------------------------
	.section	.text._Z16reorderNeighborsPKiPiS0_S0_ii,"ax",@progbits
	.align	128
        .global         _Z16reorderNeighborsPKiPiS0_S0_ii
        .type           _Z16reorderNeighborsPKiPiS0_S0_ii,@function
        .size           _Z16reorderNeighborsPKiPiS0_S0_ii,(.L_x_466 - _Z16reorderNeighborsPKiPiS0_S0_ii)
        .other          _Z16reorderNeighborsPKiPiS0_S0_ii,@"STO_CUDA_ENTRY STV_DEFAULT"
_Z16reorderNeighborsPKiPiS0_S0_ii:
.text._Z16reorderNeighborsPKiPiS0_S0_ii:
[----:B------:R-:W-:Y:S01]  /*0000*/  LDC R1, c[0x0][0x37c] ;  /* 0x0000df00ff017b82 */ /* 0x000fe20000000800 */
[----:B------:R-:W0:Y:S07]  /*0010*/  S2R R3, SR_TID.X ;  /* 0x0000000000037919 */ /* 0x000e2e0000002100 */
[----:B------:R-:W0:Y:S01]  /*0020*/  S2UR UR4, SR_CTAID.X ;  /* 0x00000000000479c3 */ /* 0x000e220000002500 */
[----:B------:R-:W1:Y:S07]  /*0030*/  LDCU UR5, c[0x0][0x3a0] ;  /* 0x00007400ff0577ac */ /* 0x000e6e0008000800 */
[----:B------:R-:W0:Y:S02]  /*0040*/  LDC R0, c[0x0][0x360] ;  /* 0x0000d800ff007b82 */ /* 0x000e240000000800 */
[----:B0-----:R-:W-:Y:S01]  /*0050*/  IMAD R0, R0, UR4, R3 ;  /* 0x0000000400007c24 */ /* 0x001fe2000f8e0203 */
[----:B-1----:R-:W-:-:S04]  /*0060*/  MOV R3, UR5 ;  /* 0x0000000500037c02 */ /* 0x002fc80008000f00 */
[----:B------:R-:W-:-:S13]  /*0070*/  ISETP.GE.AND P0, PT, R0, R3, PT ;  /* 0x000000030000720c */ /* 0x000fda0003f06270 */
[----:B------:R-:W-:Y:S05]  /*0080*/  @P0 EXIT ;  /* 0x000000000000094d */ /* 0x000fea0003800000 */
[----:B------:R-:W0:Y:S02]  /*0090*/  LDC R8, c[0x0][0x3a4] ;  /* 0x0000e900ff087b82 */ /* 0x000e240000000800 */
[----:B0-----:R-:W-:-:S13]  /*00a0*/  ISETP.GE.AND P0, PT, R8, 0x1, PT ;  /* 0x000000010800780c */ /* 0x001fda0003f06270 */
[----:B------:R-:W-:Y:S05]  /*00b0*/  @!P0 EXIT ;  /* 0x000000000000894d */ /* 0x000fea0003800000 */
[----:B------:R-:W0:Y:S01]  /*00c0*/  LDC.64 R6, c[0x0][0x390] ;  /* 0x0000e400ff067b82 */ /* 0x000e220000000a00 */
[----:B------:R-:W1:Y:S01]  /*00d0*/  LDCU.64 UR4, c[0x0][0x358] ;  /* 0x00006b00ff0477ac */ /* 0x000e620008000a00 */
[C---:B------:R-:W-:Y:S02]  /*00e0*/  ISETP.GE.U32.AND P0, PT, R8.reuse, 0x8, PT ;  /* 0x000000080800780c */ /* 0x040fe40003f06070 */
[----:B------:R-:W-:Y:S01]  /*00f0*/  LOP3.LUT R2, R8, 0x7, RZ, 0xc0, !PT ;  /* 0x0000000708027812 */ /* 0x000fe200078ec0ff */
[----:B------:R-:W-:-:S03]  /*0100*/  HFMA2 R5, -RZ, RZ, 0, 0 ;  /* 0x00000000ff057431 */ /* 0x000fc600000001ff */
[----:B------:R-:W-:Y:S01]  /*0110*/  ISETP.NE.AND P4, PT, R2, RZ, PT ;  /* 0x000000ff0200720c */ /* 0x000fe20003f85270 */
[----:B0-----:R-:W-:-:S05]  /*0120*/  IMAD.WIDE R6, R0, 0x4, R6 ;  /* 0x0000000400067825 */ /* 0x001fca00078e0206 */
[----:B-1----:R0:W5:Y:S01]  /*0130*/  LDG.E.CONSTANT R4, desc[UR4][R6.64] ;  /* 0x0000000406047981 */ /* 0x002162000c1e9900 */
[----:B------:R-:W-:Y:S06]  /*0140*/  @!P0 BRA `(.L_x_249) ;  /* 0x0000000400508947 */ /* 0x000fec0003800000 */
[----:B------:R-:W1:Y:S01]  /*0150*/  LDC R3, c[0x0][0x3a0] ;  /* 0x0000e800ff037b82 */ /* 0x000e620000000800 */
[----:B------:R-:W-:Y:S02]  /*0160*/  LOP3.LUT R5, R8, 0x7ffffff8, RZ, 0xc0, !PT ;  /* 0x7ffffff808057812 */ /* 0x000fe400078ec0ff */
[----:B------:R-:W-:Y:S02]  /*0170*/  MOV R8, R0 ;  /* 0x0000000000087202 */ /* 0x000fe40000000f00 */
[----:B0----5:R-:W-:Y:S02]  /*0180*/  MOV R6, R4 ;  /* 0x0000000400067202 */ /* 0x021fe40000000f00 */
[----:B------:R-:W-:Y:S01]  /*0190*/  IADD3 R7, PT, PT, -R5, RZ, RZ ;  /* 0x000000ff05077210 */ /* 0x000fe20007ffe1ff */
[----:B------:R-:W0:Y:S08]  /*01a0*/  LDC.64 R14, c[0x0][0x380] ;  /* 0x0000e000ff0e7b82 */ /* 0x000e300000000a00 */
[----:B------:R-:W2:Y:S02]  /*01b0*/  LDC.64 R16, c[0x0][0x388] ;  /* 0x0000e200ff107b82 */ /* 0x000ea40000000a00 */
.L_x_250:
[----:B0--3--:R-:W-:-:S04]  /*01c0*/  IMAD.WIDE R26, R8, 0x4, R14 ;  /* 0x00000004081a7825 */ /* 0x009fc800078e020e */
[C---:B-1----:R-:W-:Y:S02]  /*01d0*/  IMAD.WIDE R20, R3.reuse, 0x4, R26 ;  /* 0x0000000403147825 */ /* 0x042fe400078e021a */
[----:B------:R-:W3:Y:S04]  /*01e0*/  LDG.E.CONSTANT R26, desc[UR4][R26.64] ;  /* 0x000000041a1a7981 */ /* 0x000ee8000c1e9900 */
[----:B------:R0:W4:Y:S01]  /*01f0*/  LDG.E.CONSTANT R22, desc[UR4][R20.64] ;  /* 0x0000000414167981 */ /* 0x000122000c1e9900 */
[----:B------:R-:W-:-:S04]  /*0200*/  IMAD.WIDE R24, R3, 0x4, R20 ;  /* 0x0000000403187825 */ /* 0x000fc800078e0214 */
[C---:B------:R-:W-:Y:S02]  /*0210*/  IMAD.WIDE R18, R3.reuse, 0x4, R24 ;  /* 0x0000000403127825 */ /* 0x040fe400078e0218 */
[----:B------:R-:W5:Y:S04]  /*0220*/  LDG.E.CONSTANT R24, desc[UR4][R24.64] ;  /* 0x0000000418187981 */ /* 0x000f68000c1e9900 */
[----:B------:R1:W2:Y:S01]  /*0230*/  LDG.E.CONSTANT R12, desc[UR4][R18.64] ;  /* 0x00000004120c7981 */ /* 0x0002a2000c1e9900 */
[----:B------:R-:W-:-:S04]  /*0240*/  IMAD.WIDE R10, R3, 0x4, R18 ;  /* 0x00000004030a7825 */ /* 0x000fc800078e0212 */
[C---:B0-----:R-:W-:Y:S02]  /*0250*/  IMAD.WIDE R20, R3.reuse, 0x4, R10 ;  /* 0x0000000403147825 */ /* 0x041fe400078e020a */
[----:B------:R-:W5:Y:S04]  /*0260*/  LDG.E.CONSTANT R11, desc[UR4][R10.64] ;  /* 0x000000040a0b7981 */ /* 0x000f68000c1e9900 */
[----:B------:R0:W5:Y:S01]  /*0270*/  LDG.E.CONSTANT R13, desc[UR4][R20.64] ;  /* 0x00000004140d7981 */ /* 0x000162000c1e9900 */
[----:B-1----:R-:W-:-:S05]  /*0280*/  IMAD.WIDE R18, R3, 0x4, R20 ;  /* 0x0000000403127825 */ /* 0x002fca00078e0214 */
[----:B------:R1:W5:Y:S01]  /*0290*/  LDG.E.CONSTANT R9, desc[UR4][R18.64] ;  /* 0x0000000412097981 */ /* 0x000362000c1e9900 */
[----:B------:R-:W-:-:S05]  /*02a0*/  IMAD.WIDE R28, R3, 0x4, R18 ;  /* 0x00000004031c7825 */ /* 0x000fca00078e0212 */
[----:B------:R5:W5:Y:S01]  /*02b0*/  LDG.E.CONSTANT R10, desc[UR4][R28.64] ;  /* 0x000000041c0a7981 */ /* 0x000b62000c1e9900 */
[-C--:B---3--:R-:W-:Y:S02]  /*02c0*/  ISETP.GE.AND P2, PT, R26, R3.reuse, PT ;  /* 0x000000031a00720c */ /* 0x088fe40003f46270 */
[----:B----4-:R-:W-:Y:S02]  /*02d0*/  ISETP.GE.AND P3, PT, R22, R3, PT ;  /* 0x000000031600720c */ /* 0x010fe40003f66270 */
[----:B------:R-:W-:Y:S02]  /*02e0*/  ISETP.LT.OR P2, PT, R26, RZ, P2 ;  /* 0x000000ff1a00720c */ /* 0x000fe40001741670 */
[----:B------:R-:W-:-:S11]  /*02f0*/  ISETP.LT.OR P3, PT, R22, RZ, P3 ;  /* 0x000000ff1600720c */ /* 0x000fd60001f61670 */
[----:B0-----:R-:W0:Y:S08]  /*0300*/  @!P2 LDC.64 R20, c[0x0][0x390] ;  /* 0x0000e400ff14ab82 */ /* 0x001e300000000a00 */
[----:B-1----:R-:W1:Y:S01]  /*0310*/  @!P3 LDC.64 R18, c[0x0][0x390] ;  /* 0x0000e400ff12bb82 */ /* 0x002e620000000a00 */
[-C--:B--2---:R-:W-:Y:S02]  /*0320*/  ISETP.GE.AND P1, PT, R12, R3.reuse, PT ;  /* 0x000000030c00720c */ /* 0x084fe40003f26270 */
[----:B-----5:R-:W-:-:S02]  /*0330*/  ISETP.GE.AND P0, PT, R24, R3, PT ;  /* 0x000000031800720c */ /* 0x020fc40003f06270 */
[----:B------:R-:W-:Y:S02]  /*0340*/  ISETP.LT.OR P1, PT, R12, RZ, P1 ;  /* 0x000000ff0c00720c */ /* 0x000fe40000f21670 */
[----:B------:R-:W-:Y:S01]  /*0350*/  ISETP.LT.OR P0, PT, R24, RZ, P0 ;  /* 0x000000ff1800720c */ /* 0x000fe20000701670 */
[----:B0-----:R-:W-:-:S05]  /*0360*/  @!P2 IMAD.WIDE.U32 R20, R26, 0x4, R20 ;  /* 0x000000041a14a825 */ /* 0x001fca00078e0014 */
[----:B------:R0:W2:Y:S01]  /*0370*/  @!P2 LDG.E.CONSTANT R26, desc[UR4][R20.64] ;  /* 0x00000004141aa981 */ /* 0x0000a2000c1e9900 */
[----:B-1----:R-:W-:-:S04]  /*0380*/  @!P3 IMAD.WIDE.U32 R28, R22, 0x4, R18 ;  /* 0x00000004161cb825 */ /* 0x002fc800078e0012 */
[----:B------:R-:W1:Y:S01]  /*0390*/  @!P1 LDC.64 R18, c[0x0][0x390] ;  /* 0x0000e400ff129b82 */ /* 0x000e620000000a00 */
[----:B------:R3:W4:Y:S07]  /*03a0*/  @!P3 LDG.E.CONSTANT R22, desc[UR4][R28.64] ;  /* 0x000000041c16b981 */ /* 0x00072e000c1e9900 */
[----:B0-----:R-:W3:Y:S01]  /*03b0*/  @!P0 LDC.64 R20, c[0x0][0x390] ;  /* 0x0000e400ff148b82 */ /* 0x001ee20000000a00 */
[-C--:B------:R-:W-:Y:S02]  /*03c0*/  ISETP.GE.AND P3, PT, R13, R3.reuse, PT ;  /* 0x000000030d00720c */ /* 0x080fe40003f66270 */
[----:B------:R-:W-:-:S02]  /*03d0*/  ISETP.GE.AND P2, PT, R11, R3, PT ;  /* 0x000000030b00720c */ /* 0x000fc40003f46270 */
[----:B------:R-:W-:Y:S02]  /*03e0*/  ISETP.LT.OR P3, PT, R13, RZ, P3 ;  /* 0x000000ff0d00720c */ /* 0x000fe40001f61670 */
[----:B------:R-:W-:Y:S01]  /*03f0*/  ISETP.LT.OR P2, PT, R11, RZ, P2 ;  /* 0x000000ff0b00720c */ /* 0x000fe20001741670 */
[----:B-1----:R-:W-:-:S05]  /*0400*/  @!P1 IMAD.WIDE.U32 R18, R12, 0x4, R18 ;  /* 0x000000040c129825 */ /* 0x002fca00078e0012 */
[----:B------:R0:W5:Y:S01]  /*0410*/  @!P1 LDG.E.CONSTANT R12, desc[UR4][R18.64] ;  /* 0x00000004120c9981 */ /* 0x000162000c1e9900 */
[----:B---3--:R-:W-:-:S04]  /*0420*/  @!P0 IMAD.WIDE.U32 R28, R24, 0x4, R20 ;  /* 0x00000004181c8825 */ /* 0x008fc800078e0014 */
[----:B------:R-:W1:Y:S08]  /*0430*/  @!P3 LDC.64 R20, c[0x0][0x390] ;  /* 0x0000e400ff14bb82 */ /* 0x000e700000000a00 */
[----:B0-----:R-:W0:Y:S01]  /*0440*/  @!P2 LDC.64 R18, c[0x0][0x390] ;  /* 0x0000e400ff12ab82 */ /* 0x001e220000000a00 */
[----:B------:R0:W3:Y:S01]  /*0450*/  @!P0 LDG.E.CONSTANT R24, desc[UR4][R28.64] ;  /* 0x000000041c188981 */ /* 0x0000e2000c1e9900 */
[----:B------:R-:W-:-:S02]  /*0460*/  ISETP.GE.AND P1, PT, R9, R3, PT ;  /* 0x000000030900720c */ /* 0x000fc40003f26270 */
[C---:B------:R-:W-:Y:S02]  /*0470*/  ISETP.GE.AND P0, PT, R10.reuse, R3, PT ;  /* 0x000000030a00720c */ /* 0x040fe40003f06270 */
[----:B------:R-:W-:Y:S02]  /*0480*/  ISETP.LT.OR P1, PT, R9, RZ, P1 ;  /* 0x000000ff0900720c */ /* 0x000fe40000f21670 */
[----:B------:R-:W-:Y:S01]  /*0490*/  ISETP.LT.OR P0, PT, R10, RZ, P0 ;  /* 0x000000ff0a00720c */ /* 0x000fe20000701670 */
[----:B-1----:R-:W-:-:S05]  /*04a0*/  @!P3 IMAD.WIDE.U32 R20, R13, 0x4, R20 ;  /* 0x000000040d14b825 */ /* 0x002fca00078e0014 */
[----:B------:R1:W5:Y:S01]  /*04b0*/  @!P3 LDG.E.CONSTANT R13, desc[UR4][R20.64] ;  /* 0x00000004140db981 */ /* 0x000362000c1e9900 */
[----:B0-----:R-:W-:-:S04]  /*04c0*/  @!P2 IMAD.WIDE.U32 R28, R11, 0x4, R18 ;  /* 0x000000040b1ca825 */ /* 0x001fc800078e0012 */
[----:B------:R-:W0:Y:S01]  /*04d0*/  @!P1 LDC.64 R18, c[0x0][0x390] ;  /* 0x0000e400ff129b82 */ /* 0x000e220000000a00 */
[----:B------:R-:W5:Y:S07]  /*04e0*/  @!P2 LDG.E.CONSTANT R11, desc[UR4][R28.64] ;  /* 0x000000041c0ba981 */ /* 0x000f6e000c1e9900 */
[----:B-1----:R-:W1:Y:S01]  /*04f0*/  @!P0 LDC.64 R20, c[0x0][0x390] ;  /* 0x0000e400ff148b82 */ /* 0x002e620000000a00 */
[----:B0-----:R-:W-:-:S05]  /*0500*/  @!P1 IMAD.WIDE.U32 R18, R9, 0x4, R18 ;  /* 0x0000000409129825 */ /* 0x001fca00078e0012 */
[----:B------:R-:W5:Y:S01]  /*0510*/  @!P1 LDG.E.CONSTANT R9, desc[UR4][R18.64] ;  /* 0x0000000412099981 */ /* 0x000f62000c1e9900 */
[----:B-1----:R-:W-:-:S05]  /*0520*/  @!P0 IMAD.WIDE.U32 R20, R10, 0x4, R20 ;  /* 0x000000040a148825 */ /* 0x002fca00078e0014 */
[----:B------:R0:W5:Y:S02]  /*0530*/  @!P0 LDG.E.CONSTANT R10, desc[UR4][R20.64] ;  /* 0x00000004140a8981 */ /* 0x000164000c1e9900 */
[----:B0-----:R-:W-:-:S04]  /*0540*/  IMAD.WIDE R20, R6, 0x4, R16 ;  /* 0x0000000406147825 */ /* 0x001fc800078e0210 */
[----:B------:R-:W-:-:S04]  /*0550*/  IMAD.WIDE R18, R3, 0x4, R20 ;  /* 0x0000000403127825 */ /* 0x000fc800078e0214 */
[----:B------:R-:W-:Y:S01]  /*0560*/  IMAD.WIDE R28, R3, 0x4, R18 ;  /* 0x00000004031c7825 */ /* 0x000fe200078e0212 */
[----:B------:R-:W-:-:S04]  /*0570*/  IADD3 R7, PT, PT, R7, 0x8, RZ ;  /* 0x0000000807077810 */ /* 0x000fc80007ffe0ff */
[----:B------:R-:W-:Y:S02]  /*0580*/  ISETP.NE.AND P0, PT, R7, RZ, PT ;  /* 0x000000ff0700720c */ /* 0x000fe40003f05270 */
[C---:B------:R-:W-:Y:S02]  /*0590*/  LEA R8, R3.reuse, R8, 0x3 ;  /* 0x0000000803087211 */ /* 0x040fe400078e18ff */
[C---:B------:R-:W-:Y:S01]  /*05a0*/  LEA R6, R3.reuse, R6, 0x3 ;  /* 0x0000000603067211 */ /* 0x040fe200078e18ff */
[----:B--2---:R-:W-:Y:S04]  /*05b0*/  STG.E desc[UR4][R20.64], R26 ;  /* 0x0000001a14007986 */ /* 0x004fe8000c101904 */
[----:B----4-:R0:W-:Y:S02]  /*05c0*/  STG.E desc[UR4][R18.64], R22 ;  /* 0x0000001612007986 */ /* 0x0101e4000c101904 */
[----:B0-----:R-:W-:-:S04]  /*05d0*/  IMAD.WIDE R22, R3, 0x4, R28 ;  /* 0x0000000403167825 */ /* 0x001fc800078e021c */
[C---:B------:R-:W-:Y:S01]  /*05e0*/  IMAD.WIDE R26, R3.reuse, 0x4, R22 ;  /* 0x00000004031a7825 */ /* 0x040fe200078e0216 */
[----:B---3--:R0:W-:Y:S03]  /*05f0*/  STG.E desc[UR4][R28.64], R24 ;  /* 0x000000181c007986 */ /* 0x0081e6000c101904 */
[----:B0-----:R-:W-:-:S04]  /*0600*/  IMAD.WIDE R24, R3, 0x4, R26 ;  /* 0x0000000403187825 */ /* 0x001fc800078e021a */
[C---:B------:R-:W-:Y:S01]  /*0610*/  IMAD.WIDE R18, R3.reuse, 0x4, R24 ;  /* 0x0000000403127825 */ /* 0x040fe200078e0218 */
[----:B-----5:R3:W-:Y:S03]  /*0620*/  STG.E desc[UR4][R22.64], R12 ;  /* 0x0000000c16007986 */ /* 0x0207e6000c101904 */
[----:B------:R-:W-:Y:S01]  /*0630*/  IMAD.WIDE R20, R3, 0x4, R18 ;  /* 0x0000000403147825 */ /* 0x000fe200078e0212 */
[----:B------:R3:W-:Y:S04]  /*0640*/  STG.E desc[UR4][R26.64], R11 ;  /* 0x0000000b1a007986 */ /* 0x0007e8000c101904 */
[----:B------:R3:W-:Y:S04]  /*0650*/  STG.E desc[UR4][R24.64], R13 ;  /* 0x0000000d18007986 */ /* 0x0007e8000c101904 */
[----:B------:R3:W-:Y:S04]  /*0660*/  STG.E desc[UR4][R18.64], R9 ;  /* 0x0000000912007986 */ /* 0x0007e8000c101904 */
[----:B------:R3:W-:Y:S01]  /*0670*/  STG.E desc[UR4][R20.64], R10 ;  /* 0x0000000a14007986 */ /* 0x0007e2000c101904 */
[----:B------:R-:W-:Y:S05]  /*0680*/  @P0 BRA `(.L_x_250) ;  /* 0xfffffff800cc0947 */ /* 0x000fea000383ffff */
.L_x_249:
[----:B------:R-:W-:Y:S05]  /*0690*/  @!P4 EXIT ;  /* 0x000000000000c94d */ /* 0x000fea0003800000 */
[----:B------:R-:W1:Y:S01]  /*06a0*/  LDC R14, c[0x0][0x3a4] ;  /* 0x0000e900ff0e7b82 */ /* 0x000e620000000800 */
[----:B------:R-:W-:Y:S02]  /*06b0*/  ISETP.GE.U32.AND P0, PT, R2, 0x4, PT ;  /* 0x000000040200780c */ /* 0x000fe40003f06070 */
[----:B-1----:R-:W-:-:S04]  /*06c0*/  LOP3.LUT R17, R14, 0x3, RZ, 0xc0, !PT ;  /* 0x000000030e117812 */ /* 0x002fc800078ec0ff */
[----:B------:R-:W-:-:S07]  /*06d0*/  ISETP.NE.AND P4, PT, R17, RZ, PT ;  /* 0x000000ff1100720c */ /* 0x000fce0003f85270 */
[----:B------:R-:W-:Y:S06]  /*06e0*/  @!P0 BRA `(.L_x_251) ;  /* 0x0000000000a48947 */ /* 0x000fec0003800000 */
[----:B---3--:R-:W1:Y:S01]  /*06f0*/  LDC.64 R8, c[0x0][0x380] ;  /* 0x0000e000ff087b82 */ /* 0x008e620000000a00 */
[----:B0-----:R-:W-:-:S07]  /*0700*/  IMAD R7, R5, R3, R0 ;  /* 0x0000000305077224 */ /* 0x001fce00078e0200 */
[----:B------:R-:W0:Y:S01]  /*0710*/  LDC.64 R22, c[0x0][0x388] ;  /* 0x0000e200ff167b82 */ /* 0x000e220000000a00 */
[----:B-1----:R-:W-:-:S05]  /*0720*/  IMAD.WIDE R8, R7, 0x4, R8 ;  /* 0x0000000407087825 */ /* 0x002fca00078e0208 */
[----:B------:R-:W2:Y:S01]  /*0730*/  LDG.E.CONSTANT R16, desc[UR4][R8.64] ;  /* 0x0000000408107981 */ /* 0x000ea2000c1e9900 */
[----:B------:R-:W-:-:S04]  /*0740*/  IMAD.WIDE R18, R3, 0x4, R8 ;  /* 0x0000000403127825 */ /* 0x000fc800078e0208 */
[C---:B------:R-:W-:Y:S02]  /*0750*/  IMAD.WIDE R10, R3.reuse, 0x4, R18 ;  /* 0x00000004030a7825 */ /* 0x040fe400078e0212 */
[----:B------:R-:W3:Y:S02]  /*0760*/  LDG.E.CONSTANT R18, desc[UR4][R18.64] ;  /* 0x0000000412127981 */ /* 0x000ee4000c1e9900 */
[----:B------:R-:W-:Y:S02]  /*0770*/  IMAD.WIDE R6, R3, 0x4, R10 ;  /* 0x0000000403067825 */ /* 0x000fe400078e020a */
[----:B------:R-:W4:Y:S04]  /*0780*/  LDG.E.CONSTANT R2, desc[UR4][R10.64] ;  /* 0x000000040a027981 */ /* 0x000f28000c1e9900 */
[----:B------:R-:W4:Y:S01]  /*0790*/  LDG.E.CONSTANT R15, desc[UR4][R6.64] ;  /* 0x00000004060f7981 */ /* 0x000f22000c1e9900 */
[----:B--2---:R-:W-:-:S04]  /*07a0*/  ISETP.GE.AND P2, PT, R16, R3, PT ;  /* 0x000000031000720c */ /* 0x004fc80003f46270 */
[----:B------:R-:W-:Y:S02]  /*07b0*/  ISETP.LT.OR P2, PT, R16, RZ, P2 ;  /* 0x000000ff1000720c */ /* 0x000fe40001741670 */
[-C--:B---3--:R-:W-:Y:S02]  /*07c0*/  ISETP.GE.AND P3, PT, R18, R3.reuse, PT ;  /* 0x000000031200720c */ /* 0x088fe40003f66270 */
[----:B----4-:R-:W-:Y:S02]  /*07d0*/  ISETP.GE.AND P0, PT, R2, R3, PT ;  /* 0x000000030200720c */ /* 0x010fe40003f06270 */
[----:B------:R-:W-:-:S07]  /*07e0*/  ISETP.LT.OR P3, PT, R18, RZ, P3 ;  /* 0x000000ff1200720c */ /* 0x000fce0001f61670 */
[----:B------:R-:W1:Y:S01]  /*07f0*/  @!P2 LDC.64 R8, c[0x0][0x390] ;  /* 0x0000e400ff08ab82 */ /* 0x000e620000000a00 */
[C---:B------:R-:W-:Y:S02]  /*0800*/  ISETP.GE.AND P1, PT, R15.reuse, R3, PT ;  /* 0x000000030f00720c */ /* 0x040fe40003f26270 */
[----:B------:R-:W-:Y:S02]  /*0810*/  ISETP.LT.OR P0, PT, R2, RZ, P0 ;  /* 0x000000ff0200720c */ /* 0x000fe40000701670 */
[----:B------:R-:W-:-:S03]  /*0820*/  ISETP.LT.OR P1, PT, R15, RZ, P1 ;  /* 0x000000ff0f00720c */ /* 0x000fc60000f21670 */
[----:B------:R-:W2:Y:S08]  /*0830*/  @!P3 LDC.64 R10, c[0x0][0x390] ;  /* 0x0000e400ff0abb82 */ /* 0x000eb00000000a00 */
[----:B------:R-:W3:Y:S08]  /*0840*/  @!P0 LDC.64 R12, c[0x0][0x390] ;  /* 0x0000e400ff0c8b82 */ /* 0x000ef00000000a00 */
[----:B------:R-:W4:Y:S01]  /*0850*/  @!P1 LDC.64 R6, c[0x0][0x390] ;  /* 0x0000e400ff069b82 */ /* 0x000f220000000a00 */
[----:B-1----:R-:W-:-:S05]  /*0860*/  @!P2 IMAD.WIDE.U32 R8, R16, 0x4, R8 ;  /* 0x000000041008a825 */ /* 0x002fca00078e0008 */
[----:B------:R-:W4:Y:S01]  /*0870*/  @!P2 LDG.E.CONSTANT R16, desc[UR4][R8.64] ;  /* 0x000000040810a981 */ /* 0x000f22000c1e9900 */
[----:B--2---:R-:W-:-:S05]  /*0880*/  @!P3 IMAD.WIDE.U32 R10, R18, 0x4, R10 ;  /* 0x00000004120ab825 */ /* 0x004fca00078e000a */
[----:B------:R-:W2:Y:S01]  /*0890*/  @!P3 LDG.E.CONSTANT R18, desc[UR4][R10.64] ;  /* 0x000000040a12b981 */ /* 0x000ea2000c1e9900 */
[----:B---3--:R-:W-:-:S05]  /*08a0*/  @!P0 IMAD.WIDE.U32 R12, R2, 0x4, R12 ;  /* 0x00000004020c8825 */ /* 0x008fca00078e000c */
[----:B------:R-:W3:Y:S01]  /*08b0*/  @!P0 LDG.E.CONSTANT R2, desc[UR4][R12.64] ;  /* 0x000000040c028981 */ /* 0x000ee2000c1e9900 */
[----:B----4-:R-:W-:-:S05]  /*08c0*/  @!P1 IMAD.WIDE.U32 R6, R15, 0x4, R6 ;  /* 0x000000040f069825 */ /* 0x010fca00078e0006 */
[----:B------:R-:W4:Y:S01]  /*08d0*/  @!P1 LDG.E.CONSTANT R15, desc[UR4][R6.64] ;  /* 0x00000004060f9981 */ /* 0x000f22000c1e9900 */
[----:B-----5:R-:W-:-:S04]  /*08e0*/  IMAD R19, R5, R3, R4 ;  /* 0x0000000305137224 */ /* 0x020fc800078e0204 */
[----:B0-----:R-:W-:-:S04]  /*08f0*/  IMAD.WIDE R22, R19, 0x4, R22 ;  /* 0x0000000413167825 */ /* 0x001fc800078e0216 */
[----:B------:R-:W-:-:S04]  /*0900*/  IMAD.WIDE R24, R3, 0x4, R22 ;  /* 0x0000000403187825 */ /* 0x000fc800078e0216 */
[----:B------:R-:W-:-:S04]  /*0910*/  IMAD.WIDE R26, R3, 0x4, R24 ;  /* 0x00000004031a7825 */ /* 0x000fc800078e0218 */
[----:B------:R-:W-:Y:S01]  /*0920*/  IMAD.WIDE R20, R3, 0x4, R26 ;  /* 0x0000000403147825 */ /* 0x000fe200078e021a */
[----:B------:R-:W-:Y:S01]  /*0930*/  IADD3 R5, PT, PT, R5, 0x4, RZ ;  /* 0x0000000405057810 */ /* 0x000fe20007ffe0ff */
[----:B------:R1:W-:Y:S04]  /*0940*/  STG.E desc[UR4][R22.64], R16 ;  /* 0x0000001016007986 */ /* 0x0003e8000c101904 */
[----:B--2---:R1:W-:Y:S04]  /*0950*/  STG.E desc[UR4][R24.64], R18 ;  /* 0x0000001218007986 */ /* 0x0043e8000c101904 */
[----:B---3--:R1:W-:Y:S04]  /*0960*/  STG.E desc[UR4][R26.64], R2 ;  /* 0x000000021a007986 */ /* 0x0083e8000c101904 */
[----:B----4-:R1:W-:Y:S02]  /*0970*/  STG.E desc[UR4][R20.64], R15 ;  /* 0x0000000f14007986 */ /* 0x0103e4000c101904 */
.L_x_251:
[----:B------:R-:W-:Y:S05]  /*0980*/  @!P4 EXIT ;  /* 0x000000000000c94d */ /* 0x000fea0003800000 */
[----:B------:R-:W-:Y:S02]  /*0990*/  ISETP.NE.AND P0, PT, R17, 0x1, PT ;  /* 0x000000011100780c */ /* 0x000fe40003f05270 */
[----:B------:R-:W-:-:S04]  /*09a0*/  LOP3.LUT R14, R14, 0x1, RZ, 0xc0, !PT ;  /* 0x000000010e0e7812 */ /* 0x000fc800078ec0ff */
[----:B------:R-:W-:-:S07]  /*09b0*/  ISETP.NE.U32.AND P2, PT, R14, 0x1, PT ;  /* 0x000000010e00780c */ /* 0x000fce0003f45070 */
[----:B------:R-:W-:Y:S06]  /*09c0*/  @!P0 BRA `(.L_x_252) ;  /* 0x00000000005c8947 */ /* 0x000fec0003800000 */
[----:B0-----:R-:W0:Y:S01]  /*09d0*/  LDC.64 R6, c[0x0][0x380] ;  /* 0x0000e000ff067b82 */ /* 0x001e220000000a00 */
[----:B---3--:R-:W-:-:S04]  /*09e0*/  IMAD R13, R5, R3, R0 ;  /* 0x00000003050d7224 */ /* 0x008fc800078e0200 */
[----:B0-----:R-:W-:-:S05]  /*09f0*/  IMAD.WIDE R12, R13, 0x4, R6 ;  /* 0x000000040d0c7825 */ /* 0x001fca00078e0206 */
[----:B-1----:R0:W2:Y:S01]  /*0a00*/  LDG.E.CONSTANT R15, desc[UR4][R12.64] ;  /* 0x000000040c0f7981 */ /* 0x0020a2000c1e9900 */
[----:B------:R-:W-:-:S05]  /*0a10*/  IMAD.WIDE R8, R3, 0x4, R12 ;  /* 0x0000000403087825 */ /* 0x000fca00078e020c */
[----:B------:R-:W3:Y:S01]  /*0a20*/  LDG.E.CONSTANT R17, desc[UR4][R8.64] ;  /* 0x0000000408117981 */ /* 0x000ee2000c1e9900 */
[----:B0-----:R-:W0:Y:S01]  /*0a30*/  LDC.64 R12, c[0x0][0x388] ;  /* 0x0000e200ff0c7b82 */ /* 0x001e220000000a00 */
[-C--:B--2---:R-:W-:Y:S02]  /*0a40*/  ISETP.GE.AND P0, PT, R15, R3.reuse, PT ;  /* 0x000000030f00720c */ /* 0x084fe40003f06270 */
[----:B---3--:R-:W-:Y:S02]  /*0a50*/  ISETP.GE.AND P1, PT, R17, R3, PT ;  /* 0x000000031100720c */ /* 0x008fe40003f26270 */
[----:B------:R-:W-:Y:S02]  /*0a60*/  ISETP.LT.OR P0, PT, R15, RZ, P0 ;  /* 0x000000ff0f00720c */ /* 0x000fe40000701670 */
[----:B------:R-:W-:-:S11]  /*0a70*/  ISETP.LT.OR P1, PT, R17, RZ, P1 ;  /* 0x000000ff1100720c */ /* 0x000fd60000f21670 */
[----:B------:R-:W1:Y:S08]  /*0a80*/  @!P0 LDC.64 R6, c[0x0][0x390] ;  /* 0x0000e400ff068b82 */ /* 0x000e700000000a00 */
[----:B------:R-:W2:Y:S01]  /*0a90*/  @!P1 LDC.64 R10, c[0x0][0x390] ;  /* 0x0000e400ff0a9b82 */ /* 0x000ea20000000a00 */
[----:B-1----:R-:W-:-:S05]  /*0aa0*/  @!P0 IMAD.WIDE.U32 R6, R15, 0x4, R6 ;  /* 0x000000040f068825 */ /* 0x002fca00078e0006 */
[----:B------:R-:W3:Y:S01]  /*0ab0*/  @!P0 LDG.E.CONSTANT R15, desc[UR4][R6.64] ;  /* 0x00000004060f8981 */ /* 0x000ee2000c1e9900 */
[----:B--2---:R-:W-:-:S05]  /*0ac0*/  @!P1 IMAD.WIDE.U32 R10, R17, 0x4, R10 ;  /* 0x00000004110a9825 */ /* 0x004fca00078e000a */
[----:B------:R-:W2:Y:S01]  /*0ad0*/  @!P1 LDG.E.CONSTANT R17, desc[UR4][R10.64] ;  /* 0x000000040a119981 */ /* 0x000ea2000c1e9900 */
[----:B-----5:R-:W-:-:S04]  /*0ae0*/  IMAD R9, R5, R3, R4 ;  /* 0x0000000305097224 */ /* 0x020fc800078e0204 */
[----:B0-----:R-:W-:-:S04]  /*0af0*/  IMAD.WIDE R12, R9, 0x4, R12 ;  /* 0x00000004090c7825 */ /* 0x001fc800078e020c */
[----:B------:R-:W-:Y:S01]  /*0b00*/  IMAD.WIDE R8, R3, 0x4, R12 ;  /* 0x0000000403087825 */ /* 0x000fe200078e020c */
[----:B------:R-:W-:Y:S01]  /*0b10*/  IADD3 R5, PT, PT, R5, 0x2, RZ ;  /* 0x0000000205057810 */ /* 0x000fe20007ffe0ff */
[----:B---3--:R4:W-:Y:S04]  /*0b20*/  STG.E desc[UR4][R12.64], R15 ;  /* 0x0000000f0c007986 */ /* 0x0089e8000c101904 */
[----:B--2---:R4:W-:Y:S02]  /*0b30*/  STG.E desc[UR4][R8.64], R17 ;  /* 0x0000001108007986 */ /* 0x0049e4000c101904 */
.L_x_252:
[----:B------:R-:W-:Y:S05]  /*0b40*/  @P2 EXIT ;  /* 0x000000000000294d */ /* 0x000fea0003800000 */
[----:B0-----:R-:W0:Y:S01]  /*0b50*/  LDC.64 R6, c[0x0][0x380] ;  /* 0x0000e000ff067b82 */ /* 0x001e220000000a00 */
[----:B---34-:R-:W-:-:S04]  /*0b60*/  IMAD R9, R5, R3, R0 ;  /* 0x0000000305097224 */ /* 0x018fc800078e0200 */
[----:B0-----:R-:W-:-:S03]  /*0b70*/  IMAD.WIDE R6, R9, 0x4, R6 ;  /* 0x0000000409067825 */ /* 0x001fc600078e0206 */
[----:B------:R-:W0:Y:S02]  /*0b80*/  LDC.64 R8, c[0x0][0x388] ;  /* 0x0000e200ff087b82 */ /* 0x000e240000000a00 */
[----:B------:R-:W2:Y:S01]  /*0b90*/  LDG.E.CONSTANT R11, desc[UR4][R6.64] ;  /* 0x00000004060b7981 */ /* 0x000ea2000c1e9900 */
[----:B------:R-:W-:Y:S01]  /*0ba0*/  BSSY.RECONVERGENT B0, `(.L_x_253) ;  /* 0x0000007000007945 */ /* 0x000fe20003800200 */
[----:B--2---:R-:W-:-:S04]  /*0bb0*/  ISETP.GE.AND P0, PT, R11, R3, PT ;  /* 0x000000030b00720c */ /* 0x004fc80003f06270 */
[----:B------:R-:W-:-:S13]  /*0bc0*/  ISETP.LT.OR P0, PT, R11, RZ, P0 ;  /* 0x000000ff0b00720c */ /* 0x000fda0000701670 */
[----:B0-----:R-:W-:Y:S05]  /*0bd0*/  @P0 BRA `(.L_x_254) ;  /* 0x00000000000c0947 */ /* 0x001fea0003800000 */
[----:B------:R-:W0:Y:S02]  /*0be0*/  LDC.64 R6, c[0x0][0x390] ;  /* 0x0000e400ff067b82 */ /* 0x000e240000000a00 */
[----:B0-----:R-:W-:-:S05]  /*0bf0*/  IMAD.WIDE.U32 R6, R11, 0x4, R6 ;  /* 0x000000040b067825 */ /* 0x001fca00078e0006 */
[----:B------:R0:W5:Y:S02]  /*0c00*/  LDG.E.CONSTANT R11, desc[UR4][R6.64] ;  /* 0x00000004060b7981 */ /* 0x000164000c1e9900 */
.L_x_254:
[----:B------:R-:W-:Y:S05]  /*0c10*/  BSYNC.RECONVERGENT B0 ;  /* 0x0000000000007941 */ /* 0x000fea0003800200 */
.L_x_253:
[----:B-----5:R-:W-:-:S04]  /*0c20*/  IMAD R3, R5, R3, R4 ;  /* 0x0000000305037224 */ /* 0x020fc800078e0204 */
[----:B-1----:R-:W-:-:S05]  /*0c30*/  IMAD.WIDE R2, R3, 0x4, R8 ;  /* 0x0000000403027825 */ /* 0x002fca00078e0208 */
[----:B------:R-:W-:Y:S01]  /*0c40*/  STG.E desc[UR4][R2.64], R11 ;  /* 0x0000000b02007986 */ /* 0x000fe2000c101904 */
[----:B------:R-:W-:Y:S05]  /*0c50*/  EXIT ;  /* 0x000000000000794d */ /* 0x000fea0003800000 */
.L_x_255:
        /* <DEDUP_REMOVED lines=10> */
.L_x_466:


//--------------------- .text._Z11reorderDataPKfPfPKii --------------------------
	.section	.text._Z11reorderDataPKfPfPKii,"ax",@progbits
	.align	128
        .global         _Z11reorderDataPKfPfPKii
        .type           _Z11reorderDataPKfPfPKii,@function
        .size           _Z11reorderDataPKfPfPKii,(.L_x_467 - _Z11reorderDataPKfPfPKii)
        .other          _Z11reorderDataPKfPfPKii,@"STO_CUDA_ENTRY STV_DEFAULT"
_Z11reorderDataPKfPfPKii:
.text._Z11reorderDataPKfPfPKii:
[----:B------:R-:W-:Y:S01]  /*0000*/  LDC R1, c[0x0][0x37c] ;  /* 0x0000df00ff017b82 */ /* 0x000fe20000000800 */
[----:B------:R-:W0:Y:S07]  /*0010*/  S2R R0, SR_TID.X ;  /* 0x0000000000007919 */ /* 0x000e2e0000002100 */
[----:B------:R-:W0:Y:S01]  /*0020*/  S2UR UR4, SR_CTAID.X ;  /* 0x00000000000479c3 */ /* 0x000e220000002500 */
[----:B------:R-:W1:Y:S07]  /*0030*/  LDCU UR5, c[0x0][0x398] ;  /* 0x00007300ff0577ac */ /* 0x000e6e0008000800 */
[----:B------:R-:W0:Y:S02]  /*0040*/  LDC R7, c[0x0][0x360] ;  /* 0x0000d800ff077b82 */ /* 0x000e240000000800 */
[----:B0-----:R-:W-:-:S05]  /*0050*/  IMAD R7, R7, UR4, R0 ;  /* 0x0000000407077c24 */ /* 0x001fca000f8e0200 */
[----:B-1----:R-:W-:-:S13]  /*0060*/  ISETP.GE.AND P0, PT, R7, UR5, PT ;  /* 0x0000000507007c0c */ /* 0x002fda000bf06270 */
[----:B------:R-:W-:Y:S05]  /*0070*/  @P0 EXIT ;  /* 0x000000000000094d */ /* 0x000fea0003800000 */
[----:B------:R-:W0:Y:S01]  /*0080*/  LDC.64 R2, c[0x0][0x390] ;  /* 0x0000e400ff027b82 */ /* 0x000e220000000a00 */
[----:B------:R-:W1:Y:S07]  /*0090*/  LDCU.64 UR4, c[0x0][0x358] ;  /* 0x00006b00ff0477ac */ /* 0x000e6e0008000a00 */
[----:B------:R-:W2:Y:S01]  /*00a0*/  LDC.64 R4, c[0x0][0x380] ;  /* 0x0000e000ff047b82 */ /* 0x000ea20000000a00 */
[----:B0-----:R-:W-:-:S06]  /*00b0*/  IMAD.WIDE R2, R7, 0x4, R2 ;  /* 0x0000000407027825 */ /* 0x001fcc00078e0202 */
[----:B-1----:R-:W3:Y:S01]  /*00c0*/  LDG.E.CONSTANT R3, desc[UR4][R2.64] ;  /* 0x0000000402037981 */ /* 0x002ee2000c1e9900 */
[----:B--2---:R-:W-:Y:S02]  /*00d0*/  IMAD.WIDE R4, R7, 0x4, R4 ;  /* 0x0000000407047825 */ /* 0x004fe400078e0204 */
[----:B------:R-:W3:Y:S04]  /*00e0*/  LDC.64 R6, c[0x0][0x388] ;  /* 0x0000e200ff067b82 */ /* 0x000ee80000000a00 */
[----:B------:R-:W2:Y:S01]  /*00f0*/  LDG.E.CONSTANT R5, desc[UR4][R4.64] ;  /* 0x0000000404057981 */ /* 0x000ea2000c1e9900 */
[----:B---3--:R-:W-:-:S05]  /*0100*/  IMAD.WIDE R6, R3, 0x4, R6 ;  /* 0x0000000403067825 */ /* 0x008fca00078e0206 */
[----:B--2---:R-:W-:Y:S01]  /*0110*/  STG.E desc[UR4][R6.64], R5 ;  /* 0x0000000506007986 */ /* 0x004fe2000c101904 */
[----:B------:R-:W-:Y:S05]  /*0120*/  EXIT ;  /* 0x000000000000794d */ /* 0x000fea0003800000 */
.L_x_256:
        /* <DEDUP_REMOVED lines=13> */
.L_x_467:


//--------------------- .text._Z21generateBisectionKeysPK7Coord2DP12BisectionKeyPiiffffii --------------------------
	.section	.text._Z21generateBisectionKeysPK7Coord2DP12BisectionKeyPiiffffii,"ax",@progbits
	.align	128
        .global         _Z21generateBisectionKeysPK7Coord2DP12BisectionKeyPiiffffii
        .type           _Z21generateBisectionKeysPK7Coord2DP12BisectionKeyPiiffffii,@function
        .size           _Z21generateBisectionKeysPK7Coord2DP12BisectionKeyPiiffffii,(.L_x_468 - _Z21generateBisectionKeysPK7Coord2DP12BisectionKeyPiiffffii)
        .other          _Z21generateBisectionKeysPK7Coord2DP12BisectionKeyPiiffffii,@"STO_CUDA_ENTRY STV_DEFAULT"
_Z21generateBisectionKeysPK7Coord2DP12BisectionKeyPiiffffii:
.text._Z21generateBisectionKeysPK7Coord2DP12BisectionKeyPiiffffii:
        /* <DEDUP_REMOVED lines=9> */
[----:B------:R-:W0:Y:S01]  /*0090*/  LDCU UR7, c[0x0][0x3b0] ;  /* 0x00007600ff0777ac */ /* 0x000e220008000800 */
[----:B------:R-:W1:Y:S06]  /*00a0*/  LDCU UR6, c[0x0][0x39c] ;  /* 0x00007380ff0677ac */ /* 0x000e6c0008000800 */
[----:B------:R-:W1:Y:S01]  /*00b0*/  LDC.64 R6, c[0x0][0x3a0] ;  /* 0x0000e800ff067b82 */ /* 0x000e620000000a00 */
[----:B------:R-:W2:Y:S01]  /*00c0*/  LDCU.64 UR4, c[0x0][0x358] ;  /* 0x00006b00ff0477ac */ /* 0x000ea20008000a00 */
[----:B0-----:R-:W-:-:S04]  /*00d0*/  VIMNMX R2, PT, PT, R13, UR7, PT ;  /* 0x000000070d027c48 */ /* 0x001fc8000bfe0100 */
[----:B------:R-:W-:Y:S01]  /*00e0*/  ISETP.GE.AND P0, PT, R2, 0x1, PT ;  /* 0x000000010200780c */ /* 0x000fe20003f06270 */
[----:B------:R-:W-:Y:S02]  /*00f0*/  IMAD.MOV.U32 R2, RZ, RZ, RZ ;  /* 0x000000ffff027224 */ /* 0x000fe400078e00ff */
[----:B-1----:R-:W-:Y:S01]  /*0100*/  FADD R6, R6, UR6 ;  /* 0x0000000606067e21 */ /* 0x002fe20008000000 */
[----:B------:R-:W-:-:S09]  /*0110*/  FADD R7, R7, R12 ;  /* 0x0000000c07077221 */ /* 0x000fd20000000000 */
[----:B--2---:R-:W-:Y:S05]  /*0120*/  @!P0 BRA `(.L_x_257) ;  /* 0x0000000400b08947 */ /* 0x004fea0003800000 */
[----:B------:R-:W0:Y:S01]  /*0130*/  LDC.64 R4, c[0x0][0x380] ;  /* 0x0000e000ff047b82 */ /* 0x000e220000000a00 */
[----:B------:R-:W1:Y:S01]  /*0140*/  LDCU.64 UR8, c[0x0][0x3a0] ;  /* 0x00007400ff0877ac */ /* 0x000e620008000a00 */
[----:B------:R-:W-:Y:S01]  /*0150*/  VIMNMX.U32 R13, PT, PT, R13, UR7, PT ;  /* 0x000000070d0d7c48 */ /* 0x000fe2000bfe0000 */
[----:B------:R-:W2:Y:S01]  /*0160*/  LDCU UR6, c[0x0][0x39c] ;  /* 0x00007380ff0677ac */ /* 0x000ea20008000800 */
[----:B------:R-:W3:Y:S02]  /*0170*/  LDCU UR10, c[0x0][0x3a8] ;  /* 0x00007500ff0a77ac */ /* 0x000ee40008000800 */
[C---:B------:R-:W-:Y:S02]  /*0180*/  ISETP.GE.U32.AND P1, PT, R13.reuse, 0x4, PT ;  /* 0x000000040d00780c */ /* 0x040fe40003f26070 */
[----:B------:R-:W-:Y:S01]  /*0190*/  LOP3.LUT R3, R13, 0x3, RZ, 0xc0, !PT ;  /* 0x000000030d037812 */ /* 0x000fe200078ec0ff */
[----:B------:R-:W-:Y:S02]  /*01a0*/  IMAD.MOV.U32 R12, RZ, RZ, R6 ;  /* 0x000000ffff0c7224 */ /* 0x000fe400078e0006 */
[----:B------:R-:W-:-:S02]  /*01b0*/  IMAD.MOV.U32 R2, RZ, RZ, RZ ;  /* 0x000000ffff027224 */ /* 0x000fc400078e00ff */
[----:B0-----:R-:W-:Y:S01]  /*01c0*/  IMAD.WIDE R4, R0, 0x8, R4 ;  /* 0x0000000800047825 */ /* 0x001fe200078e0204 */
[----:B------:R-:W-:-:S03]  /*01d0*/  ISETP.NE.AND P0, PT, R3, RZ, PT ;  /* 0x000000ff0300720c */ /* 0x000fc60003f05270 */
[----:B-1----:R-:W-:Y:S02]  /*01e0*/  IMAD.U32 R8, RZ, RZ, UR8 ;  /* 0x00000008ff087e24 */ /* 0x002fe4000f8e00ff */
[----:B------:R-:W5:Y:S01]  /*01f0*/  LDG.E.64.CONSTANT R4, desc[UR4][R4.64] ;  /* 0x0000000404047981 */ /* 0x000f62000c1e9b00 */
[----:B------:R-:W-:Y:S02]  /*0200*/  IMAD.U32 R9, RZ, RZ, UR9 ;  /* 0x00000009ff097e24 */ /* 0x000fe4000f8e00ff */
[----:B--2---:R-:W-:Y:S02]  /*0210*/  IMAD.U32 R11, RZ, RZ, UR6 ;  /* 0x00000006ff0b7e24 */ /* 0x004fe4000f8e00ff */
[----:B---3--:R-:W-:Y:S01]  /*0220*/  IMAD.U32 R10, RZ, RZ, UR10 ;  /* 0x0000000aff0a7e24 */ /* 0x008fe2000f8e00ff */
[----:B------:R-:W-:Y:S06]  /*0230*/  @!P1 BRA `(.L_x_258) ;  /* 0x0000000400189947 */ /* 0x000fec0003800000 */
[----:B------:R-:W-:Y:S01]  /*0240*/  LOP3.LUT R6, R13, 0x7ffffffc, RZ, 0xc0, !PT ;  /* 0x7ffffffc0d067812 */ /* 0x000fe200078ec0ff */
[----:B------:R-:W-:-:S04]  /*0250*/  IMAD.MOV.U32 R2, RZ, RZ, RZ ;  /* 0x000000ffff027224 */ /* 0x000fc800078e00ff */
[----:B------:R-:W-:-:S07]  /*0260*/  IMAD.MOV R6, RZ, RZ, -R6 ;  /* 0x000000ffff067224 */ /* 0x000fce00078e0a06 */
.L_x_259:
[----:B------:R-:W-:Y:S01]  /*0270*/  FMUL R14, R7, 0.5 ;  /* 0x3f000000070e7820 */ /* 0x000fe20000400000 */
[----:B------:R-:W-:Y:S01]  /*0280*/  FMUL R13, R12, 0.5 ;  /* 0x3f0000000c0d7820 */ /* 0x000fe20000400000 */
[----:B------:R-:W-:-:S03]  /*0290*/  VIADD R6, R6, 0x4 ;  /* 0x0000000406067836 */ /* 0x000fc60000000000 */
[----:B-----5:R-:W-:Y:S02]  /*02a0*/  FSETP.GE.AND P2, PT, R5, R14, PT ;  /* 0x0000000e0500720b */ /* 0x020fe40003f46000 */
[----:B------:R-:W-:-:S04]  /*02b0*/  FSETP.GE.AND P1, PT, R4, R13, PT ;  /* 0x0000000d0400720b */ /* 0x000fc80003f26000 */
[----:B------:R-:W-:-:S07]  /*02c0*/  SEL R7, RZ, 0x1, !P1 ;  /* 0x00000001ff077807 */ /* 0x000fce0004800000 */
[----:B------:R-:W-:-:S05]  /*02d0*/  @P2 VIADD R7, R7, 0x2 ;  /* 0x0000000207072836 */ /* 0x000fca0000000000 */
[C---:B------:R-:W-:Y:S02]  /*02e0*/  LOP3.LUT R12, R7.reuse, 0x1, RZ, 0xc0, !PT ;  /* 0x00000001070c7812 */ /* 0x040fe400078ec0ff */
[----:B------:R-:W-:Y:S01]  /*02f0*/  LOP3.LUT P2, RZ, R7, 0x2, RZ, 0xc0, !PT ;  /* 0x0000000207ff7812 */ /* 0x000fe2000784c0ff */
[----:B------:R-:W-:Y:S01]  /*0300*/  IMAD R7, R2, 0x4, R7 ;  /* 0x0000000402077824 */ /* 0x000fe200078e0207 */
[----:B------:R-:W-:Y:S02]  /*0310*/  ISETP.NE.U32.AND P1, PT, R12, 0x1, PT ;  /* 0x000000010c00780c */ /* 0x000fe40003f25070 */
[----:B------:R-:W-:Y:S02]  /*0320*/  FSEL R12, R14, R10, !P2 ;  /* 0x0000000a0e0c7208 */ /* 0x000fe40005000000 */
[----:B------:R-:W-:Y:S02]  /*0330*/  FSEL R15, R9, R14, !P2 ;  /* 0x0000000e090f7208 */ /* 0x000fe40005000000 */
[----:B------:R-:W-:-:S02]  /*0340*/  FSEL R9, R8, R13, !P1 ;  /* 0x0000000d08097208 */ /* 0x000fc40004800000 */
[----:B------:R-:W-:Y:S01]  /*0350*/  FSEL R10, R13, R11, !P1 ;  /* 0x0000000b0d0a7208 */ /* 0x000fe20004800000 */
[----:B------:R-:W-:-:S04]  /*0360*/  FADD R8, R12, R15 ;  /* 0x0000000f0c087221 */ /* 0x000fc80000000000 */
[----:B------:R-:W-:Y:S01]  /*0370*/  FMUL R14, R8, 0.5 ;  /* 0x3f000000080e7820 */ /* 0x000fe20000400000 */
[----:B------:R-:W-:-:S04]  /*0380*/  FADD R8, R9, R10 ;  /* 0x0000000a09087221 */ /* 0x000fc80000000000 */
[----:B------:R-:W-:Y:S01]  /*0390*/  FMUL R11, R8, 0.5 ;  /* 0x3f000000080b7820 */ /* 0x000fe20000400000 */
[----:B------:R-:W-:-:S04]  /*03a0*/  FSETP.GE.AND P2, PT, R5, R14, PT ;  /* 0x0000000e0500720b */ /* 0x000fc80003f46000 */
[----:B------:R-:W-:-:S04]  /*03b0*/  FSETP.GE.AND P1, PT, R4, R11, PT ;  /* 0x0000000b0400720b */ /* 0x000fc80003f26000 */
[----:B------:R-:W-:-:S05]  /*03c0*/  SEL R8, RZ, 0x1, !P1 ;  /* 0x00000001ff087807 */ /* 0x000fca0004800000 */
[----:B------:R-:W-:-:S05]  /*03d0*/  @P2 VIADD R8, R8, 0x2 ;  /* 0x0000000208082836 */ /* 0x000fca0000000000 */
[C---:B------:R-:W-:Y:S02]  /*03e0*/  LOP3.LUT R13, R8.reuse, 0x1, RZ, 0xc0, !PT ;  /* 0x00000001080d7812 */ /* 0x040fe400078ec0ff */
[----:B------:R-:W-:Y:S01]  /*03f0*/  LOP3.LUT P2, RZ, R8, 0x2, RZ, 0xc0, !PT ;  /* 0x0000000208ff7812 */ /* 0x000fe2000784c0ff */
[----:B------:R-:W-:Y:S01]  /*0400*/  IMAD.U32 R8, R7, 0x4, R8 ;  /* 0x0000000407087824 */ /* 0x000fe200078e0008 */
        /* <DEDUP_REMOVED lines=29> */
[C---:B------:R-:W-:Y:S02]  /*05e0*/  LOP3.LUT P2, RZ, R18.reuse, 0x2, RZ, 0xc0, !PT ;  /* 0x0000000212ff7812 */ /* 0x040fe4000784c0ff */
[----:B------:R-:W-:Y:S02]  /*05f0*/  LOP3.LUT R2, R18, 0x1, RZ, 0xc0, !PT ;  /* 0x0000000112027812 */ /* 0x000fe400078ec0ff */
[----:B------:R-:W-:Y:S02]  /*0600*/  FSEL R10, R14, R16, !P2 ;  /* 0x000000100e0a7208 */ /* 0x000fe40005000000 */
[----:B------:R-:W-:Y:S02]  /*0610*/  FSEL R9, R15, R14, !P2 ;  /* 0x0000000e0f097208 */ /* 0x000fe40005000000 */
[----:B------:R-:W-:Y:S02]  /*0620*/  ISETP.NE.AND P2, PT, R6, RZ, PT ;  /* 0x000000ff0600720c */ /* 0x000fe40003f45270 */
[----:B------:R-:W-:Y:S01]  /*0630*/  ISETP.NE.U32.AND P1, PT, R2, 0x1, PT ;  /* 0x000000010200780c */ /* 0x000fe20003f25070 */
[----:B------:R-:W-:-:S02]  /*0640*/  IMAD.U32 R2, R13, 0x4, R18 ;  /* 0x000000040d027824 */ /* 0x000fc400078e0012 */
[----:B------:R-:W-:Y:S01]  /*0650*/  FADD R7, R10, R9 ;  /* 0x000000090a077221 */ /* 0x000fe20000000000 */
[----:B------:R-:W-:Y:S02]  /*0660*/  FSEL R8, R12, R17, !P1 ;  /* 0x000000110c087208 */ /* 0x000fe40004800000 */
[----:B------:R-:W-:-:S05]  /*0670*/  FSEL R11, R17, R11, !P1 ;  /* 0x0000000b110b7208 */ /* 0x000fca0004800000 */
[----:B------:R-:W-:Y:S01]  /*0680*/  FADD R12, R8, R11 ;  /* 0x0000000b080c7221 */ /* 0x000fe20000000000 */
[----:B------:R-:W-:Y:S06]  /*0690*/  @P2 BRA `(.L_x_259) ;  /* 0xfffffff800f42947 */ /* 0x000fec000383ffff */
.L_x_258:
[----:B------:R-:W-:Y:S05]  /*06a0*/  @!P0 BRA `(.L_x_257) ;  /* 0x0000000000508947 */ /* 0x000fea0003800000 */
[----:B------:R-:W-:-:S07]  /*06b0*/  IMAD.MOV R3, RZ, RZ, -R3 ;  /* 0x000000ffff037224 */ /* 0x000fce00078e0a03 */
.L_x_260:
[----:B------:R-:W-:Y:S01]  /*06c0*/  FMUL R6, R7, 0.5 ;  /* 0x3f00000007067820 */ /* 0x000fe20000400000 */
[----:B------:R-:W-:Y:S01]  /*06d0*/  FMUL R7, R12, 0.5 ;  /* 0x3f0000000c077820 */ /* 0x000fe20000400000 */
[----:B------:R-:W-:-:S03]  /*06e0*/  VIADD R3, R3, 0x1 ;  /* 0x0000000103037836 */ /* 0x000fc60000000000 */
[----:B-----5:R-:W-:Y:S02]  /*06f0*/  FSETP.GE.AND P1, PT, R5, R6, PT ;  /* 0x000000060500720b */ /* 0x020fe40003f26000 */
[----:B------:R-:W-:-:S04]  /*0700*/  FSETP.GE.AND P0, PT, R4, R7, PT ;  /* 0x000000070400720b */ /* 0x000fc80003f06000 */
[----:B------:R-:W-:-:S07]  /*0710*/  SEL R13, RZ, 0x1, !P0 ;  /* 0x00000001ff0d7807 */ /* 0x000fce0004000000 */
[----:B------:R-:W-:-:S04]  /*0720*/  @P1 VIADD R13, R13, 0x2 ;  /* 0x000000020d0d1836 */ /* 0x000fc80000000000 */
[----:B------:R-:W-:Y:S01]  /*0730*/  IMAD R2, R2, 0x4, R13 ;  /* 0x0000000402027824 */ /* 0x000fe200078e020d */
[C---:B------:R-:W-:Y:S02]  /*0740*/  LOP3.LUT P0, RZ, R13.reuse, 0x2, RZ, 0xc0, !PT ;  /* 0x000000020dff7812 */ /* 0x040fe4000780c0ff */
[----:B------:R-:W-:Y:S02]  /*0750*/  LOP3.LUT R12, R13, 0x1, RZ, 0xc0, !PT ;  /* 0x000000010d0c7812 */ /* 0x000fe400078ec0ff */
[----:B------:R-:W-:Y:S02]  /*0760*/  FSEL R10, R6, R10, !P0 ;  /* 0x0000000a060a7208 */ /* 0x000fe40004000000 */
[----:B------:R-:W-:Y:S02]  /*0770*/  FSEL R9, R9, R6, !P0 ;  /* 0x0000000609097208 */ /* 0x000fe40004000000 */
[----:B------:R-:W-:Y:S02]  /*0780*/  ISETP.NE.AND P0, PT, R3, RZ, PT ;  /* 0x000000ff0300720c */ /* 0x000fe40003f05270 */
[----:B------:R-:W-:-:S04]  /*0790*/  ISETP.NE.U32.AND P1, PT, R12, 0x1, PT ;  /* 0x000000010c00780c */ /* 0x000fc80003f25070 */
[----:B------:R-:W-:Y:S02]  /*07a0*/  FSEL R8, R8, R7, !P1 ;  /* 0x0000000708087208 */ /* 0x000fe40004800000 */
[----:B------:R-:W-:Y:S01]  /*07b0*/  FSEL R11, R7, R11, !P1 ;  /* 0x0000000b070b7208 */ /* 0x000fe20004800000 */
[----:B------:R-:W-:-:S04]  /*07c0*/  FADD R7, R10, R9 ;  /* 0x000000090a077221 */ /* 0x000fc80000000000 */
[----:B------:R-:W-:Y:S01]  /*07d0*/  FADD R12, R8, R11 ;  /* 0x0000000b080c7221 */ /* 0x000fe20000000000 */
[----:B------:R-:W-:Y:S06]  /*07e0*/  @P0 BRA `(.L_x_260) ;  /* 0xfffffffc00b40947 */ /* 0x000fec000383ffff */
.L_x_257:
[----:B-----5:R-:W0:Y:S08]  /*07f0*/  LDC.64 R4, c[0x0][0x390] ;  /* 0x0000e400ff047b82 */ /* 0x020e300000000a00 */
[----:B------:R-:W1:Y:S01]  /*0800*/  LDC.64 R6, c[0x0][0x388] ;  /* 0x0000e200ff067b82 */ /* 0x000e620000000a00 */
[----:B0-----:R-:W-:-:S05]  /*0810*/  IMAD.WIDE R4, R0, 0x4, R4 ;  /* 0x0000000400047825 */ /* 0x001fca00078e0204 */
[----:B------:R-:W2:Y:S01]  /*0820*/  LDG.E.CONSTANT R3, desc[UR4][R4.64] ;  /* 0x0000000404037981 */ /* 0x000ea2000c1e9900 */
[----:B-1----:R-:W-:-:S05]  /*0830*/  IMAD.WIDE R6, R0, 0x8, R6 ;  /* 0x0000000800067825 */ /* 0x002fca00078e0206 */
[----:B--2---:R-:W-:Y:S01]  /*0840*/  STG.E.64 desc[UR4][R6.64], R2 ;  /* 0x0000000206007986 */ /* 0x004fe2000c101b04 */
[----:B------:R-:W-:Y:S05]  /*0850*/  EXIT ;  /* 0x000000000000794d */ /* 0x000fea0003800000 */
.L_x_261:
        /* <DEDUP_REMOVED lines=10> */
.L_x_468:


//--------------------- .text._Z21countQuadrantElementsPK7Coord2DPiiff --------------------------
	.section	.text._Z21countQuadrantElementsPK7Coord2DPiiff,"ax",@progbits
	.align	128
        .global         _Z21countQuadrantElementsPK7Coord2DPiiff
        .type           _Z21countQuadrantElementsPK7Coord2DPiiff,@function
        .size           _Z21countQuadrantElementsPK7Coord2DPiiff,(.L_x_469 - _Z21countQuadrantElementsPK7Coord2DPiiff)
        .other          _Z21countQuadrantElementsPK7Coord2DPiiff,@"STO_CUDA_ENTRY STV_DEFAULT"
_Z21countQuadrantElementsPK7Coord2DPiiff:
.text._Z21countQuadrantElementsPK7Coord2DPiiff:
        /* <DEDUP_REMOVED lines=9> */
[----:B------:R-:W1:Y:S01]  /*0090*/  LDCU.64 UR4, c[0x0][0x358] ;  /* 0x00006b00ff0477ac */ /* 0x000e620008000a00 */
[----:B------:R-:W2:Y:S01]  /*00a0*/  LDCU UR7, c[0x0][0x398] ;  /* 0x00007300ff0777ac */ /* 0x000ea20008000800 */
[----:B------:R-:W3:Y:S01]  /*00b0*/  LDCU UR6, c[0x0][0x394] ;  /* 0x00007280ff0677ac */ /* 0x000ee20008000800 */
[----:B0-----:R-:W-:-:S04]  /*00c0*/  IMAD.WIDE R2, R5, 0x8, R2 ;  /* 0x0000000805027825 */ /* 0x001fc800078e0202 */
[----:B------:R-:W0:Y:S02]  /*00d0*/  LDC.64 R4, c[0x0][0x388] ;  /* 0x0000e200ff047b82 */ /* 0x000e240000000a00 */
[----:B-1----:R-:W2:Y:S01]  /*00e0*/  LDG.E.64.CONSTANT R2, desc[UR4][R2.64] ;  /* 0x0000000402027981 */ /* 0x002ea2000c1e9b00 */
[----:B------:R-:W-:Y:S01]  /*00f0*/  HFMA2 R9, -RZ, RZ, 0, 5.9604644775390625e-08 ;  /* 0x00000001ff097431 */ /* 0x000fe200000001ff */
[----:B--2---:R-:W-:Y:S02]  /*0100*/  FSETP.GE.AND P1, PT, R3, UR7, PT ;  /* 0x0000000703007c0b */ /* 0x004fe4000bf26000 */
[----:B---3--:R-:W-:-:S04]  /*0110*/  FSETP.GE.AND P0, PT, R2, UR6, PT ;  /* 0x0000000602007c0b */ /* 0x008fc8000bf06000 */
[----:B------:R-:W-:-:S07]  /*0120*/  SEL R7, RZ, 0x1, !P0 ;  /* 0x00000001ff077807 */ /* 0x000fce0004000000 */
[----:B------:R-:W-:-:S04]  /*0130*/  @P1 VIADD R7, R7, 0x2 ;  /* 0x0000000207071836 */ /* 0x000fc80000000000 */
[----:B0-----:R-:W-:-:S05]  /*0140*/  IMAD.WIDE.U32 R4, R7, 0x4, R4 ;  /* 0x0000000407047825 */ /* 0x001fca00078e0004 */
[----:B------:R-:W-:Y:S01]  /*0150*/  REDG.E.ADD.STRONG.GPU desc[UR4][R4.64], R9 ;  /* 0x000000090400798e */ /* 0x000fe2000c12e104 */
[----:B------:R-:W-:Y:S05]  /*0160*/  EXIT ;  /* 0x000000000000794d */ /* 0x000fea0003800000 */
.L_x_262:
        /* <DEDUP_REMOVED lines=9> */
.L_x_469:


//--------------------- .text._Z21smoothBothOrdersFusedPfS_S_S_PKiS1_S1_S1_S_S_S_S_ib --------------------------
	.section	.text._Z21smoothBothOrdersFusedPfS_S_S_PKiS1_S1_S1_S_S_S_S_ib,"ax",@progbits
	.align	128
        .global         _Z21smoothBothOrdersFusedPfS_S_S_PKiS1_S1_S1_S_S_S_S_ib
        .type           _Z21smoothBothOrdersFusedPfS_S_S_PKiS1_S1_S1_S_S_S_S_ib,@function
        .size           _Z21smoothBothOrdersFusedPfS_S_S_PKiS1_S1_S1_S_S_S_S_ib,(.L_x_448 - _Z21smoothBothOrdersFusedPfS_S_S_PKiS1_S1_S1_S_S_S_S_ib)
        .other          _Z21smoothBothOrdersFusedPfS_S_S_PKiS1_S1_S1_S_S_S_S_ib,@"STO_CUDA_ENTRY STV_DEFAULT"
_Z21smoothBothOrdersFusedPfS_S_S_PKiS1_S1_S1_S_S_S_S_ib:
.text._Z21smoothBothOrdersFusedPfS_S_S_PKiS1_S1_S1_S_S_S_S_ib:
[----:B------:R-:W-:Y:S01]  /*0000*/  LDC R1, c[0x0][0x37c] ;  /* 0x0000df00ff017b82 */ /* 0x000fe20000000800 */
[----:B------:R-:W0:Y:S07]  /*0010*/  S2R R2, SR_TID.X ;  /* 0x0000000000027919 */ /* 0x000e2e0000002100 */
[----:B------:R-:W0:Y:S08]  /*0020*/  S2UR UR4, SR_CTAID.X ;  /* 0x00000000000479c3 */ /* 0x000e300000002500 */
[----:B------:R-:W0:Y:S08]  /*0030*/  LDC R3, c[0x0][0x360] ;  /* 0x0000d800ff037b82 */ /* 0x000e300000000800 */
[----:B------:R-:W1:Y:S01]  /*0040*/  LDC R0, c[0x0][0x3e0] ;  /* 0x0000f800ff007b82 */ /* 0x000e620000000800 */
[----:B0-----:R-:W-:-:S05]  /*0050*/  IMAD R3, R3, UR4, R2 ;  /* 0x0000000403037c24 */ /* 0x001fca000f8e0202 */
[----:B-1----:R-:W-:-:S13]  /*0060*/  ISETP.GE.AND P0, PT, R3, R0, PT ;  /* 0x000000000300720c */ /* 0x002fda0003f06270 */
[----:B------:R-:W-:Y:S05]  /*0070*/  @P0 EXIT ;  /* 0x000000000000094d */ /* 0x000fea0003800000 */
[----:B------:R-:W0:Y:S01]  /*0080*/  LDC.64 R4, c[0x0][0x3b0] ;  /* 0x0000ec00ff047b82 */ /* 0x000e220000000a00 */
[----:B------:R-:W1:Y:S01]  /*0090*/  LDCU.64 UR6, c[0x0][0x358] ;  /* 0x00006b00ff0677ac */ /* 0x000e620008000a00 */
[----:B------:R-:W2:Y:S06]  /*00a0*/  LDCU.U8 UR4, c[0x0][0x3e4] ;  /* 0x00007c80ff0477ac */ /* 0x000eac0008000000 */
[----:B------:R-:W3:Y:S08]  /*00b0*/  LDC.64 R8, c[0x0][0x380] ;  /* 0x0000e000ff087b82 */ /* 0x000ef00000000a00 */
[----:B------:R-:W4:Y:S01]  /*00c0*/  LDC.64 R14, c[0x0][0x398] ;  /* 0x0000e600ff0e7b82 */ /* 0x000f220000000a00 */
[----:B0-----:R-:W-:-:S07]  /*00d0*/  IMAD.WIDE R4, R3, 0x4, R4 ;  /* 0x0000000403047825 */ /* 0x001fce00078e0204 */
[----:B------:R-:W0:Y:S01]  /*00e0*/  LDC.64 R12, c[0x0][0x390] ;  /* 0x0000e400ff0c7b82 */ /* 0x000e220000000a00 */
[----:B-1----:R-:W4:Y:S01]  /*00f0*/  LDG.E.CONSTANT R4, desc[UR6][R4.64] ;  /* 0x0000000604047981 */ /* 0x002f22000c1e9900 */
[----:B--2---:R-:W-:-:S06]  /*0100*/  UPRMT UR4, UR4, 0x8880, URZ ;  /* 0x0000888004047896 */ /* 0x004fcc00080000ff */
[----:B------:R-:W1:Y:S01]  /*0110*/  LDC.64 R10, c[0x0][0x388] ;  /* 0x0000e200ff0a7b82 */ /* 0x000e620000000a00 */
[----:B---3--:R-:W-:-:S04]  /*0120*/  IMAD.WIDE R26, R3, 0x4, R8 ;  /* 0x00000004031a7825 */ /* 0x008fc800078e0208 */
[C---:B----4-:R-:W-:Y:S02]  /*0130*/  IMAD.WIDE R20, R3.reuse, 0x4, R14 ;  /* 0x0000000403147825 */ /* 0x050fe400078e020e */
[----:B------:R2:W5:Y:S02]  /*0140*/  LDG.E.CONSTANT R26, desc[UR6][R26.64] ;  /* 0x000000061a1a7981 */ /* 0x000564000c1e9900 */
[----:B0-----:R-:W-:-:S05]  /*0150*/  IMAD.WIDE R18, R3, 0x4, R12 ;  /* 0x0000000403127825 */ /* 0x001fca00078e020c */
[----:B------:R2:W5:Y:S01]  /*0160*/  LDG.E.CONSTANT R5, desc[UR6][R18.64] ;  /* 0x0000000612057981 */ /* 0x000562000c1e9900 */
[----:B-1----:R-:W-:-:S05]  /*0170*/  IMAD.WIDE R16, R3, 0x4, R10 ;  /* 0x0000000403107825 */ /* 0x002fca00078e020a */
[----:B------:R2:W5:Y:S01]  /*0180*/  LDG.E.CONSTANT R6, desc[UR6][R16.64] ;  /* 0x0000000610067981 */ /* 0x000562000c1e9900 */
[C---:B------:R-:W-:Y:S02]  /*0190*/  ISETP.GE.AND P0, PT, R4.reuse, 0x1, PT ;  /* 0x000000010400780c */ /* 0x040fe40003f06270 */
[C---:B------:R-:W-:Y:S02]  /*01a0*/  ISETP.GE.AND P1, PT, R4.reuse, 0x2, PT ;  /* 0x000000020400780c */ /* 0x040fe40003f26270 */
[C---:B------:R-:W-:Y:S02]  /*01b0*/  ISETP.GE.AND P2, PT, R4.reuse, 0x3, PT ;  /* 0x000000030400780c */ /* 0x040fe40003f46270 */
[C---:B------:R-:W-:Y:S02]  /*01c0*/  ISETP.GE.AND P3, PT, R4.reuse, 0x4, PT ;  /* 0x000000040400780c */ /* 0x040fe40003f66270 */
[C---:B------:R-:W-:Y:S02]  /*01d0*/  ISETP.GE.AND P4, PT, R4.reuse, 0x5, PT ;  /* 0x000000050400780c */ /* 0x040fe40003f86270 */
[----:B------:R-:W-:-:S02]  /*01e0*/  ISETP.GE.AND P5, PT, R4, 0x6, PT ;  /* 0x000000060400780c */ /* 0x000fc40003fa6270 */
[----:B------:R2:W5:Y:S01]  /*01f0*/  LDG.E.CONSTANT R4, desc[UR6][R20.64] ;  /* 0x0000000614047981 */ /* 0x000562000c1e9900 */
[----:B------:R-:W-:Y:S01]  /*0200*/  HFMA2 R7, -RZ, RZ, 1.875, 0 ;  /* 0x3f800000ff077431 */ /* 0x000fe200000001ff */
[----:B------:R-:W-:Y:S01]  /*0210*/  ISETP.NE.AND P6, PT, RZ, UR4, PT ;  /* 0x00000004ff007c0c */ /* 0x000fe2000bfc5270 */
[----:B------:R-:W-:Y:S01]  /*0220*/  BSSY.RECONVERGENT B0, `(.L_x_263) ;  /* 0x0000017000007945 */ /* 0x000fe20003800200 */
[----:B------:R-:W-:Y:S02]  /*0230*/  MOV R2, 0x3f800000 ;  /* 0x3f80000000027802 */ /* 0x000fe40000000f00 */
[----:B------:R-:W-:Y:S01]  /*0240*/  FSEL R25, R7, 0.60650002956390380859, !P6 ;  /* 0x3f1b439607197808 */ /* 0x000fe20007000000 */
[----:B------:R-:W-:Y:S08]  /*0250*/  @!P0 BRA `(.L_x_264) ;  /* 0x00000000004c8947 */ /* 0x000ff00003800000 */
[----:B--2---:R-:W0:Y:S02]  /*0260*/  LDC.64 R16, c[0x0][0x3a0] ;  /* 0x0000e800ff107b82 */ /* 0x004e240000000a00 */
[----:B0-----:R-:W-:-:S05]  /*0270*/  IMAD.WIDE R16, R3, 0x4, R16 ;  /* 0x0000000403107825 */ /* 0x001fca00078e0210 */
[----:B------:R-:W2:Y:S02]  /*0280*/  LDG.E.CONSTANT R19, desc[UR6][R16.64] ;  /* 0x0000000610137981 */ /* 0x000ea4000c1e9900 */
[----:B--2---:R-:W-:-:S04]  /*0290*/  ISETP.GE.AND P0, PT, R19, R0, PT ;  /* 0x000000001300720c */ /* 0x004fc80003f06270 */
[----:B------:R-:W-:-:S13]  /*02a0*/  ISETP.LT.OR P0, PT, R19, RZ, P0 ;  /* 0x000000ff1300720c */ /* 0x000fda0000701670 */
[----:B------:R-:W-:Y:S05]  /*02b0*/  @P0 BRA `(.L_x_264) ;  /* 0x0000000000340947 */ /* 0x000fea0003800000 */
[----:B------:R-:W-:-:S04]  /*02c0*/  IMAD.WIDE.U32 R22, R19, 0x4, R8 ;  /* 0x0000000413167825 */ /* 0x000fc800078e0008 */
[C---:B------:R-:W-:Y:S02]  /*02d0*/  IMAD.WIDE.U32 R20, R19.reuse, 0x4, R10 ;  /* 0x0000000413147825 */ /* 0x040fe400078e000a */
[----:B------:R-:W2:Y:S02]  /*02e0*/  LDG.E.CONSTANT R22, desc[UR6][R22.64] ;  /* 0x0000000616167981 */ /* 0x000ea4000c1e9900 */
[C---:B------:R-:W-:Y:S02]  /*02f0*/  IMAD.WIDE.U32 R16, R19.reuse, 0x4, R12 ;  /* 0x0000000413107825 */ /* 0x040fe400078e000c */
[----:B------:R-:W3:Y:S02]  /*0300*/  LDG.E.CONSTANT R21, desc[UR6][R20.64] ;  /* 0x0000000614157981 */ /* 0x000ee4000c1e9900 */
[----:B------:R-:W-:Y:S02]  /*0310*/  IMAD.WIDE.U32 R18, R19, 0x4, R14 ;  /* 0x0000000413127825 */ /* 0x000fe400078e000e */
[----:B------:R-:W4:Y:S04]  /*0320*/  LDG.E.CONSTANT R16, desc[UR6][R16.64] ;  /* 0x0000000610107981 */ /* 0x000f28000c1e9900 */
[----:B------:R-:W4:Y:S01]  /*0330*/  LDG.E.CONSTANT R19, desc[UR6][R18.64] ;  /* 0x0000000612137981 */ /* 0x000f22000c1e9900 */
[C---:B------:R-:W-:Y:S01]  /*0340*/  FADD R2, R25.reuse, 1 ;  /* 0x3f80000019027421 */ /* 0x040fe20000000000 */
[C---:B--2--5:R-:W-:Y:S01]  /*0350*/  FFMA R26, R25.reuse, R22, R26 ;  /* 0x00000016191a7223 */ /* 0x064fe2000000001a */
[C---:B---3--:R-:W-:Y:S01]  /*0360*/  FFMA R6, R25.reuse, R21, R6 ;  /* 0x0000001519067223 */ /* 0x048fe20000000006 */
[C---:B----4-:R-:W-:Y:S01]  /*0370*/  FFMA R5, R25.reuse, R16, R5 ;  /* 0x0000001019057223 */ /* 0x050fe20000000005 */
[----:B------:R-:W-:-:S07]  /*0380*/  FFMA R4, R25, R19, R4 ;  /* 0x0000001319047223 */ /* 0x000fce0000000004 */
.L_x_264:
[----:B------:R-:W-:Y:S05]  /*0390*/  BSYNC.RECONVERGENT B0 ;  /* 0x0000000000007941 */ /* 0x000fea0003800200 */
.L_x_263:
[----:B------:R-:W-:Y:S04]  /*03a0*/  BSSY.RECONVERGENT B0, `(.L_x_265) ;  /* 0x0000016000007945 */ /* 0x000fe80003800200 */
[----:B------:R-:W-:Y:S05]  /*03b0*/  @!P1 BRA `(.L_x_266) ;  /* 0x0000000000509947 */ /* 0x000fea0003800000 */
[----:B--2---:R-:W0:Y:S01]  /*03c0*/  LDC.64 R16, c[0x0][0x3a0] ;  /* 0x0000e800ff107b82 */ /* 0x004e220000000a00 */
[----:B------:R-:W-:-:S05]  /*03d0*/  IADD3 R19, PT, PT, R3, R0, RZ ;  /* 0x0000000003137210 */ /* 0x000fca0007ffe0ff */
[----:B0-----:R-:W-:-:S06]  /*03e0*/  IMAD.WIDE R16, R19, 0x4, R16 ;  /* 0x0000000413107825 */ /* 0x001fcc00078e0210 */
        /* <DEDUP_REMOVED lines=12> */
[----:B------:R-:W-:Y:S01]  /*04b0*/  FADD R2, R2, R25 ;  /* 0x0000001902027221 */ /* 0x000fe20000000000 */
[C---:B--2--5:R-:W-:Y:S01]  /*04c0*/  FFMA R26, R25.reuse, R22, R26 ;  /* 0x00000016191a7223 */ /* 0x064fe2000000001a */
[C---:B---3--:R-:W-:Y:S01]  /*04d0*/  FFMA R6, R25.reuse, R21, R6 ;  /* 0x0000001519067223 */ /* 0x048fe20000000006 */
[C---:B----4-:R-:W-:Y:S01]  /*04e0*/  FFMA R5, R25.reuse, R18, R5 ;  /* 0x0000001219057223 */ /* 0x050fe20000000005 */
[----:B------:R-:W-:-:S07]  /*04f0*/  FFMA R4, R25, R17, R4 ;  /* 0x0000001119047223 */ /* 0x000fce0000000004 */
.L_x_266:
[----:B------:R-:W-:Y:S05]  /*0500*/  BSYNC.RECONVERGENT B0 ;  /* 0x0000000000007941 */ /* 0x000fea0003800200 */
.L_x_265:
[----:B------:R-:W-:Y:S04]  /*0510*/  BSSY.RECONVERGENT B0, `(.L_x_267) ;  /* 0x0000016000007945 */ /* 0x000fe80003800200 */
[----:B------:R-:W-:Y:S05]  /*0520*/  @!P2 BRA `(.L_x_268) ;  /* 0x000000000050a947 */ /* 0x000fea0003800000 */
[----:B--2---:R-:W0:Y:S01]  /*0530*/  LDC.64 R16, c[0x0][0x3a0] ;  /* 0x0000e800ff107b82 */ /* 0x004e220000000a00 */
[----:B------:R-:W-:-:S05]  /*0540*/  LEA R19, R0, R3, 0x1 ;  /* 0x0000000300137211 */ /* 0x000fca00078e08ff */
        /* <DEDUP_REMOVED lines=18> */
.L_x_268:
[----:B------:R-:W-:Y:S05]  /*0670*/  BSYNC.RECONVERGENT B0 ;  /* 0x0000000000007941 */ /* 0x000fea0003800200 */
.L_x_267:
[----:B------:R-:W-:Y:S04]  /*0680*/  BSSY.RECONVERGENT B0, `(.L_x_269) ;  /* 0x0000016000007945 */ /* 0x000fe80003800200 */
[----:B------:R-:W-:Y:S05]  /*0690*/  @!P3 BRA `(.L_x_270) ;  /* 0x000000000050b947 */ /* 0x000fea0003800000 */
[----:B--2---:R-:W0:Y:S01]  /*06a0*/  LDC.64 R16, c[0x0][0x3a0] ;  /* 0x0000e800ff107b82 */ /* 0x004e220000000a00 */
[----:B------:R-:W-:-:S04]  /*06b0*/  IMAD R19, R0, 0x3, R3 ;  /* 0x0000000300137824 */ /* 0x000fc800078e0203 */
        /* <DEDUP_REMOVED lines=18> */
.L_x_270:
[----:B------:R-:W-:Y:S05]  /*07e0*/  BSYNC.RECONVERGENT B0 ;  /* 0x0000000000007941 */ /* 0x000fea0003800200 */
.L_x_269:
[----:B------:R-:W-:Y:S04]  /*07f0*/  BSSY.RECONVERGENT B0, `(.L_x_271) ;  /* 0x0000016000007945 */ /* 0x000fe80003800200 */
[----:B------:R-:W-:Y:S05]  /*0800*/  @!P4 BRA `(.L_x_272) ;  /* 0x000000000050c947 */ /* 0x000fea0003800000 */
[----:B--2---:R-:W0:Y:S01]  /*0810*/  LDC.64 R16, c[0x0][0x3a0] ;  /* 0x0000e800ff107b82 */ /* 0x004e220000000a00 */
[----:B------:R-:W-:-:S05]  /*0820*/  LEA R19, R0, R3, 0x2 ;  /* 0x0000000300137211 */ /* 0x000fca00078e10ff */
        /* <DEDUP_REMOVED lines=18> */
.L_x_272:
[----:B------:R-:W-:Y:S05]  /*0950*/  BSYNC.RECONVERGENT B0 ;  /* 0x0000000000007941 */ /* 0x000fea0003800200 */
.L_x_271:
        /* <DEDUP_REMOVED lines=8> */
[----:B------:R-:W-:-:S04]  /*09e0*/  @!P0 IMAD.WIDE.U32 R22, R29, 0x4, R8 ;  /* 0x000000041d168825 */ /* 0x000fc800078e0008 */
[C---:B------:R-:W-:Y:S02]  /*09f0*/  @!P0 IMAD.WIDE.U32 R16, R29.reuse, 0x4, R10 ;  /* 0x000000041d108825 */ /* 0x040fe400078e000a */
[----:B------:R-:W2:Y:S02]  /*0a00*/  @!P0 LDG.E.CONSTANT R22, desc[UR6][R22.64] ;  /* 0x0000000616168981 */ /* 0x000ea4000c1e9900 */
[C---:B------:R-:W-:Y:S02]  /*0a10*/  @!P0 IMAD.WIDE.U32 R18, R29.reuse, 0x4, R12 ;  /* 0x000000041d128825 */ /* 0x040fe400078e000c */
[----:B------:R-:W3:Y:S02]  /*0a20*/  @!P0 LDG.E.CONSTANT R17, desc[UR6][R16.64] ;  /* 0x0000000610118981 */ /* 0x000ee4000c1e9900 */
[----:B------:R-:W-:Y:S02]  /*0a30*/  @!P0 IMAD.WIDE.U32 R20, R29, 0x4, R14 ;  /* 0x000000041d148825 */ /* 0x000fe400078e000e */
[----:B------:R-:W4:Y:S04]  /*0a40*/  @!P0 LDG.E.CONSTANT R18, desc[UR6][R18.64] ;  /* 0x0000000612128981 */ /* 0x000f28000c1e9900 */
[----:B------:R-:W4:Y:S01]  /*0a50*/  @!P0 LDG.E.CONSTANT R21, desc[UR6][R20.64] ;  /* 0x0000000614158981 */ /* 0x000f22000c1e9900 */
[----:B------:R-:W-:Y:S01]  /*0a60*/  @!P0 FADD R2, R2, R25 ;  /* 0x0000001902028221 */ /* 0x000fe20000000000 */
[C---:B--2--5:R-:W-:Y:S01]  /*0a70*/  @!P0 FFMA R26, R25.reuse, R22, R26 ;  /* 0x00000016191a8223 */ /* 0x064fe2000000001a */
[C---:B---3--:R-:W-:Y:S01]  /*0a80*/  @!P0 FFMA R6, R25.reuse, R17, R6 ;  /* 0x0000001119068223 */ /* 0x048fe20000000006 */
[C---:B----4-:R-:W-:Y:S01]  /*0a90*/  @!P0 FFMA R5, R25.reuse, R18, R5 ;  /* 0x0000001219058223 */ /* 0x050fe20000000005 */
[----:B------:R-:W-:-:S07]  /*0aa0*/  @!P0 FFMA R4, R25, R21, R4 ;  /* 0x0000001519048223 */ /* 0x000fce0000000004 */
.L_x_274:
[----:B------:R-:W-:Y:S05]  /*0ab0*/  BSYNC.RECONVERGENT B0 ;  /* 0x0000000000007941 */ /* 0x000fea0003800200 */
.L_x_273:
[----:B------:R-:W0:Y:S02]  /*0ac0*/  LDC.64 R24, c[0x0][0x3b8] ;  /* 0x0000ee00ff187b82 */ /* 0x000e240000000a00 */
[----:B0-----:R-:W-:-:S06]  /*0ad0*/  IMAD.WIDE R24, R3, 0x4, R24 ;  /* 0x0000000403187825 */ /* 0x001fcc00078e0218 */
[----:B------:R-:W3:Y:S01]  /*0ae0*/  LDG.E.CONSTANT R24, desc[UR6][R24.64] ;  /* 0x0000000618187981 */ /* 0x000ee2000c1e9900 */
[----:B------:R-:W-:Y:S01]  /*0af0*/  BSSY.RECONVERGENT B0, `(.L_x_275) ;  /* 0x000001d000007945 */ /* 0x000fe20003800200 */
[----:B------:R-:W-:Y:S02]  /*0b00*/  FSEL R7, R7, 0.1352999955415725708, !P6 ;  /* 0x3e0a8c1507077808 */ /* 0x000fe40007000000 */
[C---:B---3--:R-:W-:Y:S02]  /*0b10*/  ISETP.GE.AND P5, PT, R24.reuse, 0x1, PT ;  /* 0x000000011800780c */ /* 0x048fe40003fa6270 */
[C---:B------:R-:W-:Y:S02]  /*0b20*/  ISETP.GE.AND P4, PT, R24.reuse, 0x2, PT ;  /* 0x000000021800780c */ /* 0x040fe40003f86270 */
[C---:B------:R-:W-:Y:S02]  /*0b30*/  ISETP.GE.AND P3, PT, R24.reuse, 0x3, PT ;  /* 0x000000031800780c */ /* 0x040fe40003f66270 */
[----:B------:R-:W-:-:S02]  /*0b40*/  ISETP.GE.AND P2, PT, R24, 0x4, PT ;  /* 0x000000041800780c */ /* 0x000fc40003f46270 */
[C---:B------:R-:W-:Y:S02]  /*0b50*/  ISETP.GE.AND P1, PT, R24.reuse, 0x5, PT ;  /* 0x000000051800780c */ /* 0x040fe40003f26270 */
[C---:B------:R-:W-:Y:S02]  /*0b60*/  ISETP.GE.AND P0, PT, R24.reuse, 0x6, PT ;  /* 0x000000061800780c */ /* 0x040fe40003f06270 */
[----:B------:R-:W-:Y:S01]  /*0b70*/  ISETP.GE.AND P6, PT, R24, 0x7, PT ;  /* 0x000000071800780c */ /* 0x000fe20003fc6270 */
[----:B------:R-:W-:-:S12]  /*0b80*/  @!P5 BRA `(.L_x_276) ;  /* 0x00000000004cd947 */ /* 0x000fd80003800000 */
[----:B--2---:R-:W0:Y:S02]  /*0b90*/  LDC.64 R16, c[0x0][0x3a8] ;  /* 0x0000ea00ff107b82 */ /* 0x004e240000000a00 */
        /* <DEDUP_REMOVED lines=18> */
.L_x_276:
[----:B------:R-:W-:Y:S05]  /*0cc0*/  BSYNC.RECONVERGENT B0 ;  /* 0x0000000000007941 */ /* 0x000fea0003800200 */
.L_x_275:
[----:B------:R-:W-:Y:S01]  /*0cd0*/  BSSY.RECONVERGENT B0, `(.L_x_277) ;  /* 0x0000017000007945 */ /* 0x000fe20003800200 */
[----:B------:R-:W-:-:S03]  /*0ce0*/  ISETP.GE.AND P5, PT, R24, 0x8, PT ;  /* 0x000000081800780c */ /* 0x000fc60003fa6270 */
[----:B------:R-:W-:Y:S10]  /*0cf0*/  @!P4 BRA `(.L_x_278) ;  /* 0x000000000050c947 */ /* 0x000ff40003800000 */
        /* <DEDUP_REMOVED lines=20> */
.L_x_278:
[----:B------:R-:W-:Y:S05]  /*0e40*/  BSYNC.RECONVERGENT B0 ;  /* 0x0000000000007941 */ /* 0x000fea0003800200 */
.L_x_277:
[----:B------:R-:W-:Y:S01]  /*0e50*/  BSSY.RECONVERGENT B0, `(.L_x_279) ;  /* 0x0000017000007945 */ /* 0x000fe20003800200 */
[----:B------:R-:W-:-:S03]  /*0e60*/  ISETP.GE.AND P4, PT, R24, 0x9, PT ;  /* 0x000000091800780c */ /* 0x000fc60003f86270 */
[----:B------:R-:W-:Y:S10]  /*0e70*/  @!P3 BRA `(.L_x_280) ;  /* 0x000000000050b947 */ /* 0x000ff40003800000 */
        /* <DEDUP_REMOVED lines=20> */
.L_x_280:
[----:B------:R-:W-:Y:S05]  /*0fc0*/  BSYNC.RECONVERGENT B0 ;  /* 0x0000000000007941 */ /* 0x000fea0003800200 */
.L_x_279:
[----:B------:R-:W-:Y:S01]  /*0fd0*/  BSSY.RECONVERGENT B0, `(.L_x_281) ;  /* 0x0000017000007945 */ /* 0x000fe20003800200 */
[----:B------:R-:W-:-:S03]  /*0fe0*/  ISETP.GE.AND P3, PT, R24, 0xa, PT ;  /* 0x0000000a1800780c */ /* 0x000fc60003f66270 */
[----:B------:R-:W-:Y:S10]  /*0ff0*/  @!P2 BRA `(.L_x_282) ;  /* 0x000000000050a947 */ /* 0x000ff40003800000 */
[----:B--2---:R-:W0:Y:S01]  /*1000*/  LDC.64 R16, c[0x0][0x3a8] ;  /* 0x0000ea00ff107b82 */ /* 0x004e220000000a00 */
[----:B------:R-:W-:-:S04]  /*1010*/  IMAD R19, R0, 0x3, R3 ;  /* 0x0000000300137824 */ /* 0x000fc800078e0203 */
        /* <DEDUP_REMOVED lines=18> */
.L_x_282:
[----:B------:R-:W-:Y:S05]  /*1140*/  BSYNC.RECONVERGENT B0 ;  /* 0x0000000000007941 */ /* 0x000fea0003800200 */
.L_x_281:
[----:B------:R-:W-:Y:S01]  /*1150*/  BSSY.RECONVERGENT B0, `(.L_x_283) ;  /* 0x0000017000007945 */ /* 0x000fe20003800200 */
[----:B------:R-:W-:-:S03]  /*1160*/  ISETP.GE.AND P2, PT, R24, 0xb, PT ;  /* 0x0000000b1800780c */ /* 0x000fc60003f46270 */
[----:B------:R-:W-:Y:S10]  /*1170*/  @!P1 BRA `(.L_x_284) ;  /* 0x0000000000509947 */ /* 0x000ff40003800000 */
        /* <DEDUP_REMOVED lines=20> */
.L_x_284:
[----:B------:R-:W-:Y:S05]  /*12c0*/  BSYNC.RECONVERGENT B0 ;  /* 0x0000000000007941 */ /* 0x000fea0003800200 */
.L_x_283:
        /* <DEDUP_REMOVED lines=23> */
.L_x_286:
[----:B------:R-:W-:Y:S05]  /*1440*/  BSYNC.RECONVERGENT B0 ;  /* 0x0000000000007941 */ /* 0x000fea0003800200 */
.L_x_285:
[----:B------:R-:W-:Y:S04]  /*1450*/  BSSY.RECONVERGENT B0, `(.L_x_287) ;  /* 0x0000016000007945 */ /* 0x000fe80003800200 */
[----:B------:R-:W-:Y:S05]  /*1460*/  @!P6 BRA `(.L_x_288) ;  /* 0x000000000050e947 */ /* 0x000fea0003800000 */
        /* <DEDUP_REMOVED lines=20> */
.L_x_288:
[----:B------:R-:W-:Y:S05]  /*15b0*/  BSYNC.RECONVERGENT B0 ;  /* 0x0000000000007941 */ /* 0x000fea0003800200 */
.L_x_287:
        /* <DEDUP_REMOVED lines=22> */
.L_x_290:
[----:B------:R-:W-:Y:S05]  /*1720*/  BSYNC.RECONVERGENT B0 ;  /* 0x0000000000007941 */ /* 0x000fea0003800200 */
.L_x_289:
        /* <DEDUP_REMOVED lines=22> */
.L_x_292:
[----:B------:R-:W-:Y:S05]  /*1890*/  BSYNC.RECONVERGENT B0 ;  /* 0x0000000000007941 */ /* 0x000fea0003800200 */
.L_x_291:
        /* <DEDUP_REMOVED lines=22> */
.L_x_294:
[----:B------:R-:W-:Y:S05]  /*1a00*/  BSYNC.RECONVERGENT B0 ;  /* 0x0000000000007941 */ /* 0x000fea0003800200 */
.L_x_293:
        /* <DEDUP_REMOVED lines=22> */
.L_x_296:
[----:B------:R-:W-:Y:S05]  /*1b70*/  BSYNC.RECONVERGENT B0 ;  /* 0x0000000000007941 */ /* 0x000fea0003800200 */
.L_x_295:
        /* <DEDUP_REMOVED lines=22> */
.L_x_298:
[----:B------:R-:W-:Y:S05]  /*1ce0*/  BSYNC.RECONVERGENT B0 ;  /* 0x0000000000007941 */ /* 0x000fea0003800200 */
.L_x_297:
[----:B------:R-:W-:Y:S01]  /*1cf0*/  IADD3 R0, PT, PT, R2, 0x1800000, RZ ;  /* 0x0180000002007810 */ /* 0x000fe20007ffe0ff */
[----:B------:R-:W-:Y:S03]  /*1d00*/  BSSY.RECONVERGENT B0, `(.L_x_299) ;  /* 0x000000b000007945 */ /* 0x000fe60003800200 */
[----:B------:R-:W-:-:S04]  /*1d10*/  LOP3.LUT R0, R0, 0x7f800000, RZ, 0xc0, !PT ;  /* 0x7f80000000007812 */ /* 0x000fc800078ec0ff */
[----:B------:R-:W-:-:S13]  /*1d20*/  ISETP.GT.U32.AND P0, PT, R0, 0x1ffffff, PT ;  /* 0x01ffffff0000780c */ /* 0x000fda0003f04070 */
[----:B------:R-:W-:Y:S05]  /*1d30*/  @P0 BRA `(.L_x_300) ;  /* 0x00000000000c0947 */ /* 0x000fea0003800000 */
[----:B------:R-:W-:-:S07]  /*1d40*/  MOV R8, 0x1d60 ;  /* 0x00001d6000087802 */ /* 0x000fce0000000f00 */
[----:B--2--5:R-:W-:Y:S05]  /*1d50*/  CALL.REL.NOINC `($__internal_0_$__cuda_sm20_rcp_rn_f32_slowpath) ;  /* 0x00000000005c7944 */ /* 0x024fea0003c00000 */
[----:B------:R-:W-:Y:S05]  /*1d60*/  BRA `(.L_x_301) ;  /* 0x0000000000107947 */ /* 0x000fea0003800000 */
.L_x_300:
[----:B------:R-:W0:Y:S02]  /*1d70*/  MUFU.RCP R7, R2 ;  /* 0x0000000200077308 */ /* 0x000e240000001000 */
[----:B0-----:R-:W-:-:S04]  /*1d80*/  FFMA R0, R7, R2, -1 ;  /* 0xbf80000007007423 */ /* 0x001fc80000000002 */
[----:B------:R-:W-:-:S04]  /*1d90*/  FADD.FTZ R0, -R0, -RZ ;  /* 0x800000ff00007221 */ /* 0x000fc80000010100 */
[----:B------:R-:W-:-:S07]  /*1da0*/  FFMA R7, R7, R0, R7 ;  /* 0x0000000007077223 */ /* 0x000fce0000000007 */
.L_x_301:
[----:B------:R-:W-:Y:S05]  /*1db0*/  BSYNC.RECONVERGENT B0 ;  /* 0x0000000000007941 */ /* 0x000fea0003800200 */
.L_x_299:
[----:B------:R-:W0:Y:S01]  /*1dc0*/  LDC.64 R14, c[0x0][0x3c0] ;  /* 0x0000f000ff0e7b82 */ /* 0x000e220000000a00 */
[C---:B--2--5:R-:W-:Y:S01]  /*1dd0*/  FMUL R17, R7.reuse, R26 ;  /* 0x0000001a07117220 */ /* 0x064fe20000400000 */
[C---:B------:R-:W-:Y:S01]  /*1de0*/  FMUL R19, R7.reuse, R6 ;  /* 0x0000000607137220 */ /* 0x040fe20000400000 */
[C---:B------:R-:W-:Y:S01]  /*1df0*/  FMUL R21, R7.reuse, R5 ;  /* 0x0000000507157220 */ /* 0x040fe20000400000 */
[----:B------:R-:W-:-:S04]  /*1e00*/  FMUL R7, R7, R4 ;  /* 0x0000000407077220 */ /* 0x000fc80000400000 */
[----:B------:R-:W1:Y:S08]  /*1e10*/  LDC.64 R12, c[0x0][0x3c8] ;  /* 0x0000f200ff0c7b82 */ /* 0x000e700000000a00 */
[----:B------:R-:W2:Y:S08]  /*1e20*/  LDC.64 R10, c[0x0][0x3d0] ;  /* 0x0000f400ff0a7b82 */ /* 0x000eb00000000a00 */
[----:B------:R-:W3:Y:S01]  /*1e30*/  LDC.64 R8, c[0x0][0x3d8] ;  /* 0x0000f600ff087b82 */ /* 0x000ee20000000a00 */
[----:B0-----:R-:W-:-:S05]  /*1e40*/  IMAD.WIDE R4, R3, 0x4, R14 ;  /* 0x0000000403047825 */ /* 0x001fca00078e020e */
[----:B------:R-:W-:Y:S01]  /*1e50*/  STG.E desc[UR6][R4.64], R17 ;  /* 0x0000001104007986 */ /* 0x000fe2000c101906 */
[----:B-1----:R-:W-:-:S05]  /*1e60*/  IMAD.WIDE R12, R3, 0x4, R12 ;  /* 0x00000004030c7825 */ /* 0x002fca00078e020c */
[----:B------:R-:W-:Y:S01]  /*1e70*/  STG.E desc[UR6][R12.64], R19 ;  /* 0x000000130c007986 */ /* 0x000fe2000c101906 */
[----:B--2---:R-:W-:-:S05]  /*1e80*/  IMAD.WIDE R10, R3, 0x4, R10 ;  /* 0x00000004030a7825 */ /* 0x004fca00078e020a */
[----:B------:R-:W-:Y:S01]  /*1e90*/  STG.E desc[UR6][R10.64], R21 ;  /* 0x000000150a007986 */ /* 0x000fe2000c101906 */
[----:B---3--:R-:W-:-:S05]  /*1ea0*/  IMAD.WIDE R8, R3, 0x4, R8 ;  /* 0x0000000403087825 */ /* 0x008fca00078e0208 */
[----:B------:R-:W-:Y:S01]  /*1eb0*/  STG.E desc[UR6][R8.64], R7 ;  /* 0x0000000708007986 */ /* 0x000fe2000c101906 */
[----:B------:R-:W-:Y:S05]  /*1ec0*/  EXIT ;  /* 0x000000000000794d */ /* 0x000fea0003800000 */
        .weak           $__internal_0_$__cuda_sm20_rcp_rn_f32_slowpath
        .type           $__internal_0_$__cuda_sm20_rcp_rn_f32_slowpath,@function
        .size           $__internal_0_$__cuda_sm20_rcp_rn_f32_slowpath,(.L_x_448 - $__internal_0_$__cuda_sm20_rcp_rn_f32_slowpath)
$__internal_0_$__cuda_sm20_rcp_rn_f32_slowpath:
[----:B------:R-:W-:Y:S01]  /*1ed0*/  SHF.L.U32 R0, R2, 0x1, RZ ;  /* 0x0000000102007819 */ /* 0x000fe200000006ff */
[----:B------:R-:W-:Y:S03]  /*1ee0*/  BSSY.RECONVERGENT B1, `(.L_x_302) ;  /* 0x0000030000017945 */ /* 0x000fe60003800200 */
[----:B------:R-:W-:-:S04]  /*1ef0*/  SHF.R.U32.HI R11, RZ, 0x18, R0 ;  /* 0x00000018ff0b7819 */ /* 0x000fc80000011600 */
[----:B------:R-:W-:-:S13]  /*1f00*/  ISETP.NE.U32.AND P0, PT, R11, RZ, PT ;  /* 0x000000ff0b00720c */ /* 0x000fda0003f05070 */
[----:B------:R-:W-:Y:S05]  /*1f10*/  @P0 BRA `(.L_x_303) ;  /* 0x0000000000280947 */ /* 0x000fea0003800000 */
[----:B------:R-:W-:-:S04]  /*1f20*/  SHF.L.U32 R0, R2, 0x1, RZ ;  /* 0x0000000102007819 */ /* 0x000fc800000006ff */
[----:B------:R-:W-:-:S13]  /*1f30*/  ISETP.NE.AND P0, PT, R0, RZ, PT ;  /* 0x000000ff0000720c */ /* 0x000fda0003f05270 */
[----:B------:R-:W-:Y:S01]  /*1f40*/  @P0 FFMA R9, R2, 1.84467440737095516160e+19, RZ ;  /* 0x5f80000002090823 */ /* 0x000fe200000000ff */
[----:B------:R-:W-:Y:S08]  /*1f50*/  @!P0 MUFU.RCP R7, R2 ;  /* 0x0000000200078308 */ /* 0x000ff00000001000 */
[----:B------:R-:W0:Y:S02]  /*1f60*/  @P0 MUFU.RCP R0, R9 ;  /* 0x0000000900000308 */ /* 0x000e240000001000 */
[----:B0-----:R-:W-:-:S04]  /*1f70*/  @P0 FFMA R10, R9, R0, -1 ;  /* 0xbf800000090a0423 */ /* 0x001fc80000000000 */
[----:B------:R-:W-:-:S04]  /*1f80*/  @P0 FADD.FTZ R11, -R10, -RZ ;  /* 0x800000ff0a0b0221 */ /* 0x000fc80000010100 */
[----:B------:R-:W-:-:S04]  /*1f90*/  @P0 FFMA R0, R0, R11, R0 ;  /* 0x0000000b00000223 */ /* 0x000fc80000000000 */
[----:B------:R-:W-:Y:S01]  /*1fa0*/  @P0 FFMA R7, R0, 1.84467440737095516160e+19, RZ ;  /* 0x5f80000000070823 */ /* 0x000fe200000000ff */
[----:B------:R-:W-:Y:S06]  /*1fb0*/  BRA `(.L_x_304) ;  /* 0x0000000000887947 */ /* 0x000fec0003800000 */
.L_x_303:
[----:B------:R-:W-:-:S04]  /*1fc0*/  IADD3 R13, PT, PT, R11, -0xfd, RZ ;  /* 0xffffff030b0d7810 */ /* 0x000fc80007ffe0ff */
[----:B------:R-:W-:-:S13]  /*1fd0*/  ISETP.GT.U32.AND P0, PT, R13, 0x1, PT ;  /* 0x000000010d00780c */ /* 0x000fda0003f04070 */
[----:B------:R-:W-:Y:S05]  /*1fe0*/  @P0 BRA `(.L_x_305) ;  /* 0x0000000000780947 */ /* 0x000fea0003800000 */
[----:B------:R-:W-:Y:S01]  /*1ff0*/  LOP3.LUT R0, R2, 0x7fffff, RZ, 0xc0, !PT ;  /* 0x007fffff02007812 */ /* 0x000fe200078ec0ff */
[----:B------:R-:W-:-:S03]  /*2000*/  HFMA2 R12, -RZ, RZ, 0, 1.78813934326171875e-07 ;  /* 0x00000003ff0c7431 */ /* 0x000fc600000001ff */
[----:B------:R-:W-:-:S04]  /*2010*/  LOP3.LUT R0, R0, 0x3f800000, RZ, 0xfc, !PT ;  /* 0x3f80000000007812 */ /* 0x000fc800078efcff */
[----:B------:R-:W0:Y:S01]  /*2020*/  MUFU.RCP R7, R0 ;  /* 0x0000000000077308 */ /* 0x000e220000001000 */
[----:B------:R-:W-:Y:S01]  /*2030*/  SHF.L.U32 R12, R12, R13, RZ ;  /* 0x0000000d0c0c7219 */ /* 0x000fe200000006ff */
[----:B0-----:R-:W-:-:S04]  /*2040*/  FFMA R9, R0, R7, -1 ;  /* 0xbf80000000097423 */ /* 0x001fc80000000007 */
[----:B------:R-:W-:-:S04]  /*2050*/  FADD.FTZ R10, -R9, -RZ ;  /* 0x800000ff090a7221 */ /* 0x000fc80000010100 */
[CCC-:B------:R-:W-:Y:S01]  /*2060*/  FFMA.RM R9, R7.reuse, R10.reuse, R7.reuse ;  /* 0x0000000a07097223 */ /* 0x1c0fe20000004007 */
[----:B------:R-:W-:-:S04]  /*2070*/  FFMA.RP R10, R7, R10, R7 ;  /* 0x0000000a070a7223 */ /* 0x000fc80000008007 */
[C---:B------:R-:W-:Y:S02]  /*2080*/  LOP3.LUT R7, R9.reuse, 0x7fffff, RZ, 0xc0, !PT ;  /* 0x007fffff09077812 */ /* 0x040fe400078ec0ff */
[----:B------:R-:W-:Y:S02]  /*2090*/  FSETP.NEU.FTZ.AND P0, PT, R9, R10, PT ;  /* 0x0000000a0900720b */ /* 0x000fe40003f1d000 */
[----:B------:R-:W-:Y:S02]  /*20a0*/  LOP3.LUT R7, R7, 0x800000, RZ, 0xfc, !PT ;  /* 0x0080000007077812 */ /* 0x000fe400078efcff */
[----:B------:R-:W-:Y:S02]  /*20b0*/  SEL R9, RZ, 0xffffffff, !P0 ;  /* 0xffffffffff097807 */ /* 0x000fe40004000000 */
[----:B------:R-:W-:Y:S02]  /*20c0*/  LOP3.LUT R12, R12, R7, RZ, 0xc0, !PT ;  /* 0x000000070c0c7212 */ /* 0x000fe400078ec0ff */
[----:B------:R-:W-:-:S02]  /*20d0*/  IADD3 R0, PT, PT, -R9, RZ, RZ ;  /* 0x000000ff09007210 */ /* 0x000fc40007ffe1ff */
[-C--:B------:R-:W-:Y:S02]  /*20e0*/  SHF.R.U32.HI R12, RZ, R13.reuse, R12 ;  /* 0x0000000dff0c7219 */ /* 0x080fe4000001160c */
[----:B------:R-:W-:Y:S02]  /*20f0*/  LOP3.LUT P1, RZ, R0, R13, R7, 0xf8, !PT ;  /* 0x0000000d00ff7212 */ /* 0x000fe4000782f807 */
[C---:B------:R-:W-:Y:S02]  /*2100*/  LOP3.LUT P0, RZ, R12.reuse, 0x1, RZ, 0xc0, !PT ;  /* 0x000000010cff7812 */ /* 0x040fe4000780c0ff */
[----:B------:R-:W-:-:S04]  /*2110*/  LOP3.LUT P2, RZ, R12, 0x2, RZ, 0xc0, !PT ;  /* 0x000000020cff7812 */ /* 0x000fc8000784c0ff */
[----:B------:R-:W-:Y:S02]  /*2120*/  PLOP3.LUT P0, PT, P0, P1, P2, 0xe0, 0x0 ;  /* 0x000000000000781c */ /* 0x000fe40000703c20 */
[----:B------:R-:W-:Y:S02]  /*2130*/  LOP3.LUT P1, RZ, R2, 0x7fffff, RZ, 0xc0, !PT ;  /* 0x007fffff02ff7812 */ /* 0x000fe4000782c0ff */
[----:B------:R-:W-:-:S04]  /*2140*/  SEL R0, RZ, 0x1, !P0 ;  /* 0x00000001ff007807 */ /* 0x000fc80004000000 */
[----:B------:R-:W-:-:S04]  /*2150*/  IADD3 R0, PT, PT, -R0, RZ, RZ ;  /* 0x000000ff00007210 */ /* 0x000fc80007ffe1ff */
[----:B------:R-:W-:Y:S02]  /*2160*/  ISETP.GE.AND P0, PT, R0, RZ, PT ;  /* 0x000000ff0000720c */ /* 0x000fe40003f06270 */
[----:B------:R-:W-:-:S04]  /*2170*/  IADD3 R0, PT, PT, R11, -0xfc, RZ ;  /* 0xffffff040b007810 */ /* 0x000fc80007ffe0ff */
[----:B------:R-:W-:-:S07]  /*2180*/  SHF.R.U32.HI R7, RZ, R0, R7 ;  /* 0x00000000ff077219 */ /* 0x000fce0000011607 */
[----:B------:R-:W-:-:S04]  /*2190*/  @!P0 IADD3 R7, PT, PT, R7, 0x1, RZ ;  /* 0x0000000107078810 */ /* 0x000fc80007ffe0ff */
[----:B------:R-:W-:-:S04]  /*21a0*/  @!P1 SHF.L.U32 R7, R7, 0x1, RZ ;  /* 0x0000000107079819 */ /* 0x000fc800000006ff */
[----:B------:R-:W-:Y:S01]  /*21b0*/  LOP3.LUT R7, R7, 0x80000000, R2, 0xf8, !PT ;  /* 0x8000000007077812 */ /* 0x000fe200078ef802 */
[----:B------:R-:W-:Y:S06]  /*21c0*/  BRA `(.L_x_304) ;  /* 0x0000000000047947 */ /* 0x000fec0003800000 */
.L_x_305:
[----:B------:R0:W1:Y:S02]  /*21d0*/  MUFU.RCP R7, R2 ;  /* 0x0000000200077308 */ /* 0x0000640000001000 */
.L_x_304:
[----:B------:R-:W-:Y:S05]  /*21e0*/  BSYNC.RECONVERGENT B1 ;  /* 0x0000000000017941 */ /* 0x000fea0003800200 */
.L_x_302:
[----:B------:R-:W-:-:S04]  /*21f0*/  MOV R9, 0x0 ;  /* 0x0000000000097802 */ /* 0x000fc80000000f00 */
[----:B01----:R-:W-:Y:S05]  /*2200*/  RET.REL.NODEC R8 `(_Z21smoothBothOrdersFusedPfS_S_S_PKiS1_S1_S1_S_S_S_S_ib) ;  /* 0xffffffdc087c7950 */ /* 0x003fea0003c3ffff */
.L_x_306:
        /* <DEDUP_REMOVED lines=15> */
.L_x_448:


//--------------------- .text._Z21smoothFirstOrderFusedPfS_S_S_PKiS1_S_S_S_S_ib --------------------------
	.section	.text._Z21smoothFirstOrderFusedPfS_S_S_PKiS1_S_S_S_S_ib,"ax",@progbits
	.align	128
        .global         _Z21smoothFirstOrderFusedPfS_S_S_PKiS1_S_S_S_S_ib
        .type           _Z21smoothFirstOrderFusedPfS_S_S_PKiS1_S_S_S_S_ib,@function
        .size           _Z21smoothFirstOrderFusedPfS_S_S_PKiS1_S_S_S_S_ib,(.L_x_449 - _Z21smoothFirstOrderFusedPfS_S_S_PKiS1_S_S_S_S_ib)
        .other          _Z21smoothFirstOrderFusedPfS_S_S_PKiS1_S_S_S_S_ib,@"STO_CUDA_ENTRY STV_DEFAULT"
_Z21smoothFirstOrderFusedPfS_S_S_PKiS1_S_S_S_S_ib:
.text._Z21smoothFirstOrderFusedPfS_S_S_PKiS1_S_S_S_S_ib:
        /* <DEDUP_REMOVED lines=12> */
[----:B------:R-:W4:Y:S08]  /*00c0*/  LDC.64 R14, c[0x0][0x398] ;  /* 0x0000e600ff0e7b82 */ /* 0x000f300000000a00 */
[----:B------:R-:W2:Y:S01]  /*00d0*/  LDC.64 R12, c[0x0][0x390] ;  /* 0x0000e400ff0c7b82 */ /* 0x000ea20000000a00 */
[----:B0-----:R-:W-:-:S06]  /*00e0*/  IMAD.WIDE R20, R3, 0x4, R20 ;  /* 0x0000000403147825 */ /* 0x001fcc00078e0214 */
[----:B-1----:R-:W2:Y:S01]  /*00f0*/  LDG.E.CONSTANT R20, desc[UR6][R20.64] ;  /* 0x0000000614147981 */ /* 0x002ea2000c1e9900 */
[C---:B---3--:R-:W-:Y:S01]  /*0100*/  IMAD.WIDE R24, R3.reuse, 0x4, R8 ;  /* 0x0000000403187825 */ /* 0x048fe200078e0208 */
[----:B------:R-:W0:Y:S05]  /*0110*/  LDC.64 R10, c[0x0][0x388] ;  /* 0x0000e200ff0a7b82 */ /* 0x000e2a0000000a00 */
[----:B------:R-:W5:Y:S01]  /*0120*/  LDG.E.CONSTANT R24, desc[UR6][R24.64] ;  /* 0x0000000618187981 */ /* 0x000f62000c1e9900 */
[----:B----4-:R-:W-:-:S05]  /*0130*/  IMAD.WIDE R18, R3, 0x4, R14 ;  /* 0x0000000403127825 */ /* 0x010fca00078e020e */
[----:B------:R-:W5:Y:S01]  /*0140*/  LDG.E.CONSTANT R4, desc[UR6][R18.64] ;  /* 0x0000000612047981 */ /* 0x000f62000c1e9900 */
[----:B--2---:R-:W-:-:S05]  /*0150*/  IMAD.WIDE R16, R3, 0x4, R12 ;  /* 0x0000000403107825 */ /* 0x004fca00078e020c */
[----:B------:R-:W5:Y:S01]  /*0160*/  LDG.E.CONSTANT R5, desc[UR6][R16.64] ;  /* 0x0000000610057981 */ /* 0x000f62000c1e9900 */
[----:B0-----:R-:W-:Y:S01]  /*0170*/  IMAD.WIDE R6, R3, 0x4, R10 ;  /* 0x0000000403067825 */ /* 0x001fe200078e020a */
[----:B------:R-:W-:-:S05]  /*0180*/  UPRMT UR4, UR4, 0x8880, URZ ;  /* 0x0000888004047896 */ /* 0x000fca00080000ff */
[----:B------:R0:W5:Y:S01]  /*0190*/  LDG.E.CONSTANT R6, desc[UR6][R6.64] ;  /* 0x0000000606067981 */ /* 0x000162000c1e9900 */
[----:B------:R-:W-:Y:S01]  /*01a0*/  ISETP.NE.AND P0, PT, RZ, UR4, PT ;  /* 0x00000004ff007c0c */ /* 0x000fe2000bf05270 */
[----:B------:R-:W-:Y:S01]  /*01b0*/  BSSY.RECONVERGENT B0, `(.L_x_307) ;  /* 0x000001e000007945 */ /* 0x000fe20003800200 */
[----:B0-----:R-:W-:Y:S01]  /*01c0*/  HFMA2 R7, -RZ, RZ, 1.875, 0 ;  /* 0x3f800000ff077431 */ /* 0x001fe200000001ff */
[----:B------:R-:W-:-:S04]  /*01d0*/  MOV R2, 0x3f800000 ;  /* 0x3f80000000027802 */ /* 0x000fc80000000f00 */
[----:B------:R-:W-:Y:S02]  /*01e0*/  FSEL R7, R7, 0.60650002956390380859, !P0 ;  /* 0x3f1b439607077808 */ /* 0x000fe40004000000 */
[C---:B------:R-:W-:Y:S02]  /*01f0*/  ISETP.GE.AND P6, PT, R20.reuse, 0x1, PT ;  /* 0x000000011400780c */ /* 0x040fe40003fc6270 */
[C---:B------:R-:W-:Y:S02]  /*0200*/  ISETP.GE.AND P5, PT, R20.reuse, 0x2, PT ;  /* 0x000000021400780c */ /* 0x040fe40003fa6270 */
[C---:B------:R-:W-:Y:S02]  /*0210*/  ISETP.GE.AND P1, PT, R20.reuse, 0x3, PT ;  /* 0x000000031400780c */ /* 0x040fe40003f26270 */
[C---:B------:R-:W-:Y:S02]  /*0220*/  ISETP.GE.AND P2, PT, R20.reuse, 0x4, PT ;  /* 0x000000041400780c */ /* 0x040fe40003f46270 */
[----:B------:R-:W-:-:S02]  /*0230*/  ISETP.GE.AND P3, PT, R20, 0x5, PT ;  /* 0x000000051400780c */ /* 0x000fc40003f66270 */
[----:B------:R-:W-:-:S03]  /*0240*/  ISETP.GE.AND P4, PT, R20, 0x6, PT ;  /* 0x000000061400780c */ /* 0x000fc60003f86270 */
[----:B------:R-:W-:Y:S10]  /*0250*/  @!P6 BRA `(.L_x_308) ;  /* 0x00000000004ce947 */ /* 0x000ff40003800000 */
[----:B------:R-:W0:Y:S02]  /*0260*/  LDC.64 R16, c[0x0][0x3a0] ;  /* 0x0000e800ff107b82 */ /* 0x000e240000000a00 */
        /* <DEDUP_REMOVED lines=18> */
.L_x_308:
[----:B------:R-:W-:Y:S05]  /*0390*/  BSYNC.RECONVERGENT B0 ;  /* 0x0000000000007941 */ /* 0x000fea0003800200 */
.L_x_307:
[----:B------:R-:W-:Y:S04]  /*03a0*/  BSSY.RECONVERGENT B0, `(.L_x_309) ;  /* 0x0000016000007945 */ /* 0x000fe80003800200 */
[----:B------:R-:W-:Y:S05]  /*03b0*/  @!P5 BRA `(.L_x_310) ;  /* 0x000000000050d947 */ /* 0x000fea0003800000 */
[----:B------:R-:W0:Y:S01]  /*03c0*/  LDC.64 R16, c[0x0][0x3a0] ;  /* 0x0000e800ff107b82 */ /* 0x000e220000000a00 */
[----:B------:R-:W-:-:S05]  /*03d0*/  IADD3 R19, PT, PT, R3, R0, RZ ;  /* 0x0000000003137210 */ /* 0x000fca0007ffe0ff */
        /* <DEDUP_REMOVED lines=18> */
.L_x_310:
[----:B------:R-:W-:Y:S05]  /*0500*/  BSYNC.RECONVERGENT B0 ;  /* 0x0000000000007941 */ /* 0x000fea0003800200 */
.L_x_309:
[----:B------:R-:W-:Y:S04]  /*0510*/  BSSY.RECONVERGENT B0, `(.L_x_311) ;  /* 0x0000016000007945 */ /* 0x000fe80003800200 */
[----:B------:R-:W-:Y:S05]  /*0520*/  @!P1 BRA `(.L_x_312) ;  /* 0x0000000000509947 */ /* 0x000fea0003800000 */
[----:B------:R-:W0:Y:S01]  /*0530*/  LDC.64 R16, c[0x0][0x3a0] ;  /* 0x0000e800ff107b82 */ /* 0x000e220000000a00 */
        /* <DEDUP_REMOVED lines=19> */
.L_x_312:
[----:B------:R-:W-:Y:S05]  /*0670*/  BSYNC.RECONVERGENT B0 ;  /* 0x0000000000007941 */ /* 0x000fea0003800200 */
.L_x_311:
[----:B------:R-:W-:Y:S04]  /*0680*/  BSSY.RECONVERGENT B0, `(.L_x_313) ;  /* 0x0000016000007945 */ /* 0x000fe80003800200 */
[----:B------:R-:W-:Y:S05]  /*0690*/  @!P2 BRA `(.L_x_314) ;  /* 0x000000000050a947 */ /* 0x000fea0003800000 */
[----:B------:R-:W0:Y:S01]  /*06a0*/  LDC.64 R16, c[0x0][0x3a0] ;  /* 0x0000e800ff107b82 */ /* 0x000e220000000a00 */
        /* <DEDUP_REMOVED lines=19> */
.L_x_314:
[----:B------:R-:W-:Y:S05]  /*07e0*/  BSYNC.RECONVERGENT B0 ;  /* 0x0000000000007941 */ /* 0x000fea0003800200 */
.L_x_313:
        /* <DEDUP_REMOVED lines=22> */
.L_x_316:
[----:B------:R-:W-:Y:S05]  /*0950*/  BSYNC.RECONVERGENT B0 ;  /* 0x0000000000007941 */ /* 0x000fea0003800200 */
.L_x_315:
[----:B------:R-:W-:Y:S04]  /*0960*/  BSSY.RECONVERGENT B0, `(.L_x_317) ;  /* 0x0000016000007945 */ /* 0x000fe80003800200 */
[----:B------:R-:W-:Y:S05]  /*0970*/  @!P4 BRA `(.L_x_318) ;  /* 0x000000000050c947 */ /* 0x000fea0003800000 */
[----:B------:R-:W0:Y:S01]  /*0980*/  LDC.64 R16, c[0x0][0x3a0] ;  /* 0x0000e800ff107b82 */ /* 0x000e220000000a00 */
        /* <DEDUP_REMOVED lines=19> */
.L_x_318:
[----:B------:R-:W-:Y:S05]  /*0ac0*/  BSYNC.RECONVERGENT B0 ;  /* 0x0000000000007941 */ /* 0x000fea0003800200 */
.L_x_317:
[----:B------:R-:W-:Y:S01]  /*0ad0*/  IADD3 R0, PT, PT, R2, 0x1800000, RZ ;  /* 0x0180000002007810 */ /* 0x000fe20007ffe0ff */
[----:B------:R-:W-:Y:S03]  /*0ae0*/  BSSY.RECONVERGENT B0, `(.L_x_319) ;  /* 0x000000b000007945 */ /* 0x000fe60003800200 */
[----:B------:R-:W-:-:S04]  /*0af0*/  LOP3.LUT R0, R0, 0x7f800000, RZ, 0xc0, !PT ;  /* 0x7f80000000007812 */ /* 0x000fc800078ec0ff */
[----:B------:R-:W-:-:S13]  /*0b00*/  ISETP.GT.U32.AND P0, PT, R0, 0x1ffffff, PT ;  /* 0x01ffffff0000780c */ /* 0x000fda0003f04070 */
[----:B------:R-:W-:Y:S05]  /*0b10*/  @P0 BRA `(.L_x_320) ;  /* 0x00000000000c0947 */ /* 0x000fea0003800000 */
[----:B------:R-:W-:-:S07]  /*0b20*/  MOV R8, 0xb40 ;  /* 0x00000b4000087802 */ /* 0x000fce0000000f00 */
[----:B-----5:R-:W-:Y:S05]  /*0b30*/  CALL.REL.NOINC `($__internal_1_$__cuda_sm20_rcp_rn_f32_slowpath) ;  /* 0x00000000005c7944 */ /* 0x020fea0003c00000 */
[----:B------:R-:W-:Y:S05]  /*0b40*/  BRA `(.L_x_321) ;  /* 0x0000000000107947 */ /* 0x000fea0003800000 */
.L_x_320:
[----:B------:R-:W0:Y:S02]  /*0b50*/  MUFU.RCP R7, R2 ;  /* 0x0000000200077308 */ /* 0x000e240000001000 */
[----:B0-----:R-:W-:-:S04]  /*0b60*/  FFMA R0, R7, R2, -1 ;  /* 0xbf80000007007423 */ /* 0x001fc80000000002 */
[----:B------:R-:W-:-:S04]  /*0b70*/  FADD.FTZ R0, -R0, -RZ ;  /* 0x800000ff00007221 */ /* 0x000fc80000010100 */
[----:B------:R-:W-:-:S07]  /*0b80*/  FFMA R7, R7, R0, R7 ;  /* 0x0000000007077223 */ /* 0x000fce0000000007 */
.L_x_321:
[----:B------:R-:W-:Y:S05]  /*0b90*/  BSYNC.RECONVERGENT B0 ;  /* 0x0000000000007941 */ /* 0x000fea0003800200 */
.L_x_319:
[----:B------:R-:W0:Y:S01]  /*0ba0*/  LDC.64 R14, c[0x0][0x3b0] ;  /* 0x0000ec00ff0e7b82 */ /* 0x000e220000000a00 */
[C---:B-----5:R-:W-:Y:S01]  /*0bb0*/  FMUL R17, R7.reuse, R24 ;  /* 0x0000001807117220 */ /* 0x060fe20000400000 */
        /* <DEDUP_REMOVED lines=15> */
        .weak           $__internal_1_$__cuda_sm20_rcp_rn_f32_slowpath
        .type           $__internal_1_$__cuda_sm20_rcp_rn_f32_slowpath,@function
        .size           $__internal_1_$__cuda_sm20_rcp_rn_f32_slowpath,(.L_x_449 - $__internal_1_$__cuda_sm20_rcp_rn_f32_slowpath)
$__internal_1_$__cuda_sm20_rcp_rn_f32_slowpath:
        /* <DEDUP_REMOVED lines=15> */
.L_x_323:
        /* <DEDUP_REMOVED lines=33> */
.L_x_325:
[----:B------:R0:W1:Y:S02]  /*0fb0*/  MUFU.RCP R7, R2 ;  /* 0x0000000200077308 */ /* 0x0000640000001000 */
.L_x_324:
[----:B------:R-:W-:Y:S05]  /*0fc0*/  BSYNC.RECONVERGENT B1 ;  /* 0x0000000000017941 */ /* 0x000fea0003800200 */
.L_x_322:
[----:B------:R-:W-:-:S04]  /*0fd0*/  MOV R9, 0x0 ;  /* 0x0000000000097802 */ /* 0x000fc80000000f00 */
[----:B01----:R-:W-:Y:S05]  /*0fe0*/  RET.REL.NODEC R8 `(_Z21smoothFirstOrderFusedPfS_S_S_PKiS1_S_S_S_S_ib) ;  /* 0xfffffff008047950 */ /* 0x003fea0003c3ffff */
.L_x_326:
        /* <DEDUP_REMOVED lines=9> */
.L_x_449:


//--------------------- .text._Z16smoothBothOrdersPKfPKiS2_S2_S2_Pfib --------------------------
	.section	.text._Z16smoothBothOrdersPKfPKiS2_S2_S2_Pfib,"ax",@progbits
	.align	128
        .global         _Z16smoothBothOrdersPKfPKiS2_S2_S2_Pfib
        .type           _Z16smoothBothOrdersPKfPKiS2_S2_S2_Pfib,@function
        .size           _Z16smoothBothOrdersPKfPKiS2_S2_S2_Pfib,(.L_x_450 - _Z16smoothBothOrdersPKfPKiS2_S2_S2_Pfib)
        .other          _Z16smoothBothOrdersPKfPKiS2_S2_S2_Pfib,@"STO_CUDA_ENTRY STV_DEFAULT"
_Z16smoothBothOrdersPKfPKiS2_S2_S2_Pfib:
.text._Z16smoothBothOrdersPKfPKiS2_S2_S2_Pfib:
        /* <DEDUP_REMOVED lines=11> */
[----:B------:R-:W3:Y:S01]  /*00b0*/  LDC.64 R4, c[0x0][0x380] ;  /* 0x0000e000ff047b82 */ /* 0x000ee20000000a00 */
[----:B0-----:R-:W-:-:S06]  /*00c0*/  IMAD.WIDE R8, R2, 0x4, R8 ;  /* 0x0000000402087825 */ /* 0x001fcc00078e0208 */
[----:B-1----:R0:W5:Y:S01]  /*00d0*/  LDG.E.CONSTANT R8, desc[UR6][R8.64] ;  /* 0x0000000608087981 */ /* 0x002162000c1e9900 */
[----:B---3--:R-:W-:-:S06]  /*00e0*/  IMAD.WIDE R6, R2, 0x4, R4 ;  /* 0x0000000402067825 */ /* 0x008fcc00078e0204 */
[----:B------:R0:W5:Y:S01]  /*00f0*/  LDG.E.CONSTANT R7, desc[UR6][R6.64] ;  /* 0x0000000606077981 */ /* 0x000162000c1e9900 */
[----:B--2---:R-:W-:-:S04]  /*0100*/  UPRMT UR4, UR4, 0x8880, URZ ;  /* 0x0000888004047896 */ /* 0x004fc800080000ff */
[----:B------:R-:W-:Y:S01]  /*0110*/  UISETP.NE.AND UP0, UPT, UR4, URZ, UPT ;  /* 0x000000ff0400728c */ /* 0x000fe2000bf05270 */
[----:B------:R-:W-:Y:S08]  /*0120*/  BSSY.RECONVERGENT B0, `(.L_x_327) ;  /* 0x00000b2000007945 */ /* 0x000ff00003800200 */
[----:B0-----:R-:W-:Y:S05]  /*0130*/  BRA.U UP0, `(.L_x_328) ;  /* 0x0000000500647547 */ /* 0x001fea000b800000 */
[C---:B-----5:R-:W-:Y:S01]  /*0140*/  ISETP.GE.AND P0, PT, R8.reuse, 0x1, PT ;  /* 0x000000010800780c */ /* 0x060fe20003f06270 */
[----:B------:R-:W-:Y:S01]  /*0150*/  BSSY.RECONVERGENT B1, `(.L_x_329) ;  /* 0x0000012000017945 */ /* 0x000fe20003800200 */
[----:B------:R-:W-:Y:S01]  /*0160*/  HFMA2 R6, -RZ, RZ, 1.875, 0 ;  /* 0x3f800000ff067431 */ /* 0x000fe200000001ff */
[C---:B------:R-:W-:Y:S02]  /*0170*/  ISETP.GE.AND P5, PT, R8.reuse, 0x2, PT ;  /* 0x000000020800780c */ /* 0x040fe40003fa6270 */
[C---:B------:R-:W-:Y:S02]  /*0180*/  ISETP.GE.AND P1, PT, R8.reuse, 0x3, PT ;  /* 0x000000030800780c */ /* 0x040fe40003f26270 */
[C---:B------:R-:W-:Y:S02]  /*0190*/  ISETP.GE.AND P2, PT, R8.reuse, 0x4, PT ;  /* 0x000000040800780c */ /* 0x040fe40003f46270 */
[C---:B------:R-:W-:Y:S02]  /*01a0*/  ISETP.GE.AND P3, PT, R8.reuse, 0x5, PT ;  /* 0x000000050800780c */ /* 0x040fe40003f66270 */
[----:B------:R-:W-:-:S02]  /*01b0*/  ISETP.GE.AND P4, PT, R8, 0x6, PT ;  /* 0x000000060800780c */ /* 0x000fc40003f86270 */
[----:B------:R-:W-:Y:S11]  /*01c0*/  @!P0 BRA `(.L_x_330) ;  /* 0x0000000000288947 */ /* 0x000ff60003800000 */
[----:B------:R-:W0:Y:S02]  /*01d0*/  LDC.64 R8, c[0x0][0x388] ;  /* 0x0000e200ff087b82 */ /* 0x000e240000000a00 */
[----:B0-----:R-:W-:-:S06]  /*01e0*/  IMAD.WIDE R8, R2, 0x4, R8 ;  /* 0x0000000402087825 */ /* 0x001fcc00078e0208 */
[----:B------:R-:W2:Y:S02]  /*01f0*/  LDG.E.CONSTANT R8, desc[UR6][R8.64] ;  /* 0x0000000608087981 */ /* 0x000ea4000c1e9900 */
[----:B--2---:R-:W-:-:S04]  /*0200*/  ISETP.GE.AND P0, PT, R8, R3, PT ;  /* 0x000000030800720c */ /* 0x004fc80003f06270 */
[----:B------:R-:W-:-:S13]  /*0210*/  ISETP.LT.OR P0, PT, R8, RZ, P0 ;  /* 0x000000ff0800720c */ /* 0x000fda0000701670 */
[----:B------:R-:W-:Y:S05]  /*0220*/  @P0 BRA `(.L_x_330) ;  /* 0x0000000000100947 */ /* 0x000fea0003800000 */
[----:B------:R-:W-:-:S06]  /*0230*/  IMAD.WIDE.U32 R8, R8, 0x4, R4 ;  /* 0x0000000408087825 */ /* 0x000fcc00078e0004 */
[----:B------:R-:W2:Y:S01]  /*0240*/  LDG.E.CONSTANT R8, desc[UR6][R8.64] ;  /* 0x0000000608087981 */ /* 0x000ea2000c1e9900 */
[----:B------:R-:W-:Y:S01]  /*0250*/  MOV R6, 0x40000000 ;  /* 0x4000000000067802 */ /* 0x000fe20000000f00 */
[----:B--2---:R-:W-:-:S07]  /*0260*/  FADD R7, R7, R8 ;  /* 0x0000000807077221 */ /* 0x004fce0000000000 */
.L_x_330:
[----:B------:R-:W-:Y:S05]  /*0270*/  BSYNC.RECONVERGENT B1 ;  /* 0x0000000000017941 */ /* 0x000fea0003800200 */
.L_x_329:
[----:B------:R-:W-:Y:S04]  /*0280*/  BSSY.RECONVERGENT B1, `(.L_x_331) ;  /* 0x000000d000017945 */ /* 0x000fe80003800200 */
[----:B------:R-:W-:Y:S05]  /*0290*/  @!P5 BRA `(.L_x_332) ;  /* 0x00000000002cd947 */ /* 0x000fea0003800000 */
[----:B------:R-:W0:Y:S01]  /*02a0*/  LDC.64 R8, c[0x0][0x388] ;  /* 0x0000e200ff087b82 */ /* 0x000e220000000a00 */
[----:B------:R-:W-:-:S05]  /*02b0*/  IADD3 R11, PT, PT, R2, R3, RZ ;  /* 0x00000003020b7210 */ /* 0x000fca0007ffe0ff */
[----:B0-----:R-:W-:-:S06]  /*02c0*/  IMAD.WIDE R8, R11, 0x4, R8 ;  /* 0x000000040b087825 */ /* 0x001fcc00078e0208 */
[----:B------:R-:W2:Y:S02]  /*02d0*/  LDG.E.CONSTANT R8, desc[UR6][R8.64] ;  /* 0x0000000608087981 */ /* 0x000ea4000c1e9900 */
[----:B--2---:R-:W-:-:S04]  /*02e0*/  ISETP.GE.AND P0, PT, R8, R3, PT ;  /* 0x000000030800720c */ /* 0x004fc80003f06270 */
[----:B------:R-:W-:-:S13]  /*02f0*/  ISETP.LT.OR P0, PT, R8, RZ, P0 ;  /* 0x000000ff0800720c */ /* 0x000fda0000701670 */
[----:B------:R-:W-:Y:S05]  /*0300*/  @P0 BRA `(.L_x_332) ;  /* 0x0000000000100947 */ /* 0x000fea0003800000 */
[----:B------:R-:W-:-:S06]  /*0310*/  IMAD.WIDE.U32 R8, R8, 0x4, R4 ;  /* 0x0000000408087825 */ /* 0x000fcc00078e0004 */
[----:B------:R-:W2:Y:S01]  /*0320*/  LDG.E.CONSTANT R8, desc[UR6][R8.64] ;  /* 0x0000000608087981 */ /* 0x000ea2000c1e9900 */
[----:B------:R-:W-:Y:S01]  /*0330*/  FADD R6, R6, 1 ;  /* 0x3f80000006067421 */ /* 0x000fe20000000000 */
[----:B--2---:R-:W-:-:S07]  /*0340*/  FADD R7, R7, R8 ;  /* 0x0000000807077221 */ /* 0x004fce0000000000 */
.L_x_332:
[----:B------:R-:W-:Y:S05]  /*0350*/  BSYNC.RECONVERGENT B1 ;  /* 0x0000000000017941 */ /* 0x000fea0003800200 */
.L_x_331:
[----:B------:R-:W-:Y:S04]  /*0360*/  BSSY.RECONVERGENT B1, `(.L_x_333) ;  /* 0x000000d000017945 */ /* 0x000fe80003800200 */
[----:B------:R-:W-:Y:S05]  /*0370*/  @!P1 BRA `(.L_x_334) ;  /* 0x00000000002c9947 */ /* 0x000fea0003800000 */
[----:B------:R-:W0:Y:S01]  /*0380*/  LDC.64 R8, c[0x0][0x388] ;  /* 0x0000e200ff087b82 */ /* 0x000e220000000a00 */
[----:B------:R-:W-:-:S05]  /*0390*/  LEA R11, R3, R2, 0x1 ;  /* 0x00000002030b7211 */ /* 0x000fca00078e08ff */
        /* <DEDUP_REMOVED lines=9> */
.L_x_334:
[----:B------:R-:W-:Y:S05]  /*0430*/  BSYNC.RECONVERGENT B1 ;  /* 0x0000000000017941 */ /* 0x000fea0003800200 */
.L_x_333:
        /* <DEDUP_REMOVED lines=13> */
.L_x_336:
[----:B------:R-:W-:Y:S05]  /*0510*/  BSYNC.RECONVERGENT B1 ;  /* 0x0000000000017941 */ /* 0x000fea0003800200 */
.L_x_335:
        /* <DEDUP_REMOVED lines=13> */
.L_x_338:
[----:B------:R-:W-:Y:S05]  /*05f0*/  BSYNC.RECONVERGENT B1 ;  /* 0x0000000000017941 */ /* 0x000fea0003800200 */
.L_x_337:
        /* <DEDUP_REMOVED lines=11> */
[----:B--2---:R-:W-:Y:S01]  /*06b0*/  FADD R7, R7, R8 ;  /* 0x0000000807077221 */ /* 0x004fe20000000000 */
[----:B------:R-:W-:Y:S06]  /*06c0*/  BRA `(.L_x_339) ;  /* 0x00000004005c7947 */ /* 0x000fec0003800000 */
.L_x_328:
        /* <DEDUP_REMOVED lines=17> */
[----:B------:R-:W-:Y:S02]  /*07e0*/  IMAD.MOV.U32 R6, RZ, RZ, 0x3fcda1cb ;  /* 0x3fcda1cbff067424 */ /* 0x000fe400078e00ff */
[----:B--2---:R-:W-:-:S07]  /*07f0*/  FFMA R7, R8, 0.60650002956390380859, R7 ;  /* 0x3f1b439608077823 */ /* 0x004fce0000000007 */
.L_x_341:
[----:B------:R-:W-:Y:S05]  /*0800*/  BSYNC.RECONVERGENT B1 ;  /* 0x0000000000017941 */ /* 0x000fea0003800200 */
.L_x_340:
        /* <DEDUP_REMOVED lines=11> */
[----:B------:R-:W-:Y:S01]  /*08c0*/  FADD R6, R6, 0.60650002956390380859 ;  /* 0x3f1b439606067421 */ /* 0x000fe20000000000 */
[----:B--2---:R-:W-:-:S07]  /*08d0*/  FFMA R7, R8, 0.60650002956390380859, R7 ;  /* 0x3f1b439608077823 */ /* 0x004fce0000000007 */
.L_x_343:
[----:B------:R-:W-:Y:S05]  /*08e0*/  BSYNC.RECONVERGENT B1 ;  /* 0x0000000000017941 */ /* 0x000fea0003800200 */
.L_x_342:
        /* <DEDUP_REMOVED lines=13> */
.L_x_345:
[----:B------:R-:W-:Y:S05]  /*09c0*/  BSYNC.RECONVERGENT B1 ;  /* 0x0000000000017941 */ /* 0x000fea0003800200 */
.L_x_344:
        /* <DEDUP_REMOVED lines=13> */
.L_x_347:
[----:B------:R-:W-:Y:S05]  /*0aa0*/  BSYNC.RECONVERGENT B1 ;  /* 0x0000000000017941 */ /* 0x000fea0003800200 */
.L_x_346:
        /* <DEDUP_REMOVED lines=13> */
.L_x_349:
[----:B------:R-:W-:Y:S05]  /*0b80*/  BSYNC.RECONVERGENT B1 ;  /* 0x0000000000017941 */ /* 0x000fea0003800200 */
.L_x_348:
[----:B------:R-:W-:Y:S05]  /*0b90*/  @!P4 BRA `(.L_x_339) ;  /* 0x000000000028c947 */ /* 0x000fea0003800000 */
[----:B------:R-:W0:Y:S01]  /*0ba0*/  LDC.64 R8, c[0x0][0x388] ;  /* 0x0000e200ff087b82 */ /* 0x000e220000000a00 */
[----:B------:R-:W-:-:S04]  /*0bb0*/  IMAD R11, R3, 0x5, R2 ;  /* 0x00000005030b7824 */ /* 0x000fc800078e0202 */
[----:B0-----:R-:W-:-:S06]  /*0bc0*/  IMAD.WIDE R8, R11, 0x4, R8 ;  /* 0x000000040b087825 */ /* 0x001fcc00078e0208 */
[----:B------:R-:W2:Y:S02]  /*0bd0*/  LDG.E.CONSTANT R8, desc[UR6][R8.64] ;  /* 0x0000000608087981 */ /* 0x000ea4000c1e9900 */
[----:B--2---:R-:W-:-:S04]  /*0be0*/  ISETP.GE.AND P0, PT, R8, R3, PT ;  /* 0x000000030800720c */ /* 0x004fc80003f06270 */
[----:B------:R-:W-:-:S13]  /*0bf0*/  ISETP.LT.OR P0, PT, R8, RZ, P0 ;  /* 0x000000ff0800720c */ /* 0x000fda0000701670 */
[----:B------:R-:W-:-:S06]  /*0c00*/  @!P0 IMAD.WIDE.U32 R10, R8, 0x4, R4 ;  /* 0x00000004080a8825 */ /* 0x000fcc00078e0004 */
[----:B------:R-:W2:Y:S01]  /*0c10*/  @!P0 LDG.E.CONSTANT R10, desc[UR6][R10.64] ;  /* 0x000000060a0a8981 */ /* 0x000ea2000c1e9900 */
[----:B------:R-:W-:Y:S01]  /*0c20*/  @!P0 FADD R6, R6, 0.60650002956390380859 ;  /* 0x3f1b439606068421 */ /* 0x000fe20000000000 */
[----:B--2---:R-:W-:-:S07]  /*0c30*/  @!P0 FFMA R7, R10, 0.60650002956390380859, R7 ;  /* 0x3f1b43960a078823 */ /* 0x004fce0000000007 */
.L_x_339:
[----:B------:R-:W-:Y:S05]  /*0c40*/  BSYNC.RECONVERGENT B0 ;  /* 0x0000000000007941 */ /* 0x000fea0003800200 */
.L_x_327:
[----:B------:R-:W0:Y:S02]  /*0c50*/  LDC.64 R8, c[0x0][0x3a0] ;  /* 0x0000e800ff087b82 */ /* 0x000e240000000a00 */
[----:B0-----:R-:W-:-:S05]  /*0c60*/  IMAD.WIDE R8, R2, 0x4, R8 ;  /* 0x0000000402087825 */ /* 0x001fca00078e0208 */
[----:B------:R0:W5:Y:S01]  /*0c70*/  LDG.E.CONSTANT R0, desc[UR6][R8.64] ;  /* 0x0000000608007981 */ /* 0x000162000c1e9900 */
[----:B------:R-:W-:Y:S04]  /*0c80*/  BSSY.RECONVERGENT B0, `(.L_x_350) ;  /* 0x0000165000007945 */ /* 0x000fe80003800200 */
[----:B------:R-:W-:Y:S05]  /*0c90*/  BRA.U UP0, `(.L_x_351) ;  /* 0x0000000900c87547 */ /* 0x000fea000b800000 */
[C---:B-----5:R-:W-:Y:S01]  /*0ca0*/  ISETP.GE.AND P0, PT, R0.reuse, 0x1, PT ;  /* 0x000000010000780c */ /* 0x060fe20003f06270 */
[----:B------:R-:W-:Y:S01]  /*0cb0*/  BSSY.RECONVERGENT B1, `(.L_x_352) ;  /* 0x0000012000017945 */ /* 0x000fe20003800200 */
[C---:B------:R-:W-:Y:S02]  /*0cc0*/  ISETP.GE.AND P1, PT, R0.reuse, 0x2, PT ;  /* 0x000000020000780c */ /* 0x040fe40003f26270 */
[C---:B------:R-:W-:Y:S02]  /*0cd0*/  ISETP.GE.AND P2, PT, R0.reuse, 0x3, PT ;  /* 0x000000030000780c */ /* 0x040fe40003f46270 */
[C---:B------:R-:W-:Y:S02]  /*0ce0*/  ISETP.GE.AND P3, PT, R0.reuse, 0x4, PT ;  /* 0x000000040000780c */ /* 0x040fe40003f66270 */
[C---:B------:R-:W-:Y:S02]  /*0cf0*/  ISETP.GE.AND P4, PT, R0.reuse, 0x5, PT ;  /* 0x000000050000780c */ /* 0x040fe40003f86270 */
[----:B------:R-:W-:-:S02]  /*0d00*/  ISETP.GE.AND P5, PT, R0, 0x6, PT ;  /* 0x000000060000780c */ /* 0x000fc40003fa6270 */
[----:B------:R-:W-:Y:S01]  /*0d10*/  ISETP.GE.AND P6, PT, R0, 0x7, PT ;  /* 0x000000070000780c */ /* 0x000fe20003fc6270 */
[----:B------:R-:W-:-:S12]  /*0d20*/  @!P0 BRA `(.L_x_353) ;  /* 0x0000000000288947 */ /* 0x000fd80003800000 */
[----:B0-----:R-:W0:Y:S02]  /*0d30*/  LDC.64 R8, c[0x0][0x390] ;  /* 0x0000e400ff087b82 */ /* 0x001e240000000a00 */
        /* <DEDUP_REMOVED lines=9> */
.L_x_353:
[----:B------:R-:W-:Y:S05]  /*0dd0*/  BSYNC.RECONVERGENT B1 ;  /* 0x0000000000017941 */ /* 0x000fea0003800200 */
.L_x_352:
[----:B------:R-:W-:Y:S01]  /*0de0*/  BSSY.RECONVERGENT B1, `(.L_x_354) ;  /* 0x000000e000017945 */ /* 0x000fe20003800200 */
[----:B------:R-:W-:-:S03]  /*0df0*/  ISETP.GE.AND P0, PT, R0, 0x8, PT ;  /* 0x000000080000780c */ /* 0x000fc60003f06270 */
[----:B------:R-:W-:Y:S10]  /*0e00*/  @!P1 BRA `(.L_x_355) ;  /* 0x00000000002c9947 */ /* 0x000ff40003800000 */
[----:B0-----:R-:W0:Y:S01]  /*0e10*/  LDC.64 R8, c[0x0][0x390] ;  /* 0x0000e400ff087b82 */ /* 0x001e220000000a00 */
        /* <DEDUP_REMOVED lines=10> */
.L_x_355:
[----:B------:R-:W-:Y:S05]  /*0ec0*/  BSYNC.RECONVERGENT B1 ;  /* 0x0000000000017941 */ /* 0x000fea0003800200 */
.L_x_354:
[----:B------:R-:W-:Y:S01]  /*0ed0*/  BSSY.RECONVERGENT B1, `(.L_x_356) ;  /* 0x000000e000017945 */ /* 0x000fe20003800200 */
[----:B------:R-:W-:-:S03]  /*0ee0*/  ISETP.GE.AND P1, PT, R0, 0x9, PT ;  /* 0x000000090000780c */ /* 0x000fc60003f26270 */
[----:B------:R-:W-:Y:S10]  /*0ef0*/  @!P2 BRA `(.L_x_357) ;  /* 0x00000000002ca947 */ /* 0x000ff40003800000 */
[----:B0-----:R-:W0:Y:S01]  /*0f00*/  LDC.64 R8, c[0x0][0x390] ;  /* 0x0000e400ff087b82 */ /* 0x001e220000000a00 */
        /* <DEDUP_REMOVED lines=10> */
.L_x_357:
[----:B------:R-:W-:Y:S05]  /*0fb0*/  BSYNC.RECONVERGENT B1 ;  /* 0x0000000000017941 */ /* 0x000fea0003800200 */
.L_x_356:
[----:B------:R-:W-:Y:S01]  /*0fc0*/  BSSY.RECONVERGENT B1, `(.L_x_358) ;  /* 0x000000e000017945 */ /* 0x000fe20003800200 */
[----:B------:R-:W-:-:S03]  /*0fd0*/  ISETP.GE.AND P2, PT, R0, 0xa, PT ;  /* 0x0000000a0000780c */ /* 0x000fc60003f46270 */
[----:B------:R-:W-:Y:S10]  /*0fe0*/  @!P3 BRA `(.L_x_359) ;  /* 0x00000000002cb947 */ /* 0x000ff40003800000 */
[----:B0-----:R-:W0:Y:S01]  /*0ff0*/  LDC.64 R8, c[0x0][0x390] ;  /* 0x0000e400ff087b82 */ /* 0x001e220000000a00 */
        /* <DEDUP_REMOVED lines=10> */
.L_x_359:
[----:B------:R-:W-:Y:S05]  /*10a0*/  BSYNC.RECONVERGENT B1 ;  /* 0x0000000000017941 */ /* 0x000fea0003800200 */
.L_x_358:
        /* <DEDUP_REMOVED lines=14> */
.L_x_361:
[----:B------:R-:W-:Y:S05]  /*1190*/  BSYNC.RECONVERGENT B1 ;  /* 0x0000000000017941 */ /* 0x000fea0003800200 */
.L_x_360:
        /* <DEDUP_REMOVED lines=14> */
.L_x_363:
[----:B------:R-:W-:Y:S05]  /*1280*/  BSYNC.RECONVERGENT B1 ;  /* 0x0000000000017941 */ /* 0x000fea0003800200 */
.L_x_362:
[----:B------:R-:W-:Y:S04]  /*1290*/  BSSY.RECONVERGENT B1, `(.L_x_364) ;  /* 0x000000d000017945 */ /* 0x000fe80003800200 */
[----:B------:R-:W-:Y:S05]  /*12a0*/  @!P6 BRA `(.L_x_365) ;  /* 0x00000000002ce947 */ /* 0x000fea0003800000 */
        /* <DEDUP_REMOVED lines=11> */
.L_x_365:
[----:B------:R-:W-:Y:S05]  /*1360*/  BSYNC.RECONVERGENT B1 ;  /* 0x0000000000017941 */ /* 0x000fea0003800200 */
.L_x_364:
        /* <DEDUP_REMOVED lines=13> */
.L_x_367:
[----:B------:R-:W-:Y:S05]  /*1440*/  BSYNC.RECONVERGENT B1 ;  /* 0x0000000000017941 */ /* 0x000fea0003800200 */
.L_x_366:
[----:B------:R-:W-:Y:S04]  /*1450*/  BSSY.RECONVERGENT B1, `(.L_x_368) ;  /* 0x000000d000017945 */ /* 0x000fe80003800200 */
[----:B------:R-:W-:Y:S05]  /*1460*/  @!P1 BRA `(.L_x_369) ;  /* 0x00000000002c9947 */ /* 0x000fea0003800000 */
        /* <DEDUP_REMOVED lines=11> */
.L_x_369:
[----:B------:R-:W-:Y:S05]  /*1520*/  BSYNC.RECONVERGENT B1 ;  /* 0x0000000000017941 */ /* 0x000fea0003800200 */
.L_x_368:
        /* <DEDUP_REMOVED lines=13> */
.L_x_371:
[----:B------:R-:W-:Y:S05]  /*1600*/  BSYNC.RECONVERGENT B1 ;  /* 0x0000000000017941 */ /* 0x000fea0003800200 */
.L_x_370:
        /* <DEDUP_REMOVED lines=13> */
.L_x_373:
[----:B------:R-:W-:Y:S05]  /*16e0*/  BSYNC.RECONVERGENT B1 ;  /* 0x0000000000017941 */ /* 0x000fea0003800200 */
.L_x_372:
        /* <DEDUP_REMOVED lines=13> */
.L_x_351:
        /* <DEDUP_REMOVED lines=17> */
[----:B------:R-:W-:Y:S01]  /*18d0*/  FADD R6, R6, 0.1352999955415725708 ;  /* 0x3e0a8c1506067421 */ /* 0x000fe20000000000 */
[----:B--2---:R-:W-:-:S07]  /*18e0*/  FFMA R7, R8, 0.1352999955415725708, R7 ;  /* 0x3e0a8c1508077823 */ /* 0x004fce0000000007 */
.L_x_376:
[----:B------:R-:W-:Y:S05]  /*18f0*/  BSYNC.RECONVERGENT B1 ;  /* 0x0000000000017941 */ /* 0x000fea0003800200 */
.L_x_375:
        /* <DEDUP_REMOVED lines=14> */
.L_x_378:
[----:B------:R-:W-:Y:S05]  /*19e0*/  BSYNC.RECONVERGENT B1 ;  /* 0x0000000000017941 */ /* 0x000fea0003800200 */
.L_x_377:
        /* <DEDUP_REMOVED lines=14> */
.L_x_380:
[----:B------:R-:W-:Y:S05]  /*1ad0*/  BSYNC.RECONVERGENT B1 ;  /* 0x0000000000017941 */ /* 0x000fea0003800200 */
.L_x_379:
        /* <DEDUP_REMOVED lines=14> */
.L_x_382:
[----:B------:R-:W-:Y:S05]  /*1bc0*/  BSYNC.RECONVERGENT B1 ;  /* 0x0000000000017941 */ /* 0x000fea0003800200 */
.L_x_381:
        /* <DEDUP_REMOVED lines=14> */
.L_x_384:
[----:B------:R-:W-:Y:S05]  /*1cb0*/  BSYNC.RECONVERGENT B1 ;  /* 0x0000000000017941 */ /* 0x000fea0003800200 */
.L_x_383:
        /* <DEDUP_REMOVED lines=14> */
.L_x_386:
[----:B------:R-:W-:Y:S05]  /*1da0*/  BSYNC.RECONVERGENT B1 ;  /* 0x0000000000017941 */ /* 0x000fea0003800200 */
.L_x_385:
        /* <DEDUP_REMOVED lines=13> */
.L_x_388:
[----:B------:R-:W-:Y:S05]  /*1e80*/  BSYNC.RECONVERGENT B1 ;  /* 0x0000000000017941 */ /* 0x000fea0003800200 */
.L_x_387:
        /* <DEDUP_REMOVED lines=13> */
.L_x_390:
[----:B------:R-:W-:Y:S05]  /*1f60*/  BSYNC.RECONVERGENT B1 ;  /* 0x0000000000017941 */ /* 0x000fea0003800200 */
.L_x_389:
        /* <DEDUP_REMOVED lines=13> */
.L_x_392:
[----:B------:R-:W-:Y:S05]  /*2040*/  BSYNC.RECONVERGENT B1 ;  /* 0x0000000000017941 */ /* 0x000fea0003800200 */
.L_x_391:
        /* <DEDUP_REMOVED lines=13> */
.L_x_394:
[----:B------:R-:W-:Y:S05]  /*2120*/  BSYNC.RECONVERGENT B1 ;  /* 0x0000000000017941 */ /* 0x000fea0003800200 */
.L_x_393:
        /* <DEDUP_REMOVED lines=13> */
.L_x_396:
[----:B------:R-:W-:Y:S05]  /*2200*/  BSYNC.RECONVERGENT B1 ;  /* 0x0000000000017941 */ /* 0x000fea0003800200 */
.L_x_395:
        /* <DEDUP_REMOVED lines=12> */
.L_x_374:
[----:B------:R-:W-:Y:S05]  /*22d0*/  BSYNC.RECONVERGENT B0 ;  /* 0x0000000000007941 */ /* 0x000fea0003800200 */
.L_x_350:
[----:B------:R-:W1:Y:S01]  /*22e0*/  MUFU.RCP R3, R6 ;  /* 0x0000000600037308 */ /* 0x000e620000001000 */
[----:B------:R-:W-:Y:S07]  /*22f0*/  BSSY.RECONVERGENT B0, `(.L_x_397) ;  /* 0x000000d000007945 */ /* 0x000fee0003800200 */
[----:B------:R-:W2:Y:S01]  /*2300*/  FCHK P0, R7, R6 ;  /* 0x0000000607007302 */ /* 0x000ea20000000000 */
[----:B-1----:R-:W-:-:S04]  /*2310*/  FFMA R0, R3, -R6, 1 ;  /* 0x3f80000003007423 */ /* 0x002fc80000000806 */
[----:B------:R-:W-:-:S04]  /*2320*/  FFMA R0, R3, R0, R3 ;  /* 0x0000000003007223 */ /* 0x000fc80000000003 */
[----:B------:R-:W-:-:S04]  /*2330*/  FFMA R4, R0, R7, RZ ;  /* 0x0000000700047223 */ /* 0x000fc800000000ff */
[----:B------:R-:W-:-:S04]  /*2340*/  FFMA R3, R4, -R6, R7 ;  /* 0x8000000604037223 */ /* 0x000fc80000000007 */
[----:B0-----:R-:W-:Y:S01]  /*2350*/  FFMA R9, R0, R3, R4 ;  /* 0x0000000300097223 */ /* 0x001fe20000000004 */
[----:B--2---:R-:W-:Y:S06]  /*2360*/  @!P0 BRA `(.L_x_398) ;  /* 0x0000000000148947 */ /* 0x004fec0003800000 */
[----:B------:R-:W-:Y:S01]  /*2370*/  IMAD.MOV.U32 R0, RZ, RZ, R7 ;  /* 0x000000ffff007224 */ /* 0x000fe200078e0007 */
[----:B------:R-:W-:Y:S02]  /*2380*/  MOV R3, R6 ;  /* 0x0000000600037202 */ /* 0x000fe40000000f00 */
[----:B------:R-:W-:-:S07]  /*2390*/  MOV R4, 0x23b0 ;  /* 0x000023b000047802 */ /* 0x000fce0000000f00 */
[----:B------:R-:W-:Y:S05]  /*23a0*/  CALL.REL.NOINC `($__internal_2_$__cuda_sm3x_div_rn_noftz_f32_slowpath) ;  /* 0x0000000000187944 */ /* 0x000fea0003c00000 */
[----:B------:R-:W-:-:S07]  /*23b0*/  MOV R9, R0 ;  /* 0x0000000000097202 */ /* 0x000fce0000000f00 */
.L_x_398:
[----:B------:R-:W-:Y:S05]  /*23c0*/  BSYNC.RECONVERGENT B0 ;  /* 0x0000000000007941 */ /* 0x000fea0003800200 */
.L_x_397:
[----:B------:R-:W0:Y:S02]  /*23d0*/  LDC.64 R4, c[0x0][0x3a8] ;  /* 0x0000ea00ff047b82 */ /* 0x000e240000000a00 */
[----:B0-----:R-:W-:-:S05]  /*23e0*/  IMAD.WIDE R2, R2, 0x4, R4 ;  /* 0x0000000402027825 */ /* 0x001fca00078e0204 */
[----:B------:R-:W-:Y:S01]  /*23f0*/  STG.E desc[UR6][R2.64], R9 ;  /* 0x0000000902007986 */ /* 0x000fe2000c101906 */
[----:B------:R-:W-:Y:S05]  /*2400*/  EXIT ;  /* 0x000000000000794d */ /* 0x000fea0003800000 */
        .weak           $__internal_2_$__cuda_sm3x_div_rn_noftz_f32_slowpath
        .type           $__internal_2_$__cuda_sm3x_div_rn_noftz_f32_slowpath,@function
        .size           $__internal_2_$__cuda_sm3x_div_rn_noftz_f32_slowpath,(.L_x_450 - $__internal_2_$__cuda_sm3x_div_rn_noftz_f32_slowpath)
$__internal_2_$__cuda_sm3x_div_rn_noftz_f32_slowpath:
[----:B------:R-:W-:Y:S01]  /*2410*/  SHF.R.U32.HI R6, RZ, 0x17, R3 ;  /* 0x00000017ff067819 */ /* 0x000fe20000011603 */
[----:B------:R-:W-:Y:S01]  /*2420*/  BSSY.RECONVERGENT B1, `(.L_x_399) ;  /* 0x0000062000017945 */ /* 0x000fe20003800200 */
[----:B------:R-:W-:Y:S02]  /*2430*/  SHF.R.U32.HI R5, RZ, 0x17, R0 ;  /* 0x00000017ff057819 */ /* 0x000fe40000011600 */
[----:B------:R-:W-:Y:S02]  /*2440*/  LOP3.LUT R10, R6, 0xff, RZ, 0xc0, !PT ;  /* 0x000000ff060a7812 */ /* 0x000fe400078ec0ff */
[----:B------:R-:W-:Y:S02]  /*2450*/  LOP3.LUT R8, R5, 0xff, RZ, 0xc0, !PT ;  /* 0x000000ff05087812 */ /* 0x000fe400078ec0ff */
[----:B------:R-:W-:Y:S02]  /*2460*/  IADD3 R7, PT, PT, R10, -0x1, RZ ;  /* 0xffffffff0a077810 */ /* 0x000fe40007ffe0ff */
[----:B------:R-:W-:-:S02]  /*2470*/  IADD3 R6, PT, PT, R8, -0x1, RZ ;  /* 0xffffffff08067810 */ /* 0x000fc40007ffe0ff */
[----:B------:R-:W-:-:S04]  /*2480*/  ISETP.GT.U32.AND P0, PT, R7, 0xfd, PT ;  /* 0x000000fd0700780c */ /* 0x000fc80003f04070 */
[----:B------:R-:W-:-:S13]  /*2490*/  ISETP.GT.U32.OR P0, PT, R6, 0xfd, P0 ;  /* 0x000000fd0600780c */ /* 0x000fda0000704470 */
[----:B------:R-:W-:Y:S01]  /*24a0*/  @!P0 MOV R5, RZ ;  /* 0x000000ff00058202 */ /* 0x000fe20000000f00 */
[----:B------:R-:W-:Y:S06]  /*24b0*/  @!P0 BRA `(.L_x_400) ;  /* 0x00000000005c8947 */ /* 0x000fec0003800000 */
[----:B------:R-:W-:Y:S02]  /*24c0*/  FSETP.GTU.FTZ.AND P0, PT, |R0|, +INF , PT ;  /* 0x7f8000000000780b */ /* 0x000fe40003f1c200 */
[----:B------:R-:W-:-:S04]  /*24d0*/  FSETP.GTU.FTZ.AND P1, PT, |R3|, +INF , PT ;  /* 0x7f8000000300780b */ /* 0x000fc80003f3c200 */
[----:B------:R-:W-:-:S13]  /*24e0*/  PLOP3.LUT P0, PT, P0, P1, PT, 0xf8, 0x8f ;  /* 0x00000000008f781c */ /* 0x000fda0000703f70 */
[----:B------:R-:W-:Y:S05]  /*24f0*/  @P0 BRA `(.L_x_401) ;  /* 0x00000004004c0947 */ /* 0x000fea0003800000 */
[----:B------:R-:W-:-:S13]  /*2500*/  LOP3.LUT P0, RZ, R3, 0x7fffffff, R0, 0xc8, !PT ;  /* 0x7fffffff03ff7812 */ /* 0x000fda000780c800 */
[----:B------:R-:W-:Y:S05]  /*2510*/  @!P0 BRA `(.L_x_402) ;  /* 0x00000004003c8947 */ /* 0x000fea0003800000 */
[C---:B------:R-:W-:Y:S02]  /*2520*/  FSETP.NEU.FTZ.AND P0, PT, |R0|.reuse, +INF , PT ;  /* 0x7f8000000000780b */ /* 0x040fe40003f1d200 */
[----:B------:R-:W-:Y:S02]  /*2530*/  FSETP.NEU.FTZ.AND P2, PT, |R3|, +INF , PT ;  /* 0x7f8000000300780b */ /* 0x000fe40003f5d200 */
[----:B------:R-:W-:-:S11]  /*2540*/  FSETP.NEU.FTZ.AND P1, PT, |R0|, +INF , PT ;  /* 0x7f8000000000780b */ /* 0x000fd60003f3d200 */
[----:B------:R-:W-:Y:S05]  /*2550*/  @!P2 BRA !P0, `(.L_x_402) ;  /* 0x00000004002ca947 */ /* 0x000fea0004000000 */
[----:B------:R-:W-:-:S04]  /*2560*/  LOP3.LUT P0, RZ, R0, 0x7fffffff, RZ, 0xc0, !PT ;  /* 0x7fffffff00ff7812 */ /* 0x000fc8000780c0ff */
[----:B------:R-:W-:-:S13]  /*2570*/  PLOP3.LUT P0, PT, P2, P0, PT, 0x2f, 0xf2 ;  /* 0x0000000000f2781c */ /* 0x000fda0001700577 */
[----:B------:R-:W-:Y:S05]  /*2580*/  @P0 BRA `(.L_x_403) ;  /* 0x0000000400180947 */ /* 0x000fea0003800000 */
[----:B------:R-:W-:-:S04]  /*2590*/  LOP3.LUT P0, RZ, R3, 0x7fffffff, RZ, 0xc0, !PT ;  /* 0x7fffffff03ff7812 */ /* 0x000fc8000780c0ff */
[----:B------:R-:W-:-:S13]  /*25a0*/  PLOP3.LUT P0, PT, P1, P0, PT, 0x2f, 0xf2 ;  /* 0x0000000000f2781c */ /* 0x000fda0000f00577 */
[----:B------:R-:W-:Y:S05]  /*25b0*/  @P0 BRA `(.L_x_404) ;  /* 0x0000000400000947 */ /* 0x000fea0003800000 */
[----:B------:R-:W-:Y:S02]  /*25c0*/  ISETP.GE.AND P0, PT, R6, RZ, PT ;  /* 0x000000ff0600720c */ /* 0x000fe40003f06270 */
[----:B------:R-:W-:-:S11]  /*25d0*/  ISETP.GE.AND P1, PT, R7, RZ, PT ;  /* 0x000000ff0700720c */ /* 0x000fd60003f26270 */
[----:B------:R-:W-:Y:S01]  /*25e0*/  @P0 IMAD.MOV.U32 R5, RZ, RZ, RZ ;  /* 0x000000ffff050224 */ /* 0x000fe200078e00ff */
[----:B------:R-:W-:Y:S01]  /*25f0*/  @!P0 MOV R5, 0xffffffc0 ;  /* 0xffffffc000058802 */ /* 0x000fe20000000f00 */
[----:B------:R-:W-:Y:S01]  /*2600*/  @!P0 FFMA R0, R0, 1.84467440737095516160e+19, RZ ;  /* 0x5f80000000008823 */ /* 0x000fe200000000ff */
[----:B------:R-:W-:Y:S02]  /*2610*/  @!P1 FFMA R3, R3, 1.84467440737095516160e+19, RZ ;  /* 0x5f80000003039823 */ /* 0x000fe400000000ff */
[----:B------:R-:W-:-:S07]  /*2620*/  @!P1 IADD3 R5, PT, PT, R5, 0x40, RZ ;  /* 0x0000004005059810 */ /* 0x000fce0007ffe0ff */
.L_x_400:
[----:B------:R-:W-:Y:S01]  /*2630*/  LEA R6, R10, 0xc0800000, 0x17 ;  /* 0xc08000000a067811 */ /* 0x000fe200078eb8ff */
[----:B------:R-:W-:Y:S03]  /*2640*/  BSSY.RECONVERGENT B2, `(.L_x_405) ;  /* 0x0000036000027945 */ /* 0x000fe60003800200 */
[----:B------:R-:W-:Y:S02]  /*2650*/  IADD3 R6, PT, PT, -R6, R3, RZ ;  /* 0x0000000306067210 */ /* 0x000fe40007ffe1ff */
[----:B------:R-:W-:Y:S02]  /*2660*/  IADD3 R3, PT, PT, R8, -0x7f, RZ ;  /* 0xffffff8108037810 */ /* 0x000fe40007ffe0ff */
[----:B------:R0:W1:Y:S01]  /*2670*/  MUFU.RCP R7, R6 ;  /* 0x0000000600077308 */ /* 0x0000620000001000 */
[----:B------:R-:W-:Y:S02]  /*2680*/  FADD.FTZ R9, -R6, -RZ ;  /* 0x800000ff06097221 */ /* 0x000fe40000010100 */
[C---:B------:R-:W-:Y:S01]  /*2690*/  IMAD R0, R3.reuse, -0x800000, R0 ;  /* 0xff80000003007824 */ /* 0x040fe200078e0200 */
[----:B0-----:R-:W-:-:S04]  /*26a0*/  IADD3 R6, PT, PT, R3, 0x7f, -R10 ;  /* 0x0000007f03067810 */ /* 0x001fc80007ffe80a */
[----:B------:R-:W-:Y:S01]  /*26b0*/  IADD3 R6, PT, PT, R6, R5, RZ ;  /* 0x0000000506067210 */ /* 0x000fe20007ffe0ff */
[----:B-1----:R-:W-:-:S04]  /*26c0*/  FFMA R8, R7, R9, 1 ;  /* 0x3f80000007087423 */ /* 0x002fc80000000009 */
[----:B------:R-:W-:-:S04]  /*26d0*/  FFMA R12, R7, R8, R7 ;  /* 0x00000008070c7223 */ /* 0x000fc80000000007 */
[----:B------:R-:W-:-:S04]  /*26e0*/  FFMA R7, R0, R12, RZ ;  /* 0x0000000c00077223 */ /* 0x000fc800000000ff */
[----:B------:R-:W-:-:S04]  /*26f0*/  FFMA R8, R9, R7, R0 ;  /* 0x0000000709087223 */ /* 0x000fc80000000000 */
[----:B------:R-:W-:-:S04]  /*2700*/  FFMA R7, R12, R8, R7 ;  /* 0x000000080c077223 */ /* 0x000fc80000000007 */
[----:B------:R-:W-:-:S04]  /*2710*/  FFMA R8, R9, R7, R0 ;  /* 0x0000000709087223 */ /* 0x000fc80000000000 */
[----:B------:R-:W-:-:S05]  /*2720*/  FFMA R0, R12, R8, R7 ;  /* 0x000000080c007223 */ /* 0x000fca0000000007 */
[----:B------:R-:W-:-:S04]  /*2730*/  SHF.R.U32.HI R3, RZ, 0x17, R0 ;  /* 0x00000017ff037819 */ /* 0x000fc80000011600 */
[----:B------:R-:W-:-:S05]  /*2740*/  LOP3.LUT R3, R3, 0xff, RZ, 0xc0, !PT ;  /* 0x000000ff03037812 */ /* 0x000fca00078ec0ff */
[----:B------:R-:W-:-:S05]  /*2750*/  IMAD.IADD R9, R3, 0x1, R6 ;  /* 0x0000000103097824 */ /* 0x000fca00078e0206 */
[----:B------:R-:W-:-:S04]  /*2760*/  IADD3 R3, PT, PT, R9, -0x1, RZ ;  /* 0xffffffff09037810 */ /* 0x000fc80007ffe0ff */
[----:B------:R-:W-:-:S13]  /*2770*/  ISETP.GE.U32.AND P0, PT, R3, 0xfe, PT ;  /* 0x000000fe0300780c */ /* 0x000fda0003f06070 */
[----:B------:R-:W-:Y:S05]  /*2780*/  @!P0 BRA `(.L_x_406) ;  /* 0x0000000000808947 */ /* 0x000fea0003800000 */
[----:B------:R-:W-:-:S13]  /*2790*/  ISETP.GT.AND P0, PT, R9, 0xfe, PT ;  /* 0x000000fe0900780c */ /* 0x000fda0003f04270 */
[----:B------:R-:W-:Y:S05]  /*27a0*/  @P0 BRA `(.L_x_407) ;  /* 0x00000000006c0947 */ /* 0x000fea0003800000 */
[----:B------:R-:W-:-:S13]  /*27b0*/  ISETP.GE.AND P0, PT, R9, 0x1, PT ;  /* 0x000000010900780c */ /* 0x000fda0003f06270 */
[----:B------:R-:W-:Y:S05]  /*27c0*/  @P0 BRA `(.L_x_408) ;  /* 0x0000000000740947 */ /* 0x000fea0003800000 */
[----:B------:R-:W-:Y:S02]  /*27d0*/  ISETP.GE.AND P0, PT, R9, -0x18, PT ;  /* 0xffffffe80900780c */ /* 0x000fe40003f06270 */
[----:B------:R-:W-:-:S11]  /*27e0*/  LOP3.LUT R0, R0, 0x80000000, RZ, 0xc0, !PT ;  /* 0x8000000000007812 */ /* 0x000fd600078ec0ff */
[----:B------:R-:W-:Y:S05]  /*27f0*/  @!P0 BRA `(.L_x_408) ;  /* 0x0000000000688947 */ /* 0x000fea0003800000 */
[CCC-:B------:R-:W-:Y:S01]  /*2800*/  FFMA.RZ R3, R12.reuse, R8.reuse, R7.reuse ;  /* 0x000000080c037223 */ /* 0x1c0fe2000000c007 */
[CCC-:B------:R-:W-:Y:S01]  /*2810*/  FFMA.RM R6, R12.reuse, R8.reuse, R7.reuse ;  /* 0x000000080c067223 */ /* 0x1c0fe20000004007 */
[C---:B------:R-:W-:Y:S02]  /*2820*/  ISETP.NE.AND P2, PT, R9.reuse, RZ, PT ;  /* 0x000000ff0900720c */ /* 0x040fe40003f45270 */
[----:B------:R-:W-:Y:S02]  /*2830*/  ISETP.NE.AND P1, PT, R9, RZ, PT ;  /* 0x000000ff0900720c */ /* 0x000fe40003f25270 */
[----:B------:R-:W-:Y:S01]  /*2840*/  LOP3.LUT R5, R3, 0x7fffff, RZ, 0xc0, !PT ;  /* 0x007fffff03057812 */ /* 0x000fe200078ec0ff */
[----:B------:R-:W-:Y:S01]  /*2850*/  FFMA.RP R3, R12, R8, R7 ;  /* 0x000000080c037223 */ /* 0x000fe20000008007 */
[----:B------:R-:W-:Y:S02]  /*2860*/  IADD3 R8, PT, PT, R9, 0x20, RZ ;  /* 0x0000002009087810 */ /* 0x000fe40007ffe0ff */
[----:B------:R-:W-:-:S02]  /*2870*/  LOP3.LUT R5, R5, 0x800000, RZ, 0xfc, !PT ;  /* 0x0080000005057812 */ /* 0x000fc400078efcff */
[----:B------:R-:W-:Y:S02]  /*2880*/  IADD3 R7, PT, PT, -R9, RZ, RZ ;  /* 0x000000ff09077210 */ /* 0x000fe40007ffe1ff */
[----:B------:R-:W-:Y:S02]  /*2890*/  SHF.L.U32 R8, R5, R8, RZ ;  /* 0x0000000805087219 */ /* 0x000fe400000006ff */
[----:B------:R-:W-:Y:S02]  /*28a0*/  FSETP.NEU.FTZ.AND P0, PT, R3, R6, PT ;  /* 0x000000060300720b */ /* 0x000fe40003f1d000 */
[----:B------:R-:W-:Y:S02]  /*28b0*/  SEL R6, R7, RZ, P2 ;  /* 0x000000ff07067207 */ /* 0x000fe40001000000 */
[----:B------:R-:W-:Y:S02]  /*28c0*/  ISETP.NE.AND P1, PT, R8, RZ, P1 ;  /* 0x000000ff0800720c */ /* 0x000fe40000f25270 */
[----:B------:R-:W-:-:S02]  /*28d0*/  SHF.R.U32.HI R6, RZ, R6, R5 ;  /* 0x00000006ff067219 */ /* 0x000fc40000011605 */
[----:B------:R-:W-:Y:S02]  /*28e0*/  PLOP3.LUT P0, PT, P0, P1, PT, 0xf8, 0x8f ;  /* 0x00000000008f781c */ /* 0x000fe40000703f70 */
[----:B------:R-:W-:Y:S02]  /*28f0*/  SHF.R.U32.HI R8, RZ, 0x1, R6 ;  /* 0x00000001ff087819 */ /* 0x000fe40000011606 */
[----:B------:R-:W-:-:S04]  /*2900*/  SEL R3, RZ, 0x1, !P0 ;  /* 0x00000001ff037807 */ /* 0x000fc80004000000 */
[----:B------:R-:W-:-:S04]  /*2910*/  LOP3.LUT R3, R3, 0x1, R8, 0xf8, !PT ;  /* 0x0000000103037812 */ /* 0x000fc800078ef808 */
[----:B------:R-:W-:-:S04]  /*2920*/  LOP3.LUT R3, R3, R6, RZ, 0xc0, !PT ;  /* 0x0000000603037212 */ /* 0x000fc800078ec0ff */
[----:B------:R-:W-:-:S04]  /*2930*/  IADD3 R3, PT, PT, R8, R3, RZ ;  /* 0x0000000308037210 */ /* 0x000fc80007ffe0ff */
[----:B------:R-:W-:Y:S01]  /*2940*/  LOP3.LUT R0, R3, R0, RZ, 0xfc, !PT ;  /* 0x0000000003007212 */ /* 0x000fe200078efcff */
[----:B------:R-:W-:Y:S06]  /*2950*/  BRA `(.L_x_408) ;  /* 0x0000000000107947 */ /* 0x000fec0003800000 */
.L_x_407:
[----:B------:R-:W-:-:S04]  /*2960*/  LOP3.LUT R0, R0, 0x80000000, RZ, 0xc0, !PT ;  /* 0x8000000000007812 */ /* 0x000fc800078ec0ff */
[----:B------:R-:W-:Y:S01]  /*2970*/  LOP3.LUT R0, R0, 0x7f800000, RZ, 0xfc, !PT ;  /* 0x7f80000000007812 */ /* 0x000fe200078efcff */
[----:B------:R-:W-:Y:S06]  /*2980*/  BRA `(.L_x_408) ;  /* 0x0000000000047947 */ /* 0x000fec0003800000 */
.L_x_406:
[----:B------:R-:W-:-:S07]  /*2990*/  LEA R0, R6, R0, 0x17 ;  /* 0x0000000006007211 */ /* 0x000fce00078eb8ff */
.L_x_408:
[----:B------:R-:W-:Y:S05]  /*29a0*/  BSYNC.RECONVERGENT B2 ;  /* 0x0000000000027941 */ /* 0x000fea0003800200 */
.L_x_405:
[----:B------:R-:W-:Y:S05]  /*29b0*/  BRA `(.L_x_409) ;  /* 0x0000000000207947 */ /* 0x000fea0003800000 */
.L_x_404:
[----:B------:R-:W-:-:S04]  /*29c0*/  LOP3.LUT R0, R3, 0x80000000, R0, 0x48, !PT ;  /* 0x8000000003007812 */ /* 0x000fc800078e4800 */
[----:B------:R-:W-:Y:S01]  /*29d0*/  LOP3.LUT R0, R0, 0x7f800000, RZ, 0xfc, !PT ;  /* 0x7f80000000007812 */ /* 0x000fe200078efcff */
[----:B------:R-:W-:Y:S06]  /*29e0*/  BRA `(.L_x_409) ;  /* 0x0000000000147947 */ /* 0x000fec0003800000 */
.L_x_403:
[----:B------:R-:W-:Y:S01]  /*29f0*/  LOP3.LUT R0, R3, 0x80000000, R0, 0x48, !PT ;  /* 0x8000000003007812 */ /* 0x000fe200078e4800 */
[----:B------:R-:W-:Y:S06]  /*2a00*/  BRA `(.L_x_409) ;  /* 0x00000000000c7947 */ /* 0x000fec0003800000 */
.L_x_402:
[----:B------:R-:W0:Y:S01]  /*2a10*/  MUFU.RSQ R0, -QNAN ;  /* 0xffc0000000007908 */ /* 0x000e220000001400 */
[----:B------:R-:W-:Y:S05]  /*2a20*/  BRA `(.L_x_409) ;  /* 0x0000000000047947 */ /* 0x000fea0003800000 */
.L_x_401:
[----:B------:R-:W-:-:S07]  /*2a30*/  FADD.FTZ R0, R0, R3 ;  /* 0x0000000300007221 */ /* 0x000fce0000010000 */
.L_x_409:
[----:B------:R-:W-:Y:S05]  /*2a40*/  BSYNC.RECONVERGENT B1 ;  /* 0x0000000000017941 */ /* 0x000fea0003800200 */
.L_x_399:
[----:B------:R-:W-:-:S04]  /*2a50*/  HFMA2 R5, -RZ, RZ, 0, 0 ;  /* 0x00000000ff057431 */ /* 0x000fc800000001ff */
[----:B0-----:R-:W-:Y:S05]  /*2a60*/  RET.REL.NODEC R4 `(_Z16smoothBothOrdersPKfPKiS2_S2_S2_Pfib) ;  /* 0xffffffd404647950 */ /* 0x001fea0003c3ffff */
.L_x_410:
        /* <DEDUP_REMOVED lines=9> */
.L_x_450:


//--------------------- .text._Z20smoothFirstOrderOnlyPKfPKiS2_Pfib --------------------------
	.section	.text._Z20smoothFirstOrderOnlyPKfPKiS2_Pfib,"ax",@progbits
	.align	128
        .global         _Z20smoothFirstOrderOnlyPKfPKiS2_Pfib
        .type           _Z20smoothFirstOrderOnlyPKfPKiS2_Pfib,@function
        .size           _Z20smoothFirstOrderOnlyPKfPKiS2_Pfib,(.L_x_451 - _Z20smoothFirstOrderOnlyPKfPKiS2_Pfib)
        .other          _Z20smoothFirstOrderOnlyPKfPKiS2_Pfib,@"STO_CUDA_ENTRY STV_DEFAULT"
_Z20smoothFirstOrderOnlyPKfPKiS2_Pfib:
.text._Z20smoothFirstOrderOnlyPKfPKiS2_Pfib:
        /* <DEDUP_REMOVED lines=22> */
[C---:B------:R-:W-:Y:S01]  /*0160*/  ISETP.GE.AND P1, PT, R8.reuse, 0x2, PT ;  /* 0x000000020800780c */ /* 0x040fe20003f26270 */
[----:B------:R-:W-:Y:S01]  /*0170*/  IMAD.MOV.U32 R6, RZ, RZ, 0x3f800000 ;  /* 0x3f800000ff067424 */ /* 0x000fe200078e00ff */
[C---:B------:R-:W-:Y:S02]  /*0180*/  ISETP.GE.AND P2, PT, R8.reuse, 0x3, PT ;  /* 0x000000030800780c */ /* 0x040fe40003f46270 */
[C---:B------:R-:W-:Y:S02]  /*0190*/  ISETP.GE.AND P3, PT, R8.reuse, 0x4, PT ;  /* 0x000000040800780c */ /* 0x040fe40003f66270 */
[C---:B------:R-:W-:Y:S02]  /*01a0*/  ISETP.GE.AND P4, PT, R8.reuse, 0x5, PT ;  /* 0x000000050800780c */ /* 0x040fe40003f86270 */
[----:B------:R-:W-:-:S03]  /*01b0*/  ISETP.GE.AND P5, PT, R8, 0x6, PT ;  /* 0x000000060800780c */ /* 0x000fc60003fa6270 */
[----:B------:R-:W-:Y:S10]  /*01c0*/  @!P0 BRA `(.L_x_414) ;  /* 0x0000000000288947 */ /* 0x000ff40003800000 */
        /* <DEDUP_REMOVED lines=9> */
[----:B--2---:R-:W-:-:S07]  /*0260*/  FADD R7, R7, R8 ;  /* 0x0000000807077221 */ /* 0x004fce0000000000 */
.L_x_414:
[----:B------:R-:W-:Y:S05]  /*0270*/  BSYNC.RECONVERGENT B1 ;  /* 0x0000000000017941 */ /* 0x000fea0003800200 */
.L_x_413:
        /* <DEDUP_REMOVED lines=13> */
.L_x_416:
[----:B------:R-:W-:Y:S05]  /*0350*/  BSYNC.RECONVERGENT B1 ;  /* 0x0000000000017941 */ /* 0x000fea0003800200 */
.L_x_415:
        /* <DEDUP_REMOVED lines=13> */
.L_x_418:
[----:B------:R-:W-:Y:S05]  /*0430*/  BSYNC.RECONVERGENT B1 ;  /* 0x0000000000017941 */ /* 0x000fea0003800200 */
.L_x_417:
        /* <DEDUP_REMOVED lines=13> */
.L_x_420:
[----:B------:R-:W-:Y:S05]  /*0510*/  BSYNC.RECONVERGENT B1 ;  /* 0x0000000000017941 */ /* 0x000fea0003800200 */
.L_x_419:
        /* <DEDUP_REMOVED lines=13> */
.L_x_422:
[----:B------:R-:W-:Y:S05]  /*05f0*/  BSYNC.RECONVERGENT B1 ;  /* 0x0000000000017941 */ /* 0x000fea0003800200 */
.L_x_421:
        /* <DEDUP_REMOVED lines=13> */
.L_x_412:
        /* <DEDUP_REMOVED lines=19> */
.L_x_425:
[----:B------:R-:W-:Y:S05]  /*0800*/  BSYNC.RECONVERGENT B1 ;  /* 0x0000000000017941 */ /* 0x000fea0003800200 */
.L_x_424:
[----:B------:R-:W-:Y:S04]  /*0810*/  BSSY.RECONVERGENT B1, `(.L_x_426) ;  /* 0x000000d000017945 */ /* 0x000fe80003800200 */
[----:B------:R-:W-:Y:S05]  /*0820*/  @!P1 BRA `(.L_x_427) ;  /* 0x00000000002c9947 */ /* 0x000fea0003800000 */
[----:B------:R-:W0:Y:S01]  /*0830*/  LDC.64 R8, c[0x0][0x388] ;  /* 0x0000e200ff087b82 */ /* 0x000e220000000a00 */
[----:B------:R-:W-:-:S04]  /*0840*/  IMAD.IADD R11, R2, 0x1, R3 ;  /* 0x00000001020b7824 */ /* 0x000fc800078e0203 */
        /* <DEDUP_REMOVED lines=9> */
.L_x_427:
[----:B------:R-:W-:Y:S05]  /*08e0*/  BSYNC.RECONVERGENT B1 ;  /* 0x0000000000017941 */ /* 0x000fea0003800200 */
.L_x_426:
        /* <DEDUP_REMOVED lines=13> */
.L_x_429:
[----:B------:R-:W-:Y:S05]  /*09c0*/  BSYNC.RECONVERGENT B1 ;  /* 0x0000000000017941 */ /* 0x000fea0003800200 */
.L_x_428:
        /* <DEDUP_REMOVED lines=13> */
.L_x_431:
[----:B------:R-:W-:Y:S05]  /*0aa0*/  BSYNC.RECONVERGENT B1 ;  /* 0x0000000000017941 */ /* 0x000fea0003800200 */
.L_x_430:
        /* <DEDUP_REMOVED lines=13> */
.L_x_433:
[----:B------:R-:W-:Y:S05]  /*0b80*/  BSYNC.RECONVERGENT B1 ;  /* 0x0000000000017941 */ /* 0x000fea0003800200 */
.L_x_432:
        /* <DEDUP_REMOVED lines=12> */
.L_x_423:
[----:B------:R-:W-:Y:S05]  /*0c50*/  BSYNC.RECONVERGENT B0 ;  /* 0x0000000000007941 */ /* 0x000fea0003800200 */
.L_x_411:
[----:B------:R-:W0:Y:S01]  /*0c60*/  MUFU.RCP R3, R6 ;  /* 0x0000000600037308 */ /* 0x000e220000001000 */
[----:B------:R-:W-:Y:S07]  /*0c70*/  BSSY.RECONVERGENT B0, `(.L_x_434) ;  /* 0x000000d000007945 */ /* 0x000fee0003800200 */
[----:B------:R-:W1:Y:S01]  /*0c80*/  FCHK P0, R7, R6 ;  /* 0x0000000607007302 */ /* 0x000e620000000000 */
[----:B0-----:R-:W-:-:S04]  /*0c90*/  FFMA R0, R3, -R6, 1 ;  /* 0x3f80000003007423 */ /* 0x001fc80000000806 */
[----:B------:R-:W-:-:S04]  /*0ca0*/  FFMA R0, R3, R0, R3 ;  /* 0x0000000003007223 */ /* 0x000fc80000000003 */
[----:B------:R-:W-:-:S04]  /*0cb0*/  FFMA R4, R0, R7, RZ ;  /* 0x0000000700047223 */ /* 0x000fc800000000ff */
[----:B------:R-:W-:-:S04]  /*0cc0*/  FFMA R3, R4, -R6, R7 ;  /* 0x8000000604037223 */ /* 0x000fc80000000007 */
[----:B------:R-:W-:Y:S01]  /*0cd0*/  FFMA R9, R0, R3, R4 ;  /* 0x0000000300097223 */ /* 0x000fe20000000004 */
[----:B-1----:R-:W-:Y:S06]  /*0ce0*/  @!P0 BRA `(.L_x_435) ;  /* 0x0000000000148947 */ /* 0x002fec0003800000 */
[----:B------:R-:W-:Y:S01]  /*0cf0*/  IMAD.MOV.U32 R0, RZ, RZ, R7 ;  /* 0x000000ffff007224 */ /* 0x000fe200078e0007 */
[----:B------:R-:W-:Y:S02]  /*0d00*/  MOV R3, R6 ;  /* 0x0000000600037202 */ /* 0x000fe40000000f00 */
[----:B------:R-:W-:-:S07]  /*0d10*/  MOV R4, 0xd30 ;  /* 0x00000d3000047802 */ /* 0x000fce0000000f00 */
[----:B------:R-:W-:Y:S05]  /*0d20*/  CALL.REL.NOINC `($__internal_3_$__cuda_sm3x_div_rn_noftz_f32_slowpath) ;  /* 0x0000000000187944 */ /* 0x000fea0003c00000 */
[----:B------:R-:W-:-:S07]  /*0d30*/  IMAD.MOV.U32 R9, RZ, RZ, R0 ;  /* 0x000000ffff097224 */ /* 0x000fce00078e0000 */
.L_x_435:
[----:B------:R-:W-:Y:S05]  /*0d40*/  BSYNC.RECONVERGENT B0 ;  /* 0x0000000000007941 */ /* 0x000fea0003800200 */
.L_x_434:
[----:B------:R-:W0:Y:S02]  /*0d50*/  LDC.64 R4, c[0x0][0x398] ;  /* 0x0000e600ff047b82 */ /* 0x000e240000000a00 */
[----:B0-----:R-:W-:-:S05]  /*0d60*/  IMAD.WIDE R2, R2, 0x4, R4 ;  /* 0x0000000402027825 */ /* 0x001fca00078e0204 */
[----:B------:R-:W-:Y:S01]  /*0d70*/  STG.E desc[UR6][R2.64], R9 ;  /* 0x0000000902007986 */ /* 0x000fe2000c101906 */
[----:B------:R-:W-:Y:S05]  /*0d80*/  EXIT ;  /* 0x000000000000794d */ /* 0x000fea0003800000 */
        .weak           $__internal_3_$__cuda_sm3x_div_rn_noftz_f32_slowpath
        .type           $__internal_3_$__cuda_sm3x_div_rn_noftz_f32_slowpath,@function
        .size           $__internal_3_$__cuda_sm3x_div_rn_noftz_f32_slowpath,(.L_x_451 - $__internal_3_$__cuda_sm3x_div_rn_noftz_f32_slowpath)
$__internal_3_$__cuda_sm3x_div_rn_noftz_f32_slowpath:
[----:B------:R-:W-:Y:S01]  /*0d90*/  SHF.R.U32.HI R6, RZ, 0x17, R3 ;  /* 0x00000017ff067819 */ /* 0x000fe20000011603 */
[----:B------:R-:W-:Y:S01]  /*0da0*/  BSSY.RECONVERGENT B1, `(.L_x_436) ;  /* 0x0000062000017945 */ /* 0x000fe20003800200 */
[----:B------:R-:W-:Y:S02]  /*0db0*/  SHF.R.U32.HI R5, RZ, 0x17, R0 ;  /* 0x00000017ff057819 */ /* 0x000fe40000011600 */
[----:B------:R-:W-:Y:S02]  /*0dc0*/  LOP3.LUT R10, R6, 0xff, RZ, 0xc0, !PT ;  /* 0x000000ff060a7812 */ /* 0x000fe400078ec0ff */
[----:B------:R-:W-:-:S03]  /*0dd0*/  LOP3.LUT R8, R5, 0xff, RZ, 0xc0, !PT ;  /* 0x000000ff05087812 */ /* 0x000fc600078ec0ff */
[----:B------:R-:W-:Y:S01]  /*0de0*/  VIADD R7, R10, 0xffffffff ;  /* 0xffffffff0a077836 */ /* 0x000fe20000000000 */
[----:B------:R-:W-:-:S04]  /*0df0*/  IADD3 R6, PT, PT, R8, -0x1, RZ ;  /* 0xffffffff08067810 */ /* 0x000fc80007ffe0ff */
[----:B------:R-:W-:-:S04]  /*0e00*/  ISETP.GT.U32.AND P0, PT, R7, 0xfd, PT ;  /* 0x000000fd0700780c */ /* 0x000fc80003f04070 */
[----:B------:R-:W-:-:S13]  /*0e10*/  ISETP.GT.U32.OR P0, PT, R6, 0xfd, P0 ;  /* 0x000000fd0600780c */ /* 0x000fda0000704470 */
[----:B------:R-:W-:Y:S01]  /*0e20*/  @!P0 IMAD.MOV.U32 R5, RZ, RZ, RZ ;  /* 0x000000ffff058224 */ /* 0x000fe200078e00ff */
        /* <DEDUP_REMOVED lines=22> */
[----:B------:R-:W-:-:S03]  /*0f90*/  @!P1 FFMA R3, R3, 1.84467440737095516160e+19, RZ ;  /* 0x5f80000003039823 */ /* 0x000fc600000000ff */
[----:B------:R-:W-:-:S07]  /*0fa0*/  @!P1 VIADD R5, R5, 0x40 ;  /* 0x0000004005059836 */ /* 0x000fce0000000000 */
.L_x_437:
[----:B------:R-:W-:Y:S01]  /*0fb0*/  LEA R6, R10, 0xc0800000, 0x17 ;  /* 0xc08000000a067811 */ /* 0x000fe200078eb8ff */
[----:B------:R-:W-:Y:S04]  /*0fc0*/  BSSY.RECONVERGENT B2, `(.L_x_442) ;  /* 0x0000036000027945 */ /* 0x000fe80003800200 */
[----:B------:R-:W-:Y:S01]  /*0fd0*/  IMAD.IADD R6, R3, 0x1, -R6 ;  /* 0x0000000103067824 */ /* 0x000fe200078e0a06 */
[----:B------:R-:W-:-:S03]  /*0fe0*/  IADD3 R3, PT, PT, R8, -0x7f, RZ ;  /* 0xffffff8108037810 */ /* 0x000fc60007ffe0ff */
[----:B------:R0:W1:Y:S01]  /*0ff0*/  MUFU.RCP R7, R6 ;  /* 0x0000000600077308 */ /* 0x0000620000001000 */
[----:B------:R-:W-:Y:S01]  /*1000*/  FADD.FTZ R9, -R6, -RZ ;  /* 0x800000ff06097221 */ /* 0x000fe20000010100 */
[C---:B------:R-:W-:Y:S01]  /*1010*/  IMAD R0, R3.reuse, -0x800000, R0 ;  /* 0xff80000003007824 */ /* 0x040fe200078e0200 */
[----:B0-----:R-:W-:-:S05]  /*1020*/  IADD3 R6, PT, PT, R3, 0x7f, -R10 ;  /* 0x0000007f03067810 */ /* 0x001fca0007ffe80a */
[----:B------:R-:W-:Y:S02]  /*1030*/  IMAD.IADD R6, R6, 0x1, R5 ;  /* 0x0000000106067824 */ /* 0x000fe400078e0205 */
        /* <DEDUP_REMOVED lines=26> */
[----:B------:R-:W-:Y:S02]  /*11e0*/  VIADD R8, R9, 0x20 ;  /* 0x0000002009087836 */ /* 0x000fe40000000000 */
[----:B------:R-:W-:Y:S01]  /*11f0*/  LOP3.LUT R5, R5, 0x800000, RZ, 0xfc, !PT ;  /* 0x0080000005057812 */ /* 0x000fe200078efcff */
[----:B------:R-:W-:Y:S01]  /*1200*/  IMAD.MOV R7, RZ, RZ, -R9 ;  /* 0x000000ffff077224 */ /* 0x000fe200078e0a09 */
[----:B------:R-:W-:-:S02]  /*1210*/  FSETP.NEU.FTZ.AND P0, PT, R3, R6, PT ;  /* 0x000000060300720b */ /* 0x000fc40003f1d000 */
[----:B------:R-:W-:Y:S02]  /*1220*/  SHF.L.U32 R8, R5, R8, RZ ;  /* 0x0000000805087219 */ /* 0x000fe400000006ff */
[----:B------:R-:W-:Y:S02]  /*1230*/  SEL R6, R7, RZ, P2 ;  /* 0x000000ff07067207 */ /* 0x000fe40001000000 */
[----:B------:R-:W-:Y:S02]  /*1240*/  ISETP.NE.AND P1, PT, R8, RZ, P1 ;  /* 0x000000ff0800720c */ /* 0x000fe40000f25270 */
[----:B------:R-:W-:Y:S02]  /*1250*/  SHF.R.U32.HI R6, RZ, R6, R5 ;  /* 0x00000006ff067219 */ /* 0x000fe40000011605 */
[----:B------:R-:W-:Y:S02]  /*1260*/  PLOP3.LUT P0, PT, P0, P1, PT, 0xf8, 0x8f ;  /* 0x00000000008f781c */ /* 0x000fe40000703f70 */
[----:B------:R-:W-:-:S02]  /*1270*/  SHF.R.U32.HI R8, RZ, 0x1, R6 ;  /* 0x00000001ff087819 */ /* 0x000fc40000011606 */
[----:B------:R-:W-:-:S04]  /*1280*/  SEL R3, RZ, 0x1, !P0 ;  /* 0x00000001ff037807 */ /* 0x000fc80004000000 */
[----:B------:R-:W-:-:S04]  /*1290*/  LOP3.LUT R3, R3, 0x1, R8, 0xf8, !PT ;  /* 0x0000000103037812 */ /* 0x000fc800078ef808 */
[----:B------:R-:W-:-:S04]  /*12a0*/  LOP3.LUT R3, R3, R6, RZ, 0xc0, !PT ;  /* 0x0000000603037212 */ /* 0x000fc800078ec0ff */
[----:B------:R-:W-:-:S04]  /*12b0*/  IADD3 R3, PT, PT, R8, R3, RZ ;  /* 0x0000000308037210 */ /* 0x000fc80007ffe0ff */
[----:B------:R-:W-:Y:S01]  /*12c0*/  LOP3.LUT R0, R3, R0, RZ, 0xfc, !PT ;  /* 0x0000000003007212 */ /* 0x000fe200078efcff */
[----:B------:R-:W-:Y:S06]  /*12d0*/  BRA `(.L_x_445) ;  /* 0x0000000000107947 */ /* 0x000fec0003800000 */
.L_x_444:
[----:B------:R-:W-:-:S04]  /*12e0*/  LOP3.LUT R0, R0, 0x80000000, RZ, 0xc0, !PT ;  /* 0x8000000000007812 */ /* 0x000fc800078ec0ff */
[----:B------:R-:W-:Y:S01]  /*12f0*/  LOP3.LUT R0, R0, 0x7f800000, RZ, 0xfc, !PT ;  /* 0x7f80000000007812 */ /* 0x000fe200078efcff */
[----:B------:R-:W-:Y:S06]  /*1300*/  BRA `(.L_x_445) ;  /* 0x0000000000047947 */ /* 0x000fec0003800000 */
.L_x_443:
[----:B------:R-:W-:-:S07]  /*1310*/  IMAD R0, R6, 0x800000, R0 ;  /* 0x0080000006007824 */ /* 0x000fce00078e0200 */
.L_x_445:
[----:B------:R-:W-:Y:S05]  /*1320*/  BSYNC.RECONVERGENT B2 ;  /* 0x0000000000027941 */ /* 0x000fea0003800200 */
.L_x_442:
[----:B------:R-:W-:Y:S05]  /*1330*/  BRA `(.L_x_446) ;  /* 0x0000000000207947 */ /* 0x000fea0003800000 */
.L_x_441:
[----:B------:R-:W-:-:S04]  /*1340*/  LOP3.LUT R0, R3, 0x80000000, R0, 0x48, !PT ;  /* 0x8000000003007812 */ /* 0x000fc800078e4800 */
[----:B------:R-:W-:Y:S01]  /*1350*/  LOP3.LUT R0, R0, 0x7f800000, RZ, 0xfc, !PT ;  /* 0x7f80000000007812 */ /* 0x000fe200078efcff */
[----:B------:R-:W-:Y:S06]  /*1360*/  BRA `(.L_x_446) ;  /* 0x0000000000147947 */ /* 0x000fec0003800000 */
.L_x_440:
[----:B------:R-:W-:Y:S01]  /*1370*/  LOP3.LUT R0, R3, 0x80000000, R0, 0x48, !PT ;  /* 0x8000000003007812 */ /* 0x000fe200078e4800 */
[----:B------:R-:W-:Y:S06]  /*1380*/  BRA `(.L_x_446) ;  /* 0x00000000000c7947 */ /* 0x000fec0003800000 */
.L_x_439:
[----:B------:R-:W0:Y:S01]  /*1390*/  MUFU.RSQ R0, -QNAN ;  /* 0xffc0000000007908 */ /* 0x000e220000001400 */
[----:B------:R-:W-:Y:S05]  /*13a0*/  BRA `(.L_x_446) ;  /* 0x0000000000047947 */ /* 0x000fea0003800000 */
.L_x_438:
[----:B------:R-:W-:-:S07]  /*13b0*/  FADD.FTZ R0, R0, R3 ;  /* 0x0000000300007221 */ /* 0x000fce0000010000 */
.L_x_446:
[----:B------:R-:W-:Y:S05]  /*13c0*/  BSYNC.RECONVERGENT B1 ;  /* 0x0000000000017941 */ /* 0x000fea0003800200 */
.L_x_436:
[----:B------:R-:W-:-:S04]  /*13d0*/  HFMA2 R5, -RZ, RZ, 0, 0 ;  /* 0x00000000ff057431 */ /* 0x000fc800000001ff */
[----:B0-----:R-:W-:Y:S05]  /*13e0*/  RET.REL.NODEC R4 `(_Z20smoothFirstOrderOnlyPKfPKiS2_Pfib) ;  /* 0xffffffec04047950 */ /* 0x001fea0003c3ffff */
.L_x_447:
        /* <DEDUP_REMOVED lines=9> */
.L_x_451:


//--------------------- .nv.shared._ZN3cub18CUB_300001_SM_10006detail10merge_sort26DeviceMergeSortMergeKernelINS2_10policy_hubIN6thrust24THRUST_300001_SM_1000_NS6detail15normal_iteratorINS6_10device_ptrI12BisectionKeyEEEEE9Policy600ESC_PNS0_8NullTypeESC_SG_m19BisectionKeyCompareSA_SF_EEvbT2_T3_T4_PT6_PT7_T5_PSK_SK_NS1_7vsmem_tE --------------------------
	.section	.nv.shared._ZN3cub18CUB_300001_SM_10006detail10merge_sort26DeviceMergeSortMergeKernelINS2_10policy_hubIN6thrust24THRUST_300001_SM_1000_NS6detail15normal_iteratorINS6_10device_ptrI12BisectionKeyEEEEE9Policy600ESC_PNS0_8NullTypeESC_SG_m19BisectionKeyCompareSA_SF_EEvbT2_T3_T4_PT6_PT7_T5_PSK_SK_NS1_7vsmem_tE,"aw",@nobits
	.sectionflags	@""
	.align	16
.nv.shared._ZN3cub18CUB_300001_SM_10006detail10merge_sort26DeviceMergeSortMergeKernelINS2_10policy_hubIN6thrust24THRUST_300001_SM_1000_NS6detail15normal_iteratorINS6_10device_ptrI12BisectionKeyEEEEE9Policy600ESC_PNS0_8NullTypeESC_SG_m19BisectionKeyCompareSA_SF_EEvbT2_T3_T4_PT6_PT7_T5_PSK_SK_NS1_7vsmem_tE:
	.zero		17936


//--------------------- .nv.shared.reserved.0     --------------------------
	.section	.nv.shared.reserved.0,"aw",@nobits
	.weak		__nv_reservedSMEM_offset_0_alias
	.size		__nv_reservedSMEM_offset_0_alias, 0, 64
	.other		__nv_reservedSMEM_offset_0_alias,@"STO_CUDA_RESERVED_SHARED STV_DEFAULT"
__nv_reservedSMEM_offset_0_alias:
	.zero		0
	.zero		64


//--------------------- .nv.global                --------------------------
	.section	.nv.global,"aw",@nobits
.nv.global:
	.type		_ZN34_INTERNAL_cb29b915_4_k_cu_d29a44ae6thrust24THRUST_300001_SM_1000_NS12placeholders2_8E,@object
	.size		_ZN34_INTERNAL_cb29b915_4_k_cu_d29a44ae6thrust24THRUST_300001_SM_1000_NS12placeholders2_8E,(_ZN34_INTERNAL_cb29b915_4_k_cu_d29a44ae4cuda3std3__436_GLOBAL__N__cb29b915_4_k_cu_d29a44ae6ignoreE - _ZN34_INTERNAL_cb29b915_4_k_cu_d29a44ae6thrust24THRUST_300001_SM_1000_NS12placeholders2_8E)
_ZN34_INTERNAL_cb29b915_4_k_cu_d29a44ae6thrust24THRUST_300001_SM_1000_NS12placeholders2_8E:
	.zero		1
	.type		_ZN34_INTERNAL_cb29b915_4_k_cu_d29a44ae4cuda3std3__436_GLOBAL__N__cb29b915_4_k_cu_d29a44ae6ignoreE,@object
	.size		_ZN34_INTERNAL_cb29b915_4_k_cu_d29a44ae4cuda3std3__436_GLOBAL__N__cb29b915_4_k_cu_d29a44ae6ignoreE,(_ZN34_INTERNAL_cb29b915_4_k_cu_d29a44ae4cuda3std6ranges3__45__cpo4dataE - _ZN34_INTERNAL_cb29b915_4_k_cu_d29a44ae4cuda3std3__436_GLOBAL__N__cb29b915_4_k_cu_d29a44ae6ignoreE)
_ZN34_INTERNAL_cb29b915_4_k_cu_d29a44ae4cuda3std3__436_GLOBAL__N__cb29b915_4_k_cu_d29a44ae6ignoreE:
	.zero		1
	.type		_ZN34_INTERNAL_cb29b915_4_k_cu_d29a44ae4cuda3std6ranges3__45__cpo4dataE,@object
	.size		_ZN34_INTERNAL_cb29b915_4_k_cu_d29a44ae4cuda3std6ranges3__45__cpo4dataE,(_ZN34_INTERNAL_cb29b915_4_k_cu_d29a44ae6thrust24THRUST_300001_SM_1000_NS6system3cpp3parE - _ZN34_INTERNAL_cb29b915_4_k_cu_d29a44ae4cuda3std6ranges3__45__cpo4dataE)
_ZN34_INTERNAL_cb29b915_4_k_cu_d29a44ae4cuda3std6ranges3__45__cpo4dataE:
	.zero		1
	.type		_ZN34_INTERNAL_cb29b915_4_k_cu_d29a44ae6thrust24THRUST_300001_SM_1000_NS6system3cpp3parE,@object
	.size		_ZN34_INTERNAL_cb29b915_4_k_cu_d29a44ae6thrust24THRUST_300001_SM_1000_NS6system3cpp3parE,(_ZN34_INTERNAL_cb29b915_4_k_cu_d29a44ae4cuda3std3__45__cpo5beginE - _ZN34_INTERNAL_cb29b915_4_k_cu_d29a44ae6thrust24THRUST_300001_SM_1000_NS6system3cpp3parE)
_ZN34_INTERNAL_cb29b915_4_k_cu_d29a44ae6thrust24THRUST_300001_SM_1000_NS6system3cpp3parE:
	.zero		1
	.type		_ZN34_INTERNAL_cb29b915_4_k_cu_d29a44ae4cuda3std3__45__cpo5beginE,@object
	.size		_ZN34_INTERNAL_cb29b915_4_k_cu_d29a44ae4cuda3std3__45__cpo5beginE,(_ZN34_INTERNAL_cb29b915_4_k_cu_d29a44ae4cuda3std6ranges3__45__cpo5beginE - _ZN34_INTERNAL_cb29b915_4_k_cu_d29a44ae4cuda3std3__45__cpo5beginE)
_ZN34_INTERNAL_cb29b915_4_k_cu_d29a44ae4cuda3std3__45__cpo5beginE:
	.zero		1
	.type		_ZN34_INTERNAL_cb29b915_4_k_cu_d29a44ae4cuda3std6ranges3__45__cpo5beginE,@object
	.size		_ZN34_INTERNAL_cb29b915_4_k_cu_d29a44ae4cuda3std6ranges3__45__cpo5beginE,(_ZN34_INTERNAL_cb29b915_4_k_cu_d29a44ae6thrust24THRUST_300001_SM_1000_NS6deviceE - _ZN34_INTERNAL_cb29b915_4_k_cu_d29a44ae4cuda3std6ranges3__45__cpo5beginE)
_ZN34_INTERNAL_cb29b915_4_k_cu_d29a44ae4cuda3std6ranges3__45__cpo5beginE:
	.zero		1
	.type		_ZN34_INTERNAL_cb29b915_4_k_cu_d29a44ae6thrust24THRUST_300001_SM_1000_NS6deviceE,@object
	.size		_ZN34_INTERNAL_cb29b915_4_k_cu_d29a44ae6thrust24THRUST_300001_SM_1000_NS6deviceE,(_ZN34_INTERNAL_cb29b915_4_k_cu_d29a44ae4cuda3std3__47nulloptE - _ZN34_INTERNAL_cb29b915_4_k_cu_d29a44ae6thrust24THRUST_300001_SM_1000_NS6deviceE)
_ZN34_INTERNAL_cb29b915_4_k_cu_d29a44ae6thrust24THRUST_300001_SM_1000_NS6deviceE:
	.zero		1
	.type		_ZN34_INTERNAL_cb29b915_4_k_cu_d29a44ae4cuda3std3__47nulloptE,@object
	.size		_ZN34_INTERNAL_cb29b915_4_k_cu_d29a44ae4cuda3std3__47nulloptE,(_ZN34_INTERNAL_cb29b915_4_k_cu_d29a44ae4cuda3std6ranges3__45__cpo8distanceE - _ZN34_INTERNAL_cb29b915_4_k_cu_d29a44ae4cuda3std3__47nulloptE)
_ZN34_INTERNAL_cb29b915_4_k_cu_d29a44ae4cuda3std3__47nulloptE:
	.zero		1
	.type		_ZN34_INTERNAL_cb29b915_4_k_cu_d29a44ae4cuda3std6ranges3__45__cpo8distanceE,@object
	.size		_ZN34_INTERNAL_cb29b915_4_k_cu_d29a44ae4cuda3std6ranges3__45__cpo8distanceE,(_ZN34_INTERNAL_cb29b915_4_k_cu_d29a44ae6thrust24THRUST_300001_SM_1000_NS12placeholders2_4E - _ZN34_INTERNAL_cb29b915_4_k_cu_d29a44ae4cuda3std6ranges3__45__cpo8distanceE)
_ZN34_INTERNAL_cb29b915_4_k_cu_d29a44ae4cuda3std6ranges3__45__cpo8distanceE:
	.zero		1
	.type		_ZN34_INTERNAL_cb29b915_4_k_cu_d29a44ae6thrust24THRUST_300001_SM_1000_NS12placeholders2_4E,@object
	.size		_ZN34_INTERNAL_cb29b915_4_k_cu_d29a44ae6thrust24THRUST_300001_SM_1000_NS12placeholders2_4E,(_ZN34_INTERNAL_cb29b915_4_k_cu_d29a44ae4cuda3std3__45__cpo6rbeginE - _ZN34_INTERNAL_cb29b915_4_k_cu_d29a44ae6thrust24THRUST_300001_SM_1000_NS12placeholders2_4E)
_ZN34_INTERNAL_cb29b915_4_k_cu_d29a44ae6thrust24THRUST_300001_SM_1000_NS12placeholders2_4E:
	.zero		1
	.type		_ZN34_INTERNAL_cb29b915_4_k_cu_d29a44ae4cuda3std3__45__cpo6rbeginE,@object
	.size		_ZN34_INTERNAL_cb29b915_4_k_cu_d29a44ae4cuda3std3__45__cpo6rbeginE,(_ZN34_INTERNAL_cb29b915_4_k_cu_d29a44ae4cuda3std6ranges3__45__cpo7advanceE - _ZN34_INTERNAL_cb29b915_4_k_cu_d29a44ae4cuda3std3__45__cpo6rbeginE)
_ZN34_INTERNAL_cb29b915_4_k_cu_d29a44ae4cuda3std3__45__cpo6rbeginE:
	.zero		1
	.type		_ZN34_INTERNAL_cb29b915_4_k_cu_d29a44ae4cuda3std6ranges3__45__cpo7advanceE,@object
	.size		_ZN34_INTERNAL_cb29b915_4_k_cu_d29a44ae4cuda3std6ranges3__45__cpo7advanceE,(_ZN34_INTERNAL_cb29b915_4_k_cu_d29a44ae6thrust24THRUST_300001_SM_1000_NS12placeholders3_10E - _ZN34_INTERNAL_cb29b915_4_k_cu_d29a44ae4cuda3std6ranges3__45__cpo7advanceE)
_ZN34_INTERNAL_cb29b915_4_k_cu_d29a44ae4cuda3std6ranges3__45__cpo7advanceE:
	.zero		1
	.type		_ZN34_INTERNAL_cb29b915_4_k_cu_d29a44ae6thrust24THRUST_300001_SM_1000_NS12placeholders3_10E,@object
	.size		_ZN34_INTERNAL_cb29b915_4_k_cu_d29a44ae6thrust24THRUST_300001_SM_1000_NS12placeholders3_10E,(_ZN34_INTERNAL_cb29b915_4_k_cu_d29a44ae4cuda3std3__48in_placeE - _ZN34_INTERNAL_cb29b915_4_k_cu_d29a44ae6thrust24THRUST_300001_SM_1000_NS12placeholders3_10E)
_ZN34_INTERNAL_cb29b915_4_k_cu_d29a44ae6thrust24THRUST_300001_SM_1000_NS12placeholders3_10E:
	.zero		1
	.type		_ZN34_INTERNAL_cb29b915_4_k_cu_d29a44ae4cuda3std3__48in_placeE,@object
	.size		_ZN34_INTERNAL_cb29b915_4_k_cu_d29a44ae4cuda3std3__48in_placeE,(_ZN34_INTERNAL_cb29b915_4_k_cu_d29a44ae4cuda3std6ranges3__45__cpo4sizeE - _ZN34_INTERNAL_cb29b915_4_k_cu_d29a44ae4cuda3std3__48in_placeE)
_ZN34_INTERNAL_cb29b915_4_k_cu_d29a44ae4cuda3std3__48in_placeE:
	.zero		1
	.type		_ZN34_INTERNAL_cb29b915_4_k_cu_d29a44ae4cuda3std6ranges3__45__cpo4sizeE,@object
	.size		_ZN34_INTERNAL_cb29b915_4_k_cu_d29a44ae4cuda3std6ranges3__45__cpo4sizeE,(_ZN34_INTERNAL_cb29b915_4_k_cu_d29a44ae6thrust24THRUST_300001_SM_1000_NS12placeholders2_2E - _ZN34_INTERNAL_cb29b915_4_k_cu_d29a44ae4cuda3std6ranges3__45__cpo4sizeE)
_ZN34_INTERNAL_cb29b915_4_k_cu_d29a44ae4cuda3std6ranges3__45__cpo4sizeE:
	.zero		1
	.type		_ZN34_INTERNAL_cb29b915_4_k_cu_d29a44ae6thrust24THRUST_300001_SM_1000_NS12placeholders2_2E,@object
	.size		_ZN34_INTERNAL_cb29b915_4_k_cu_d29a44ae6thrust24THRUST_300001_SM_1000_NS12placeholders2_2E,(_ZN34_INTERNAL_cb29b915_4_k_cu_d29a44ae4cuda3std3__45__cpo6cbeginE - _ZN34_INTERNAL_cb29b915_4_k_cu_d29a44ae6thrust24THRUST_300001_SM_1000_NS12placeholders2_2E)
_ZN34_INTERNAL_cb29b915_4_k_cu_d29a44ae6thrust24THRUST_300001_SM_1000_NS12placeholders2_2E:
	.zero		1
	.type		_ZN34_INTERNAL_cb29b915_4_k_cu_d29a44ae4cuda3std3__45__cpo6cbeginE,@object
	.size		_ZN34_INTERNAL_cb29b915_4_k_cu_d29a44ae4cuda3std3__45__cpo6cbeginE,(_ZN34_INTERNAL_cb29b915_4_k_cu_d29a44ae4cuda3std6ranges3__45__cpo6cbeginE - _ZN34_INTERNAL_cb29b915_4_k_cu_d29a44ae4cuda3std3__45__cpo6cbeginE)
_ZN34_INTERNAL_cb29b915_4_k_cu_d29a44ae4cuda3std3__45__cpo6cbeginE:
	.zero		1
	.type		_ZN34_INTERNAL_cb29b915_4_k_cu_d29a44ae4cuda3std6ranges3__45__cpo6cbeginE,@object
	.size		_ZN34_INTERNAL_cb29b915_4_k_cu_d29a44ae4cuda3std6ranges3__45__cpo6cbeginE,(_ZN34_INTERNAL_cb29b915_4_k_cu_d29a44ae6thrust24THRUST_300001_SM_1000_NS12placeholders2_6E - _ZN34_INTERNAL_cb29b915_4_k_cu_d29a44ae4cuda3std6ranges3__45__cpo6cbeginE)
_ZN34_INTERNAL_cb29b915_4_k_cu_d29a44ae4cuda3std6ranges3__45__cpo6cbeginE:
	.zero		1
	.type		_ZN34_INTERNAL_cb29b915_4_k_cu_d29a44ae6thrust24THRUST_300001_SM_1000_NS12placeholders2_6E,@object
	.size		_ZN34_INTERNAL_cb29b915_4_k_cu_d29a44ae6thrust24THRUST_300001_SM_1000_NS12placeholders2_6E,(_ZN34_INTERNAL_cb29b915_4_k_cu_d29a44ae4cuda3std3__45__cpo7crbeginE - _ZN34_INTERNAL_cb29b915_4_k_cu_d29a44ae6thrust24THRUST_300001_SM_1000_NS12placeholders2_6E)
_ZN34_INTERNAL_cb29b915_4_k_cu_d29a44ae6thrust24THRUST_300001_SM_1000_NS12placeholders2_6E:
	.zero		1
	.type		_ZN34_INTERNAL_cb29b915_4_k_cu_d29a44ae4cuda3std3__45__cpo7crbeginE,@object
	.size		_ZN34_INTERNAL_cb29b915_4_k_cu_d29a44ae4cuda3std3__45__cpo7crbeginE,(_ZN34_INTERNAL_cb29b915_4_k_cu_d29a44ae4cuda3std6ranges3__45__cpo4nextE - _ZN34_INTERNAL_cb29b915_4_k_cu_d29a44ae4cuda3std3__45__cpo7crbeginE)
_ZN34_INTERNAL_cb29b915_4_k_cu_d29a44ae4cuda3std3__45__cpo7crbeginE:
	.zero		1
	.type		_ZN34_INTERNAL_cb29b915_4_k_cu_d29a44ae4cuda3std6ranges3__45__cpo4nextE,@object
	.size		_ZN34_INTERNAL_cb29b915_4_k_cu_d29a44ae4cuda3std6ranges3__45__cpo4nextE,(_ZN34_INTERNAL_cb29b915_4_k_cu_d29a44ae4cuda3std6ranges3__45__cpo4swapE - _ZN34_INTERNAL_cb29b915_4_k_cu_d29a44ae4cuda3std6ranges3__45__cpo4nextE)
_ZN34_INTERNAL_cb29b915_4_k_cu_d29a44ae4cuda3std6ranges3__45__cpo4nextE:
	.zero		1
	.type		_ZN34_INTERNAL_cb29b915_4_k_cu_d29a44ae4cuda3std6ranges3__45__cpo4swapE,@object
	.size		_ZN34_INTERNAL_cb29b915_4_k_cu_d29a44ae4cuda3std6ranges3__45__cpo4swapE,(_ZN34_INTERNAL_cb29b915_4_k_cu_d29a44ae6thrust24THRUST_300001_SM_1000_NS8cuda_cub10par_nosyncE - _ZN34_INTERNAL_cb29b915_4_k_cu_d29a44ae4cuda3std6ranges3__45__cpo4swapE)
_ZN34_INTERNAL_cb29b915_4_k_cu_d29a44ae4cuda3std6ranges3__45__cpo4swapE:
	.zero		1
	.type		_ZN34_INTERNAL_cb29b915_4_k_cu_d29a44ae6thrust24THRUST_300001_SM_1000_NS8cuda_cub10par_nosyncE,@object
	.size		_ZN34_INTERNAL_cb29b915_4_k_cu_d29a44ae6thrust24THRUST_300001_SM_1000_NS8cuda_cub10par_nosyncE,(_ZN34_INTERNAL_cb29b915_4_k_cu_d29a44ae6thrust24THRUST_300001_SM_1000_NS3seqE - _ZN34_INTERNAL_cb29b915_4_k_cu_d29a44ae6thrust24THRUST_300001_SM_1000_NS8cuda_cub10par_nosyncE)
_ZN34_INTERNAL_cb29b915_4_k_cu_d29a44ae6thrust24THRUST_300001_SM_1000_NS8cuda_cub10par_nosyncE:
	.zero		1
	.type		_ZN34_INTERNAL_cb29b915_4_k_cu_d29a44ae6thrust24THRUST_300001_SM_1000_NS3seqE,@object
	.size		_ZN34_INTERNAL_cb29b915_4_k_cu_d29a44ae6thrust24THRUST_300001_SM_1000_NS3seqE,(_ZN34_INTERNAL_cb29b915_4_k_cu_d29a44ae4cuda3std3__420unreachable_sentinelE - _ZN34_INTERNAL_cb29b915_4_k_cu_d29a44ae6thrust24THRUST_300001_SM_1000_NS3seqE)
_ZN34_INTERNAL_cb29b915_4_k_cu_d29a44ae6thrust24THRUST_300001_SM_1000_NS3seqE:
	.zero		1
	.type		_ZN34_INTERNAL_cb29b915_4_k_cu_d29a44ae4cuda3std3__420unreachable_sentinelE,@object
	.size		_ZN34_INTERNAL_cb29b915_4_k_cu_d29a44ae4cuda3std3__420unreachable_sentinelE,(_ZN34_INTERNAL_cb29b915_4_k_cu_d29a44ae4cuda3std6ranges3__45__cpo5ssizeE - _ZN34_INTERNAL_cb29b915_4_k_cu_d29a44ae4cuda3std3__420unreachable_sentinelE)
_ZN34_INTERNAL_cb29b915_4_k_cu_d29a44ae4cuda3std3__420unreachable_sentinelE:
	.zero		1
	.type		_ZN34_INTERNAL_cb29b915_4_k_cu_d29a44ae4cuda3std6ranges3__45__cpo5ssizeE,@object
	.size		_ZN34_INTERNAL_cb29b915_4_k_cu_d29a44ae4cuda3std6ranges3__45__cpo5ssizeE,(_ZN34_INTERNAL_cb29b915_4_k_cu_d29a44ae6thrust24THRUST_300001_SM_1000_NS12placeholders2_3E - _ZN34_INTERNAL_cb29b915_4_k_cu_d29a44ae4cuda3std6ranges3__45__cpo5ssizeE)
_ZN34_INTERNAL_cb29b915_4_k_cu_d29a44ae4cuda3std6ranges3__45__cpo5ssizeE:
	.zero		1
	.type		_ZN34_INTERNAL_cb29b915_4_k_cu_d29a44ae6thrust24THRUST_300001_SM_1000_NS12placeholders2_3E,@object
	.size		_ZN34_INTERNAL_cb29b915_4_k_cu_d29a44ae6thrust24THRUST_300001_SM_1000_NS12placeholders2_3E,(_ZN34_INTERNAL_cb29b915_4_k_cu_d29a44ae4cuda3std3__45__cpo4cendE - _ZN34_INTERNAL_cb29b915_4_k_cu_d29a44ae6thrust24THRUST_300001_SM_1000_NS12placeholders2_3E)
_ZN34_INTERNAL_cb29b915_4_k_cu_d29a44ae6thrust24THRUST_300001_SM_1000_NS12placeholders2_3E:
	.zero		1
	.type		_ZN34_INTERNAL_cb29b915_4_k_cu_d29a44ae4cuda3std3__45__cpo4cendE,@object
	.size		_ZN34_INTERNAL_cb29b915_4_k_cu_d29a44ae4cuda3std3__45__cpo4cendE,(_ZN34_INTERNAL_cb29b915_4_k_cu_d29a44ae4cuda3std6ranges3__45__cpo4cendE - _ZN34_INTERNAL_cb29b915_4_k_cu_d29a44ae4cuda3std3__45__cpo4cendE)
_ZN34_INTERNAL_cb29b915_4_k_cu_d29a44ae4cuda3std3__45__cpo4cendE:
	.zero		1
	.type		_ZN34_INTERNAL_cb29b915_4_k_cu_d29a44ae4cuda3std6ranges3__45__cpo4cendE,@object
	.size		_ZN34_INTERNAL_cb29b915_4_k_cu_d29a44ae4cuda3std6ranges3__45__cpo4cendE,(_ZN34_INTERNAL_cb29b915_4_k_cu_d29a44ae6thrust24THRUST_300001_SM_1000_NS12placeholders2_7E - _ZN34_INTERNAL_cb29b915_4_k_cu_d29a44ae4cuda3std6ranges3__45__cpo4cendE)
_ZN34_INTERNAL_cb29b915_4_k_cu_d29a44ae4cuda3std6ranges3__45__cpo4cendE:
	.zero		1
	.type		_ZN34_INTERNAL_cb29b915_4_k_cu_d29a44ae6thrust24THRUST_300001_SM_1000_NS12placeholders2_7E,@object
	.size		_ZN34_INTERNAL_cb29b915_4_k_cu_d29a44ae6thrust24THRUST_300001_SM_1000_NS12placeholders2_7E,(_ZN34_INTERNAL_cb29b915_4_k_cu_d29a44ae4cuda3std3__45__cpo5crendE - _ZN34_INTERNAL_cb29b915_4_k_cu_d29a44ae6thrust24THRUST_300001_SM_1000_NS12placeholders2_7E)
_ZN34_INTERNAL_cb29b915_4_k_cu_d29a44ae6thrust24THRUST_300001_SM_1000_NS12placeholders2_7E:
	.zero		1
	.type		_ZN34_INTERNAL_cb29b915_4_k_cu_d29a44ae4cuda3std3__45__cpo5crendE,@object
	.size		_ZN34_INTERNAL_cb29b915_4_k_cu_d29a44ae4cuda3std3__45__cpo5crendE,(_ZN34_INTERNAL_cb29b915_4_k_cu_d29a44ae4cuda3std6ranges3__45__cpo4prevE - _ZN34_INTERNAL_cb29b915_4_k_cu_d29a44ae4cuda3std3__45__cpo5crendE)
_ZN34_INTERNAL_cb29b915_4_k_cu_d29a44ae4cuda3std3__45__cpo5crendE:
	.zero		1
	.type		_ZN34_INTERNAL_cb29b915_4_k_cu_d29a44ae4cuda3std6ranges3__45__cpo4prevE,@object
	.size		_ZN34_INTERNAL_cb29b915_4_k_cu_d29a44ae4cuda3std6ranges3__45__cpo4prevE,(_ZN34_INTERNAL_cb29b915_4_k_cu_d29a44ae4cuda3std6ranges3__45__cpo9iter_moveE - _ZN34_INTERNAL_cb29b915_4_k_cu_d29a44ae4cuda3std6ranges3__45__cpo4prevE)
_ZN34_INTERNAL_cb29b915_4_k_cu_d29a44ae4cuda3std6ranges3__45__cpo4prevE:
	.zero		1
	.type		_ZN34_INTERNAL_cb29b915_4_k_cu_d29a44ae4cuda3std6ranges3__45__cpo9iter_moveE,@object
	.size		_ZN34_INTERNAL_cb29b915_4_k_cu_d29a44ae4cuda3std6ranges3__45__cpo9iter_moveE,(_ZN34_INTERNAL_cb29b915_4_k_cu_d29a44ae6thrust24THRUST_300001_SM_1000_NS6system6detail10sequential3seqE - _ZN34_INTERNAL_cb29b915_4_k_cu_d29a44ae4cuda3std6ranges3__45__cpo9iter_moveE)
_ZN34_INTERNAL_cb29b915_4_k_cu_d29a44ae4cuda3std6ranges3__45__cpo9iter_moveE:
	.zero		1
	.type		_ZN34_INTERNAL_cb29b915_4_k_cu_d29a44ae6thrust24THRUST_300001_SM_1000_NS6system6detail10sequential3seqE,@object
	.size		_ZN34_INTERNAL_cb29b915_4_k_cu_d29a44ae6thrust24THRUST_300001_SM_1000_NS6system6detail10sequential3seqE,(_ZN34_INTERNAL_cb29b915_4_k_cu_d29a44ae6thrust24THRUST_300001_SM_1000_NS12placeholders2_9E - _ZN34_INTERNAL_cb29b915_4_k_cu_d29a44ae6thrust24THRUST_300001_SM_1000_NS6system6detail10sequential3seqE)
_ZN34_INTERNAL_cb29b915_4_k_cu_d29a44ae6thrust24THRUST_300001_SM_1000_NS6system6detail10sequential3seqE:
	.zero		1
	.type		_ZN34_INTERNAL_cb29b915_4_k_cu_d29a44ae6thrust24THRUST_300001_SM_1000_NS12placeholders2_9E,@object
	.size		_ZN34_INTERNAL_cb29b915_4_k_cu_d29a44ae6thrust24THRUST_300001_SM_1000_NS12placeholders2_9E,(_ZN34_INTERNAL_cb29b915_4_k_cu_d29a44ae4cuda3std3__419piecewise_constructE - _ZN34_INTERNAL_cb29b915_4_k_cu_d29a44ae6thrust24THRUST_300001_SM_1000_NS12placeholders2_9E)
_ZN34_INTERNAL_cb29b915_4_k_cu_d29a44ae6thrust24THRUST_300001_SM_1000_NS12placeholders2_9E:
	.zero		1
	.type		_ZN34_INTERNAL_cb29b915_4_k_cu_d29a44ae4cuda3std3__419piecewise_constructE,@object
	.size		_ZN34_INTERNAL_cb29b915_4_k_cu_d29a44ae4cuda3std3__419piecewise_constructE,(_ZN34_INTERNAL_cb29b915_4_k_cu_d29a44ae4cuda3std6ranges3__45__cpo5cdataE - _ZN34_INTERNAL_cb29b915_4_k_cu_d29a44ae4cuda3std3__419piecewise_constructE)
_ZN34_INTERNAL_cb29b915_4_k_cu_d29a44ae4cuda3std3__419piecewise_constructE:
	.zero		1
	.type		_ZN34_INTERNAL_cb29b915_4_k_cu_d29a44ae4cuda3std6ranges3__45__cpo5cdataE,@object
	.size		_ZN34_INTERNAL_cb29b915_4_k_cu_d29a44ae4cuda3std6ranges3__45__cpo5cdataE,(_ZN34_INTERNAL_cb29b915_4_k_cu_d29a44ae6thrust24THRUST_300001_SM_1000_NS12placeholders2_1E - _ZN34_INTERNAL_cb29b915_4_k_cu_d29a44ae4cuda3std6ranges3__45__cpo5cdataE)
_ZN34_INTERNAL_cb29b915_4_k_cu_d29a44ae4cuda3std6ranges3__45__cpo5cdataE:
	.zero		1
	.type		_ZN34_INTERNAL_cb29b915_4_k_cu_d29a44ae6thrust24THRUST_300001_SM_1000_NS12placeholders2_1E,@object
	.size		_ZN34_INTERNAL_cb29b915_4_k_cu_d29a44ae6thrust24THRUST_300001_SM_1000_NS12placeholders2_1E,(_ZN34_INTERNAL_cb29b915_4_k_cu_d29a44ae4cuda3std3__45__cpo3endE - _ZN34_INTERNAL_cb29b915_4_k_cu_d29a44ae6thrust24THRUST_300001_SM_1000_NS12placeholders2_1E)
_ZN34_INTERNAL_cb29b915_4_k_cu_d29a44ae6thrust24THRUST_300001_SM_1000_NS12placeholders2_1E:
	.zero		1
	.type		_ZN34_INTERNAL_cb29b915_4_k_cu_d29a44ae4cuda3std3__45__cpo3endE,@object
	.size		_ZN34_INTERNAL_cb29b915_4_k_cu_d29a44ae4cuda3std3__45__cpo3endE,(_ZN34_INTERNAL_cb29b915_4_k_cu_d29a44ae4cuda3std6ranges3__45__cpo3endE - _ZN34_INTERNAL_cb29b915_4_k_cu_d29a44ae4cuda3std3__45__cpo3endE)
_ZN34_INTERNAL_cb29b915_4_k_cu_d29a44ae4cuda3std3__45__cpo3endE:
	.zero		1
	.type		_ZN34_INTERNAL_cb29b915_4_k_cu_d29a44ae4cuda3std6ranges3__45__cpo3endE,@object
	.size		_ZN34_INTERNAL_cb29b915_4_k_cu_d29a44ae4cuda3std6ranges3__45__cpo3endE,(_ZN34_INTERNAL_cb29b915_4_k_cu_d29a44ae6thrust24THRUST_300001_SM_1000_NS12placeholders2_5E - _ZN34_INTERNAL_cb29b915_4_k_cu_d29a44ae4cuda3std6ranges3__45__cpo3endE)
_ZN34_INTERNAL_cb29b915_4_k_cu_d29a44ae4cuda3std6ranges3__45__cpo3endE:
	.zero		1
	.type		_ZN34_INTERNAL_cb29b915_4_k_cu_d29a44ae6thrust24THRUST_300001_SM_1000_NS12placeholders2_5E,@object
	.size		_ZN34_INTERNAL_cb29b915_4_k_cu_d29a44ae6thrust24THRUST_300001_SM_1000_NS12placeholders2_5E,(_ZN34_INTERNAL_cb29b915_4_k_cu_d29a44ae4cuda3std3__45__cpo4rendE - _ZN34_INTERNAL_cb29b915_4_k_cu_d29a44ae6thrust24THRUST_300001_SM_1000_NS12placeholders2_5E)
_ZN34_INTERNAL_cb29b915_4_k_cu_d29a44ae6thrust24THRUST_300001_SM_1000_NS12placeholders2_5E:
	.zero		1
	.type		_ZN34_INTERNAL_cb29b915_4_k_cu_d29a44ae4cuda3std3__45__cpo4rendE,@object
	.size		_ZN34_INTERNAL_cb29b915_4_k_cu_d29a44ae4cuda3std3__45__cpo4rendE,(_ZN34_INTERNAL_cb29b915_4_k_cu_d29a44ae4cuda3std6ranges3__45__cpo9iter_swapE - _ZN34_INTERNAL_cb29b915_4_k_cu_d29a44ae4cuda3std3__45__cpo4rendE)
_ZN34_INTERNAL_cb29b915_4_k_cu_d29a44ae4cuda3std3__45__cpo4rendE:
	.zero		1
	.type		_ZN34_INTERNAL_cb29b915_4_k_cu_d29a44ae4cuda3std6ranges3__45__cpo9iter_swapE,@object
	.size		_ZN34_INTERNAL_cb29b915_4_k_cu_d29a44ae4cuda3std6ranges3__45__cpo9iter_swapE,(_ZN34_INTERNAL_cb29b915_4_k_cu_d29a44ae4cuda3std3__48unexpectE - _ZN34_INTERNAL_cb29b915_4_k_cu_d29a44ae4cuda3std6ranges3__45__cpo9iter_swapE)
_ZN34_INTERNAL_cb29b915_4_k_cu_d29a44ae4cuda3std6ranges3__45__cpo9iter_swapE:
	.zero		1
	.type		_ZN34_INTERNAL_cb29b915_4_k_cu_d29a44ae4cuda3std3__48unexpectE,@object
	.size		_ZN34_INTERNAL_cb29b915_4_k_cu_d29a44ae4cuda3std3__48unexpectE,(_ZN34_INTERNAL_cb29b915_4_k_cu_d29a44ae6thrust24THRUST_300001_SM_1000_NS8cuda_cub3parE - _ZN34_INTERNAL_cb29b915_4_k_cu_d29a44ae4cuda3std3__48unexpectE)
_ZN34_INTERNAL_cb29b915_4_k_cu_d29a44ae4cuda3std3__48unexpectE:
	.zero		1
	.type		_ZN34_INTERNAL_cb29b915_4_k_cu_d29a44ae6thrust24THRUST_300001_SM_1000_NS8cuda_cub3parE,@object
	.size		_ZN34_INTERNAL_cb29b915_4_k_cu_d29a44ae6thrust24THRUST_300001_SM_1000_NS8cuda_cub3parE,(.L_29 - _ZN34_INTERNAL_cb29b915_4_k_cu_d29a44ae6thrust24THRUST_300001_SM_1000_NS8cuda_cub3parE)
_ZN34_INTERNAL_cb29b915_4_k_cu_d29a44ae6thrust24THRUST_300001_SM_1000_NS8cuda_cub3parE:
	.zero		1
.L_29:


//--------------------- .nv.shared._ZN3cub18CUB_300001_SM_10006detail10merge_sort30DeviceMergeSortBlockSortKernelINS2_10policy_hubIN6thrust24THRUST_300001_SM_1000_NS6detail15normal_iteratorINS6_10device_ptrI12BisectionKeyEEEEE9Policy600ESC_PNS0_8NullTypeESC_SG_m19BisectionKeyCompareSA_SF_EEvbT0_T1_T2_T3_T4_PT6_PT7_T5_NS1_7vsmem_tE --------------------------
	.section	.nv.shared._ZN3cub18CUB_300001_SM_10006detail10merge_sort30DeviceMergeSortBlockSortKernelINS2_10policy_hubIN6thrust24THRUST_300001_SM_1000_NS6detail15normal_iteratorINS6_10device_ptrI12BisectionKeyEEEEE9Policy600ESC_PNS0_8NullTypeESC_SG_m19BisectionKeyCompareSA_SF_EEvbT0_T1_T2_T3_T4_PT6_PT7_T5_NS1_7vsmem_tE,"aw",@nobits
	.sectionflags	@""
	.align	16
.nv.shared._ZN3cub18CUB_300001_SM_10006detail10merge_sort30DeviceMergeSortBlockSortKernelINS2_10policy_hubIN6thrust24THRUST_300001_SM_1000_NS6detail15normal_iteratorINS6_10device_ptrI12BisectionKeyEEEEE9Policy600ESC_PNS0_8NullTypeESC_SG_m19BisectionKeyCompareSA_SF_EEvbT0_T1_T2_T3_T4_PT6_PT7_T5_NS1_7vsmem_tE:
	.zero		17936


//--------------------- .nv.shared._ZN3cub18CUB_300001_SM_10006detail10merge_sort26DeviceMergeSortMergeKernelINS2_10policy_hubIN6thrust24THRUST_300001_SM_1000_NS6detail15normal_iteratorINS6_10device_ptrI12BisectionKeyEEEEE9Policy600ESC_PNS0_8NullTypeESC_SG_j19BisectionKeyCompareSA_SF_EEvbT2_T3_T4_PT6_PT7_T5_PSK_SK_NS1_7vsmem_tE --------------------------
	.section	.nv.shared._ZN3cub18CUB_300001_SM_10006detail10merge_sort26DeviceMergeSortMergeKernelINS2_10policy_hubIN6thrust24THRUST_300001_SM_1000_NS6detail15normal_iteratorINS6_10device_ptrI12BisectionKeyEEEEE9Policy600ESC_PNS0_8NullTypeESC_SG_j19BisectionKeyCompareSA_SF_EEvbT2_T3_T4_PT6_PT7_T5_PSK_SK_NS1_7vsmem_tE,"aw",@nobits
	.sectionflags	@""
	.align	16
.nv.shared._ZN3cub18CUB_300001_SM_10006detail10merge_sort26DeviceMergeSortMergeKernelINS2_10policy_hubIN6thrust24THRUST_300001_SM_1000_NS6detail15normal_iteratorINS6_10device_ptrI12BisectionKeyEEEEE9Policy600ESC_PNS0_8NullTypeESC_SG_j19BisectionKeyCompareSA_SF_EEvbT2_T3_T4_PT6_PT7_T5_PSK_SK_NS1_7vsmem_tE:
	.zero		17936


//--------------------- .nv.shared._ZN3cub18CUB_300001_SM_10006detail10merge_sort30DeviceMergeSortBlockSortKernelINS2_10policy_hubIN6thrust24THRUST_300001_SM_1000_NS6detail15normal_iteratorINS6_10device_ptrI12BisectionKeyEEEEE9Policy600ESC_PNS0_8NullTypeESC_SG_j19BisectionKeyCompareSA_SF_EEvbT0_T1_T2_T3_T4_PT6_PT7_T5_NS1_7vsmem_tE --------------------------
	.section	.nv.shared._ZN3cub18CUB_300001_SM_10006detail10merge_sort30DeviceMergeSortBlockSortKernelINS2_10policy_hubIN6thrust24THRUST_300001_SM_1000_NS6detail15normal_iteratorINS6_10device_ptrI12BisectionKeyEEEEE9Policy600ESC_PNS0_8NullTypeESC_SG_j19BisectionKeyCompareSA_SF_EEvbT0_T1_T2_T3_T4_PT6_PT7_T5_NS1_7vsmem_tE,"aw",@nobits
	.sectionflags	@""
	.align	16
.nv.shared._ZN3cub18CUB_300001_SM_10006detail10merge_sort30DeviceMergeSortBlockSortKernelINS2_10policy_hubIN6thrust24THRUST_300001_SM_1000_NS6detail15normal_iteratorINS6_10device_ptrI12BisectionKeyEEEEE9Policy600ESC_PNS0_8NullTypeESC_SG_j19BisectionKeyCompareSA_SF_EEvbT0_T1_T2_T3_T4_PT6_PT7_T5_NS1_7vsmem_tE:
	.zero		17936


//--------------------- .nv.constant0._ZN3cub18CUB_300001_SM_10006detail10merge_sort26DeviceMergeSortMergeKernelINS2_10policy_hubIN6thrust24THRUST_300001_SM_1000_NS6detail15normal_iteratorINS6_10device_ptrI12BisectionKeyEEEEE9Policy600ESC_PNS0_8NullTypeESC_SG_m19BisectionKeyCompareSA_SF_EEvbT2_T3_T4_PT6_PT7_T5_PSK_SK_NS1_7vsmem_tE --------------------------
	.section	.nv.constant0._ZN3cub18CUB_300001_SM_10006detail10merge_sort26DeviceMergeSortMergeKernelINS2_10policy_hubIN6thrust24THRUST_300001_SM_1000_NS6detail15normal_iteratorINS6_10device_ptrI12BisectionKeyEEEEE9Policy600ESC_PNS0_8NullTypeESC_SG_m19BisectionKeyCompareSA_SF_EEvbT2_T3_T4_PT6_PT7_T5_PSK_SK_NS1_7vsmem_tE,"a",@progbits
	.sectionflags	@""
	.align	4
.nv.constant0._ZN3cub18CUB_300001_SM_10006detail10merge_sort26DeviceMergeSortMergeKernelINS2_10policy_hubIN6thrust24THRUST_300001_SM_1000_NS6detail15normal_iteratorINS6_10device_ptrI12BisectionKeyEEEEE9Policy600ESC_PNS0_8NullTypeESC_SG_m19BisectionKeyCompareSA_SF_EEvbT2_T3_T4_PT6_PT7_T5_PSK_SK_NS1_7vsmem_tE:
	.zero		976


//--------------------- .nv.constant0._ZN3cub18CUB_300001_SM_10006detail10merge_sort30DeviceMergeSortPartitionKernelIN6thrust24THRUST_300001_SM_1000_NS6detail15normal_iteratorINS5_10device_ptrI12BisectionKeyEEEEm19BisectionKeyCompareS9_EEvbT_PT2_T0_SG_PSG_T1_SG_i --------------------------
	.section	.nv.constant0._ZN3cub18CUB_300001_SM_10006detail10merge_sort30DeviceMergeSortPartitionKernelIN6thrust24THRUST_300001_SM_1000_NS6detail15normal_iteratorINS5_10device_ptrI12BisectionKeyEEEEm19BisectionKeyCompareS9_EEvbT_PT2_T0_SG_PSG_T1_SG_i,"a",@progbits
	.sectionflags	@""
	.align	4
.nv.constant0._ZN3cub18CUB_300001_SM_10006detail10merge_sort30DeviceMergeSortPartitionKernelIN6thrust24THRUST_300001_SM_1000_NS6detail15normal_iteratorINS5_10device_ptrI12BisectionKeyEEEEm19BisectionKeyCompareS9_EEvbT_PT2_T0_SG_PSG_T1_SG_i:
	.zero		964


//--------------------- .nv.constant0._ZN3cub18CUB_300001_SM_10006detail10merge_sort30DeviceMergeSortBlockSortKernelINS2_10policy_hubIN6thrust24THRUST_300001_SM_1000_NS6detail15normal_iteratorINS6_10device_ptrI12BisectionKeyEEEEE9Policy600ESC_PNS0_8NullTypeESC_SG_m19BisectionKeyCompareSA_SF_EEvbT0_T1_T2_T3_T4_PT6_PT7_T5_NS1_7vsmem_tE --------------------------
	.section	.nv.constant0._ZN3cub18CUB_300001_SM_10006detail10merge_sort30DeviceMergeSortBlockSortKernelINS2_10policy_hubIN6thrust24THRUST_300001_SM_1000_NS6detail15normal_iteratorINS6_10device_ptrI12BisectionKeyEEEEE9Policy600ESC_PNS0_8NullTypeESC_SG_m19BisectionKeyCompareSA_SF_EEvbT0_T1_T2_T3_T4_PT6_PT7_T5_NS1_7vsmem_tE,"a",@progbits
	.sectionflags	@""
	.align	4
.nv.constant0._ZN3cub18CUB_300001_SM_10006detail10merge_sort30DeviceMergeSortBlockSortKernelINS2_10policy_hubIN6thrust24THRUST_300001_SM_1000_NS6detail15normal_iteratorINS6_10device_ptrI12BisectionKeyEEEEE9Policy600ESC_PNS0_8NullTypeESC_SG_m19BisectionKeyCompareSA_SF_EEvbT0_T1_T2_T3_T4_PT6_PT7_T5_NS1_7vsmem_tE:
	.zero		976


//--------------------- .nv.constant0._ZN3cub18CUB_300001_SM_10006detail10merge_sort26DeviceMergeSortMergeKernelINS2_10policy_hubIN6thrust24THRUST_300001_SM_1000_NS6detail15normal_iteratorINS6_10device_ptrI12BisectionKeyEEEEE9Policy600ESC_PNS0_8NullTypeESC_SG_j19BisectionKeyCompareSA_SF_EEvbT2_T3_T4_PT6_PT7_T5_PSK_SK_NS1_7vsmem_tE --------------------------
	.section	.nv.constant0._ZN3cub18CUB_300001_SM_10006detail10merge_sort26DeviceMergeSortMergeKernelINS2_10policy_hubIN6thrust24THRUST_300001_SM_1000_NS6detail15normal_iteratorINS6_10device_ptrI12BisectionKeyEEEEE9Policy600ESC_PNS0_8NullTypeESC_SG_j19BisectionKeyCompareSA_SF_EEvbT2_T3_T4_PT6_PT7_T5_PSK_SK_NS1_7vsmem_tE,"a",@progbits
	.sectionflags	@""
	.align	4
.nv.constant0._ZN3cub18CUB_300001_SM_10006detail10merge_sort26DeviceMergeSortMergeKernelINS2_10policy_hubIN6thrust24THRUST_300001_SM_1000_NS6detail15normal_iteratorINS6_10device_ptrI12BisectionKeyEEEEE9Policy600ESC_PNS0_8NullTypeESC_SG_j19BisectionKeyCompareSA_SF_EEvbT2_T3_T4_PT6_PT7_T5_PSK_SK_NS1_7vsmem_tE:
	.zero		976


//--------------------- .nv.constant0._ZN3cub18CUB_300001_SM_10006detail10merge_sort30DeviceMergeSortPartitionKernelIN6thrust24THRUST_300001_SM_1000_NS6detail15normal_iteratorINS5_10device_ptrI12BisectionKeyEEEEj19BisectionKeyCompareS9_EEvbT_PT2_T0_SG_PSG_T1_SG_i --------------------------
	.section	.nv.constant0._ZN3cub18CUB_300001_SM_10006detail10merge_sort30DeviceMergeSortPartitionKernelIN6thrust24THRUST_300001_SM_1000_NS6detail15normal_iteratorINS5_10device_ptrI12BisectionKeyEEEEj19BisectionKeyCompareS9_EEvbT_PT2_T0_SG_PSG_T1_SG_i,"a",@progbits
	.sectionflags	@""
	.align	4
.nv.constant0._ZN3cub18CUB_300001_SM_10006detail10merge_sort30DeviceMergeSortPartitionKernelIN6thrust24THRUST_300001_SM_1000_NS6detail15normal_iteratorINS5_10device_ptrI12BisectionKeyEEEEj19BisectionKeyCompareS9_EEvbT_PT2_T0_SG_PSG_T1_SG_i:
	.zero		948


//--------------------- .nv.constant0._ZN3cub18CUB_300001_SM_10006detail10merge_sort30DeviceMergeSortBlockSortKernelINS2_10policy_hubIN6thrust24THRUST_300001_SM_1000_NS6detail15normal_iteratorINS6_10device_ptrI12BisectionKeyEEEEE9Policy600ESC_PNS0_8NullTypeESC_SG_j19BisectionKeyCompareSA_SF_EEvbT0_T1_T2_T3_T4_PT6_PT7_T5_NS1_7vsmem_tE --------------------------
	.section	.nv.constant0._ZN3cub18CUB_300001_SM_10006detail10merge_sort30DeviceMergeSortBlockSortKernelINS2_10policy_hubIN6thrust24THRUST_300001_SM_1000_NS6detail15normal_iteratorINS6_10device_ptrI12BisectionKeyEEEEE9Policy600ESC_PNS0_8NullTypeESC_SG_j19BisectionKeyCompareSA_SF_EEvbT0_T1_T2_T3_T4_PT6_PT7_T5_NS1_7vsmem_tE,"a",@progbits
	.sectionflags	@""
	.align	4
.nv.constant0._ZN3cub18CUB_300001_SM_10006detail10merge_sort30DeviceMergeSortBlockSortKernelINS2_10policy_hubIN6thrust24THRUST_300001_SM_1000_NS6detail15normal_iteratorINS6_10device_ptrI12BisectionKeyEEEEE9Policy600ESC_PNS0_8NullTypeESC_SG_j19BisectionKeyCompareSA_SF_EEvbT0_T1_T2_T3_T4_PT6_PT7_T5_NS1_7vsmem_tE:
	.zero		976


//--------------------- .nv.constant0._ZN3cub18CUB_300001_SM_10006detail9transform16transform_kernelINS2_10policy_hubILb1EN4cuda3std3__45tupleIJN6thrust24THRUST_300001_SM_1000_NS6detail15normal_iteratorINSA_10device_ptrIiEEEEEEEE10policy1000ElNS7_10__identityENSA_20permutation_iteratorISF_SF_EEJPiEEEvT0_iT1_T2_DpNS2_10kernel_argIT3_EE --------------------------
	.section	.nv.constant0._ZN3cub18CUB_300001_SM_10006detail9transform16transform_kernelINS2_10policy_hubILb1EN4cuda3std3__45tupleIJN6thrust24THRUST_300001_SM_1000_NS6detail15normal_iteratorINSA_10device_ptrIiEEEEEEEE10policy1000ElNS7_10__identityENSA_20permutation_iteratorISF_SF_EEJPiEEEvT0_iT1_T2_DpNS2_10kernel_argIT3_EE,"a",@progbits
	.sectionflags	@""
	.align	4
.nv.constant0._ZN3cub18CUB_300001_SM_10006detail9transform16transform_kernelINS2_10policy_hubILb1EN4cuda3std3__45tupleIJN6thrust24THRUST_300001_SM_1000_NS6detail15normal_iteratorINSA_10device_ptrIiEEEEEEEE10policy1000ElNS7_10__identityENSA_20permutation_iteratorISF_SF_EEJPiEEEvT0_iT1_T2_DpNS2_10kernel_argIT3_EE:
	.zero		944


//--------------------- .nv.constant0._ZN3cub18CUB_300001_SM_10006detail9transform16transform_kernelINS2_10policy_hubILb1EN4cuda3std3__45tupleIJN6thrust24THRUST_300001_SM_1000_NS6detail15normal_iteratorINSA_10device_ptrIiEEEEEEEE10policy1000EiNS7_10__identityENSA_20permutation_iteratorISF_SF_EEJPiEEEvT0_iT1_T2_DpNS2_10kernel_argIT3_EE --------------------------
	.section	.nv.constant0._ZN3cub18CUB_300001_SM_10006detail9transform16transform_kernelINS2_10policy_hubILb1EN4cuda3std3__45tupleIJN6thrust24THRUST_300001_SM_1000_NS6detail15normal_iteratorINSA_10device_ptrIiEEEEEEEE10policy1000EiNS7_10__identityENSA_20permutation_iteratorISF_SF_EEJPiEEEvT0_iT1_T2_DpNS2_10kernel_argIT3_EE,"a",@progbits
	.sectionflags	@""
	.align	4
.nv.constant0._ZN3cub18CUB_300001_SM_10006detail9transform16transform_kernelINS2_10policy_hubILb1EN4cuda3std3__45tupleIJN6thrust24THRUST_300001_SM_1000_NS6detail15normal_iteratorINSA_10device_ptrIiEEEEEEEE10policy1000EiNS7_10__identityENSA_20permutation_iteratorISF_SF_EEJPiEEEvT0_iT1_T2_DpNS2_10kernel_argIT3_EE:
	.zero		944


//--------------------- .nv.constant0._ZN3cub18CUB_300001_SM_10006detail9transform16transform_kernelINS2_10policy_hubILb1EN4cuda3std3__45tupleIJN6thrust24THRUST_300001_SM_1000_NS6detail15normal_iteratorINSA_10device_ptrI12BisectionKeyEEEEEEEE10policy1000El12ExtractIndexNSC_INSD_IiEEEEJPSE_EEEvT0_iT1_T2_DpNS2_10kernel_argIT3_EE --------------------------
	.section	.nv.constant0._ZN3cub18CUB_300001_SM_10006detail9transform16transform_kernelINS2_10policy_hubILb1EN4cuda3std3__45tupleIJN6thrust24THRUST_300001_SM_1000_NS6detail15normal_iteratorINSA_10device_ptrI12BisectionKeyEEEEEEEE10policy1000El12ExtractIndexNSC_INSD_IiEEEEJPSE_EEEvT0_iT1_T2_DpNS2_10kernel_argIT3_EE,"a",@progbits
	.sectionflags	@""
	.align	4
.nv.constant0._ZN3cub18CUB_300001_SM_10006detail9transform16transform_kernelINS2_10policy_hubILb1EN4cuda3std3__45tupleIJN6thrust24THRUST_300001_SM_1000_NS6detail15normal_iteratorINSA_10device_ptrI12BisectionKeyEEEEEEEE10policy1000El12ExtractIndexNSC_INSD_IiEEEEJPSE_EEEvT0_iT1_T2_DpNS2_10kernel_argIT3_EE:
	.zero		936


//--------------------- .nv.constant0._ZN3cub18CUB_300001_SM_10006detail9transform16transform_kernelINS2_10policy_hubILb1EN4cuda3std3__45tupleIJN6thrust24THRUST_300001_SM_1000_NS6detail15normal_iteratorINSA_10device_ptrI12BisectionKeyEEEEEEEE10policy1000Ei12ExtractIndexNSC_INSD_IiEEEEJPSE_EEEvT0_iT1_T2_DpNS2_10kernel_argIT3_EE --------------------------
	.section	.nv.constant0._ZN3cub18CUB_300001_SM_10006detail9transform16transform_kernelINS2_10policy_hubILb1EN4cuda3std3__45tupleIJN6thrust24THRUST_300001_SM_1000_NS6detail15normal_iteratorINSA_10device_ptrI12BisectionKeyEEEEEEEE10policy1000Ei12ExtractIndexNSC_INSD_IiEEEEJPSE_EEEvT0_iT1_T2_DpNS2_10kernel_argIT3_EE,"a",@progbits
	.sectionflags	@""
	.align	4
.nv.constant0._ZN3cub18CUB_300001_SM_10006detail9transform16transform_kernelINS2_10policy_hubILb1EN4cuda3std3__45tupleIJN6thrust24THRUST_300001_SM_1000_NS6detail15normal_iteratorINSA_10device_ptrI12BisectionKeyEEEEEEEE10policy1000Ei12ExtractIndexNSC_INSD_IiEEEEJPSE_EEEvT0_iT1_T2_DpNS2_10kernel_argIT3_EE:
	.zero		936


//--------------------- .nv.constant0._ZN3cub18CUB_300001_SM_10006detail8for_each13static_kernelINS2_12policy_hub_t12policy_500_tEmNS2_12op_wrapper_tImN6thrust24THRUST_300001_SM_1000_NS6detail23allocator_traits_detail24construct1_via_allocatorINS8_16device_allocatorI12BisectionKeyEEEENS8_10device_ptrISD_EEEEEEvT0_T1_ --------------------------
	.section	.nv.constant0._ZN3cub18CUB_300001_SM_10006detail8for_each13static_kernelINS2_12policy_hub_t12policy_500_tEmNS2_12op_wrapper_tImN6thrust24THRUST_300001_SM_1000_NS6detail23allocator_traits_detail24construct1_via_allocatorINS8_16device_allocatorI12BisectionKeyEEEENS8_10device_ptrISD_EEEEEEvT0_T1_,"a",@progbits
	.sectionflags	@""
	.align	4
.nv.constant0._ZN3cub18CUB_300001_SM_10006detail8for_each13static_kernelINS2_12policy_hub_t12policy_500_tEmNS2_12op_wrapper_tImN6thrust24THRUST_300001_SM_1000_NS6detail23allocator_traits_detail24construct1_via_allocatorINS8_16device_allocatorI12BisectionKeyEEEENS8_10device_ptrISD_EEEEEEvT0_T1_:
	.zero		920


//--------------------- .nv.constant0._ZN3cub18CUB_300001_SM_10006detail8for_each13static_kernelINS2_12policy_hub_t12policy_500_tElN6thrust24THRUST_300001_SM_1000_NS8cuda_cub10__tabulate7functorINS7_6detail15normal_iteratorINS7_10device_ptrIiEEEENS7_6system6detail7generic6detail22compute_sequence_valueIivEElEEEEvT0_T1_ --------------------------
	.section	.nv.constant0._ZN3cub18CUB_300001_SM_10006detail8for_each13static_kernelINS2_12policy_hub_t12policy_500_tElN6thrust24THRUST_300001_SM_1000_NS8cuda_cub10__tabulate7functorINS7_6detail15normal_iteratorINS7_10device_ptrIiEEEENS7_6system6detail7generic6detail22compute_sequence_valueIivEElEEEEvT0_T1_,"a",@progbits
	.sectionflags	@""
	.align	4
.nv.constant0._ZN3cub18CUB_300001_SM_10006detail8for_each13static_kernelINS2_12policy_hub_t12policy_500_tElN6thrust24THRUST_300001_SM_1000_NS8cuda_cub10__tabulate7functorINS7_6detail15normal_iteratorINS7_10device_ptrIiEEEENS7_6system6detail7generic6detail22compute_sequence_valueIivEElEEEEvT0_T1_:
	.zero		920


//--------------------- .nv.constant0._ZN3cub18CUB_300001_SM_10006detail8for_each13static_kernelINS2_12policy_hub_t12policy_500_tEmN6thrust24THRUST_300001_SM_1000_NS8cuda_cub20__uninitialized_fill7functorINS7_10device_ptrIiEEiEEEEvT0_T1_ --------------------------
	.section	.nv.constant0._ZN3cub18CUB_300001_SM_10006detail8for_each13static_kernelINS2_12policy_hub_t12policy_500_tEmN6thrust24THRUST_300001_SM_1000_NS8cuda_cub20__uninitialized_fill7functorINS7_10device_ptrIiEEiEEEEvT0_T1_,"a",@progbits
	.sectionflags	@""
	.align	4
.nv.constant0._ZN3cub18CUB_300001_SM_10006detail8for_each13static_kernelINS2_12policy_hub_t12policy_500_tEmN6thrust24THRUST_300001_SM_1000_NS8cuda_cub20__uninitialized_fill7functorINS7_10device_ptrIiEEiEEEEvT0_T1_:
	.zero		920


//--------------------- .nv.constant0._ZN3cub18CUB_300001_SM_10006detail11EmptyKernelIvEEvv --------------------------
	.section	.nv.constant0._ZN3cub18CUB_300001_SM_10006detail11EmptyKernelIvEEvv,"a",@progbits
	.sectionflags	@""
	.align	4
.nv.constant0._ZN3cub18CUB_300001_SM_10006detail11EmptyKernelIvEEvv:
	.zero		896


//--------------------- .nv.constant0._Z16reorderNeighborsPKiPiS0_S0_ii --------------------------
	.section	.nv.constant0._Z16reorderNeighborsPKiPiS0_S0_ii,"a",@progbits
	.sectionflags	@""
	.align	4
.nv.constant0._Z16reorderNeighborsPKiPiS0_S0_ii:
	.zero		936


//--------------------- .nv.constant0._Z11reorderDataPKfPfPKii --------------------------
	.section	.nv.constant0._Z11reorderDataPKfPfPKii,"a",@progbits
	.sectionflags	@""
	.align	4
.nv.constant0._Z11reorderDataPKfPfPKii:
	.zero		924


//--------------------- .nv.constant0._Z21generateBisectionKeysPK7Coord2DP12BisectionKeyPiiffffii --------------------------
	.section	.nv.constant0._Z21generateBisectionKeysPK7Coord2DP12BisectionKeyPiiffffii,"a",@progbits
	.sectionflags	@""
	.align	4
.nv.constant0._Z21generateBisectionKeysPK7Coord2DP12BisectionKeyPiiffffii:
	.zero		948


//--------------------- .nv.constant0._Z21countQuadrantElementsPK7Coord2DPiiff --------------------------
	.section	.nv.constant0._Z21countQuadrantElementsPK7Coord2DPiiff,"a",@progbits
	.sectionflags	@""
	.align	4
.nv.constant0._Z21countQuadrantElementsPK7Coord2DPiiff:
	.zero		924


//--------------------- .nv.constant0._Z21smoothBothOrdersFusedPfS_S_S_PKiS1_S1_S1_S_S_S_S_ib --------------------------
	.section	.nv.constant0._Z21smoothBothOrdersFusedPfS_S_S_PKiS1_S1_S1_S_S_S_S_ib,"a",@progbits
	.sectionflags	@""
	.align	4
.nv.constant0._Z21smoothBothOrdersFusedPfS_S_S_PKiS1_S1_S1_S_S_S_S_ib:
	.zero		997


//--------------------- .nv.constant0._Z21smoothFirstOrderFusedPfS_S_S_PKiS1_S_S_S_S_ib --------------------------
	.section	.nv.constant0._Z21smoothFirstOrderFusedPfS_S_S_PKiS1_S_S_S_S_ib,"a",@progbits
	.sectionflags	@""
	.align	4
.nv.constant0._Z21smoothFirstOrderFusedPfS_S_S_PKiS1_S_S_S_S_ib:
	.zero		981


//--------------------- .nv.constant0._Z16smoothBothOrdersPKfPKiS2_S2_S2_Pfib --------------------------
	.section	.nv.constant0._Z16smoothBothOrdersPKfPKiS2_S2_S2_Pfib,"a",@progbits
	.sectionflags	@""
	.align	4
.nv.constant0._Z16smoothBothOrdersPKfPKiS2_S2_S2_Pfib:
	.zero		949


//--------------------- .nv.constant0._Z20smoothFirstOrderOnlyPKfPKiS2_Pfib --------------------------
	.section	.nv.constant0._Z20smoothFirstOrderOnlyPKfPKiS2_Pfib,"a",@progbits
	.sectionflags	@""
	.align	4
.nv.constant0._Z20smoothFirstOrderOnlyPKfPKiS2_Pfib:
	.zero		933


//--------------------- SYMBOLS --------------------------

	.type		.nv.reservedSmem.offset0,@object
	.size		.nv.reservedSmem.offset0,0x4
	.type		.nv.reservedSmem.cap,@object
	.size		.nv.reservedSmem.cap,0x4
